def matmul_kernel(
    a_ptr,
    b_ptr,
    c_ptr,
    M,
    N,
    K,
    stride_am,
    stride_ak,
    stride_bk,
    stride_bn,
    stride_cm,
    stride_cn,
    BLOCK_M: tl.constexpr,
    BLOCK_N: tl.constexpr,
    BLOCK_K: tl.constexpr,
    GROUP_M: tl.constexpr,
):
    pid = tl.program_id(axis=0)
    num_pid_m = tl.cdiv(M, BLOCK_M)
    num_pid_n = tl.cdiv(N, BLOCK_N)
    num_pid_in_group = GROUP_M * num_pid_n
    group_id = pid // num_pid_in_group
    first_pid_m = group_id * GROUP_M
    group_size_m = min(num_pid_m - first_pid_m, GROUP_M)
    pid_m = first_pid_m + ((pid % num_pid_in_group) % group_size_m)
    pid_n = (pid % num_pid_in_group) // group_size_m

    offs_am = (pid_m * BLOCK_M + tl.arange(0, BLOCK_M)) % M
    offs_bn = (pid_n * BLOCK_N + tl.arange(0, BLOCK_N)) % N
    offs_k = tl.arange(0, BLOCK_K)
    a_ptrs = a_ptr + offs_am[:, None] * stride_am + offs_k[None, :] * stride_ak
    b_ptrs = b_ptr + offs_k[:, None] * stride_bk + offs_bn[None, :] * stride_bn

    acc = tl.zeros((BLOCK_M, BLOCK_N), dtype=tl.float32)
    for kk in range(0, tl.cdiv(K, BLOCK_K)):
        a = tl.load(a_ptrs, mask=offs_k[None, :] < K - kk * BLOCK_K, other=0.0)
        b = tl.load(b_ptrs, mask=offs_k[:, None] < K - kk * BLOCK_K, other=0.0)
        acc = tl.dot(a, b, acc)
        a_ptrs += BLOCK_K * stride_ak
        b_ptrs += BLOCK_K * stride_bk

    c = acc.to(c_ptr.dtype.element_ty)
    offs_cm = pid_m * BLOCK_M + tl.arange(0, BLOCK_M)
    offs_cn = pid_n * BLOCK_N + tl.arange(0, BLOCK_N)
    c_ptrs = c_ptr + offs_cm[:, None] * stride_cm + offs_cn[None, :] * stride_cn
    mask = (offs_cm[:, None] < M) & (offs_cn[None, :] < N)
    tl.store(c_ptrs, c, mask=mask)

# config = {"BLOCK_K": 64, "BLOCK_M": 512, "BLOCK_N": 512, "GROUP_M": 8, "arch": "sm_100", "dtype": "bf16", "num_ctas": 1, "num_stages": 3, "num_warps": 16}
# arch = sm_100


// ===== COMPILED SASS (sm_100a) =====

	.target	sm_100a

	.elftype	@"ET_EXEC"


//--------------------- .note.nv.tkinfo           --------------------------
	.section	.note.nv.tkinfo,"",@"SHT_NOTE"
	.sectionflags	@"SHF_NOTE_NV_TKINFO"
	.tkinfo
        /*0018*/ 	.word	0x00000081
        /*0030*/ 	.string	""
        /*0030*/ 	.string	"ptxas-blackwell"
        /*0030*/ 	.string	"Cuda compilation tools, release 12.9, V12.9.86"
        /*0030*/ 	.string	"Build cuda_12.9.r12.9/compiler.36037853_0"
        /*0030*/ 	.string	"-v  -suppress-debug-info  -lineinfo  -arch sm_100a "



//--------------------- .note.nv.cuver            --------------------------
	.section	.note.nv.cuver,"",@"SHT_NOTE"
	.sectionflags	@"SHF_NOTE_NV_CUVER"
        /*0018*/ 	.short	0x0001
        /*001a*/ 	.short	0x0064
        /*001c*/ 	.short	0x0001
        /*001e*/ 	.short	0x0000
        /*0020*/ 	.short	0x0001
        /*0022*/ 	.short	0x0000


//--------------------- .nv.info                  --------------------------
	.section	.nv.info,"",@"SHT_CUDA_INFO"
	.align	4


	//----- nvinfo : EIATTR_REGCOUNT
	.align		4
        /*0000*/ 	.byte	0x04, 0x2f
        /*0002*/ 	.short	(.L_1 - .L_0)
	.align		4
.L_0:
        /*0004*/ 	.word	index@(matmul_kernel)
        /*0008*/ 	.word	0x00000020


	//----- nvinfo : EIATTR_FRAME_SIZE
	.align		4
.L_1:
        /*000c*/ 	.byte	0x04, 0x11
        /*000e*/ 	.short	(.L_3 - .L_2)
	.align		4
.L_2:
        /*0010*/ 	.word	index@(matmul_kernel)
        /*0014*/ 	.word	0x000033e0


	//----- nvinfo : EIATTR_MIN_STACK_SIZE
	.align		4
.L_3:
        /*0018*/ 	.byte	0x04, 0x12
        /*001a*/ 	.short	(.L_5 - .L_4)
	.align		4
.L_4:
        /*001c*/ 	.word	index@(matmul_kernel)
        /*0020*/ 	.word	0x000033e0
.L_5:


//--------------------- .nv.info.matmul_kernel    --------------------------
	.section	.nv.info.matmul_kernel,"",@"SHT_CUDA_INFO"
	.sectionflags	@""
	.align	4


	//----- nvinfo : EIATTR_CUDA_API_VERSION
	.align		4
        /*0000*/ 	.byte	0x04, 0x37
        /*0002*/ 	.short	(.L_7 - .L_6)
.L_6:
        /*0004*/ 	.word	0x00000081


	//----- nvinfo : EIATTR_KPARAM_INFO
	.align		4
.L_7:
        /*0008*/ 	.byte	0x04, 0x17
        /*000a*/ 	.short	(.L_9 - .L_8)
.L_8:
        /*000c*/ 	.word	0x00000000
        /*0010*/ 	.short	0x000d
        /*0012*/ 	.short	0x0048
        /*0014*/ 	.byte	0x00, 0xf4, 0x21, 0x00


	//----- nvinfo : EIATTR_KPARAM_INFO
	.align		4
.L_9:
        /*0018*/ 	.byte	0x04, 0x17
        /*001a*/ 	.short	(.L_11 - .L_10)
.L_10:
        /*001c*/ 	.word	0x00000000
        /*0020*/ 	.short	0x000c
        /*0022*/ 	.short	0x0040
        /*0024*/ 	.byte	0x00, 0xf4, 0x21, 0x00


	//----- nvinfo : EIATTR_KPARAM_INFO
	.align		4
.L_11:
        /*0028*/ 	.byte	0x04, 0x17
        /*002a*/ 	.short	(.L_13 - .L_12)
.L_12:
        /*002c*/ 	.word	0x00000000
        /*0030*/ 	.short	0x000b
        /*0032*/ 	.short	0x0038
        /*0034*/ 	.byte	0x00, 0xf0, 0x11, 0x00


	//----- nvinfo : EIATTR_KPARAM_INFO
	.align		4
.L_13:
        /*0038*/ 	.byte	0x04, 0x17
        /*003a*/ 	.short	(.L_15 - .L_14)
.L_14:
        /*003c*/ 	.word	0x00000000
        /*0040*/ 	.short	0x000a
        /*0042*/ 	.short	0x0034
        /*0044*/ 	.byte	0x00, 0xf0, 0x11, 0x00


	//----- nvinfo : EIATTR_KPARAM_INFO
	.align		4
.L_15:
        /*0048*/ 	.byte	0x04, 0x17
        /*004a*/ 	.short	(.L_17 - .L_16)
.L_16:
        /*004c*/ 	.word	0x00000000
        /*0050*/ 	.short	0x0009
        /*0052*/ 	.short	0x0030
        /*0054*/ 	.byte	0x00, 0xf0, 0x11, 0x00


	//----- nvinfo : EIATTR_KPARAM_INFO
	.align		4
.L_17:
        /*0058*/ 	.byte	0x04, 0x17
        /*005a*/ 	.short	(.L_19 - .L_18)
.L_18:
        /*005c*/ 	.word	0x00000000
        /*0060*/ 	.short	0x0008
        /*0062*/ 	.short	0x002c
        /*0064*/ 	.byte	0x00, 0xf0, 0x11, 0x00


	//----- nvinfo : EIATTR_KPARAM_INFO
	.align		4
.L_19:
        /*0068*/ 	.byte	0x04, 0x17
        /*006a*/ 	.short	(.L_21 - .L_20)
.L_20:
        /*006c*/ 	.word	0x00000000
        /*0070*/ 	.short	0x0007
        /*0072*/ 	.short	0x0028
        /*0074*/ 	.byte	0x00, 0xf0, 0x11, 0x00


	//----- nvinfo : EIATTR_KPARAM_INFO
	.align		4
.L_21:
        /*0078*/ 	.byte	0x04, 0x17
        /*007a*/ 	.short	(.L_23 - .L_22)
.L_22:
        /*007c*/ 	.word	0x00000000
        /*0080*/ 	.short	0x0006
        /*0082*/ 	.short	0x0024
        /*0084*/ 	.byte	0x00, 0xf0, 0x11, 0x00


	//----- nvinfo : EIATTR_KPARAM_INFO
	.align		4
.L_23:
        /*0088*/ 	.byte	0x04, 0x17
        /*008a*/ 	.short	(.L_25 - .L_24)
.L_24:
        /*008c*/ 	.word	0x00000000
        /*0090*/ 	.short	0x0005
        /*0092*/ 	.short	0x0020
        /*0094*/ 	.byte	0x00, 0xf0, 0x11, 0x00


	//----- nvinfo : EIATTR_KPARAM_INFO
	.align		4
.L_25:
        /*0098*/ 	.byte	0x04, 0x17
        /*009a*/ 	.short	(.L_27 - .L_26)
.L_26:
        /*009c*/ 	.word	0x00000000
        /*00a0*/ 	.short	0x0004
        /*00a2*/ 	.short	0x001c
        /*00a4*/ 	.byte	0x00, 0xf0, 0x11, 0x00


	//----- nvinfo : EIATTR_KPARAM_INFO
	.align		4
.L_27:
        /*00a8*/ 	.byte	0x04, 0x17
        /*00aa*/ 	.short	(.L_29 - .L_28)
.L_28:
        /*00ac*/ 	.word	0x00000000
        /*00b0*/ 	.short	0x0003
        /*00b2*/ 	.short	0x0018
        /*00b4*/ 	.byte	0x00, 0xf0, 0x11, 0x00


	//----- nvinfo : EIATTR_KPARAM_INFO
	.align		4
.L_29:
        /*00b8*/ 	.byte	0x04, 0x17
        /*00ba*/ 	.short	(.L_31 - .L_30)
.L_30:
        /*00bc*/ 	.word	0x00000000
        /*00c0*/ 	.short	0x0002
        /*00c2*/ 	.short	0x0010
        /*00c4*/ 	.byte	0x00, 0xf4, 0x21, 0x00


	//----- nvinfo : EIATTR_KPARAM_INFO
	.align		4
.L_31:
        /*00c8*/ 	.byte	0x04, 0x17
        /*00ca*/ 	.short	(.L_33 - .L_32)
.L_32:
        /*00cc*/ 	.word	0x00000000
        /*00d0*/ 	.short	0x0001
        /*00d2*/ 	.short	0x0008
        /*00d4*/ 	.byte	0x00, 0xf4, 0x21, 0x00


	//----- nvinfo : EIATTR_KPARAM_INFO
	.align		4
.L_33:
        /*00d8*/ 	.byte	0x04, 0x17
        /*00da*/ 	.short	(.L_35 - .L_34)
.L_34:
        /*00dc*/ 	.word	0x00000000
        /*00e0*/ 	.short	0x0000
        /*00e2*/ 	.short	0x0000
        /*00e4*/ 	.byte	0x00, 0xf4, 0x21, 0x00


	//----- nvinfo : EIATTR_SPARSE_MMA_MASK
	.align		4
.L_35:
        /*00e8*/ 	.byte	0x03, 0x50
        /*00ea*/ 	.short	0x0000


	//----- nvinfo : EIATTR_MAXREG_COUNT
	.align		4
        /*00ec*/ 	.byte	0x03, 0x1b
        /*00ee*/ 	.short	0x0080


	//----- nvinfo : EIATTR_NUM_BARRIERS
	.align		4
        /*00f0*/ 	.byte	0x02, 0x4c
        /*00f2*/ 	.byte	0x01
	.zero		1


	//----- nvinfo : EIATTR_ANNOTATIONS
	.align		4
        /*00f4*/ 	.byte	0x04, 0x55
        /*00f6*/ 	.short	(.L_37 - .L_36)


	//   ....[0]....
.L_36:
        /*00f8*/ 	.word	0x00000001
        /*00fc*/ 	.byte	0x20, 0x05, 0x00, 0x00, 0x01, 0x00, 0x00, 0x00, 0x50, 0x05, 0x00, 0x00, 0x01, 0x00, 0x00, 0x00
        /* <DEDUP_REMOVED lines=1269> */
        /*505c*/ 	.byte	0x50, 0x30, 0x01, 0x00, 0x01, 0x00, 0x00, 0x00, 0x60, 0x30, 0x01, 0x00


	//----- nvinfo : EIATTR_VRC_CTA_INIT_COUNT
	.align		4
.L_37:
        /*5068*/ 	.byte	0x02, 0x4a
	.zero		1
	.zero		1


	//----- nvinfo : EIATTR_EXIT_INSTR_OFFSETS
	.align		4
        /*506c*/ 	.byte	0x04, 0x1c
        /*506e*/ 	.short	(.L_39 - .L_38)


	//   ....[0]....
.L_38:
        /*5070*/ 	.word	0x0004c530


	//   ....[1]....
        /*5074*/ 	.word	0x0004c560


	//----- nvinfo : EIATTR_REQNTID
	.align		4
.L_39:
        /*5078*/ 	.byte	0x04, 0x10
        /*507a*/ 	.short	(.L_41 - .L_40)
.L_40:
        /*507c*/ 	.word	0x00000200
        /*5080*/ 	.word	0x00000001
        /*5084*/ 	.word	0x00000001


	//----- nvinfo : EIATTR_CBANK_PARAM_SIZE
	.align		4
.L_41:
        /*5088*/ 	.byte	0x03, 0x19
        /*508a*/ 	.short	0x0050


	//----- nvinfo : EIATTR_PARAM_CBANK
	.align		4
        /*508c*/ 	.byte	0x04, 0x0a
        /*508e*/ 	.short	(.L_43 - .L_42)
	.align		4
.L_42:
        /*5090*/ 	.word	index@(.nv.constant0.matmul_kernel)
        /*5094*/ 	.short	0x0380
        /*5096*/ 	.short	0x0050


	//----- nvinfo : EIATTR_SW_WAR
	.align		4
.L_43:
        /*5098*/ 	.byte	0x04, 0x36
        /*509a*/ 	.short	(.L_45 - .L_44)
.L_44:
        /*509c*/ 	.word	0x00000008
.L_45:


//--------------------- .nv.compat                --------------------------
	.section	.nv.compat,"",@"SHT_CUDA_COMPAT_INFO"
	.align	4
        /*0000*/ 	.byte	0x02, 0x02, 0x01, 0x00, 0x02, 0x05, 0x05, 0x00, 0x02, 0x03, 0x00, 0x00, 0x02, 0x06, 0x01, 0x00


//--------------------- .nv.callgraph             --------------------------
	.section	.nv.callgraph,"",@"SHT_CUDA_CALLGRAPH"
	.align	4
	.sectionentsize	8
	.align		4
        /*0000*/ 	.word	0x00000000
	.align		4
        /*0004*/ 	.word	0xffffffff
	.align		4
        /*0008*/ 	.word	0x00000000
	.align		4
        /*000c*/ 	.word	0xfffffffe
	.align		4
        /*0010*/ 	.word	0x00000000
	.align		4
        /*0014*/ 	.word	0xfffffffd
	.align		4
        /*0018*/ 	.word	0x00000000
	.align		4
        /*001c*/ 	.word	0xfffffffc


//--------------------- .text.matmul_kernel       --------------------------
	.section	.text.matmul_kernel,"ax",@progbits
	.align	128
        .global         matmul_kernel
        .type           matmul_kernel,@function
        .size           matmul_kernel,(.L_x_4 - matmul_kernel)
        .other          matmul_kernel,@"STO_CUDA_ENTRY STV_DEFAULT"
matmul_kernel:
.text.matmul_kernel:
[----:B------:R-:W0:Y:S08]  /*0000*/  LDC R1, c[0x0][0x37c] ;  /* 0x0000df00ff017b82 */ /* 0x000e300000000800 */
[----:B------:R-:W1:Y:S01]  /*0010*/  LDC.64 R4, c[0x0][0x398] ;  /* 0x0000e600ff047b82 */ /* 0x000e620000000a00 */
[----:B------:R-:W2:Y:S01]  /*0020*/  S2R R29, SR_TID.X ;  /* 0x00000000001d7919 */ /* 0x000ea20000002100 */
[----:B------:R-:W3:Y:S01]  /*0030*/  LDCU UR4, c[0x0][0x3a0] ;  /* 0x00007400ff0477ac */ /* 0x000ee20008000800 */
[----:B0-----:R-:W-:Y:S01]  /*0040*/  VIADD R1, R1, 0xffffcc20 ;  /* 0xffffcc2001017836 */ /* 0x001fe20000000000 */
[----:B------:R-:W0:Y:S04]  /*0050*/  LDCU UR7, c[0x0][0x3a0] ;  /* 0x00007400ff0777ac */ /* 0x000e280008000800 */
[----:B------:R-:W4:Y:S01]  /*0060*/  S2UR UR6, SR_CgaCtaId ;  /* 0x00000000000679c3 */ /* 0x000f220000008800 */
[----:B------:R-:W-:Y:S01]  /*0070*/  UMOV UR5, 0x400 ;  /* 0x0000040000057882 */ /* 0x000fe20000000000 */
[----:B------:R-:W0:Y:S01]  /*0080*/  LDCU.64 UR8, c[0x0][0x358] ;  /* 0x00006b00ff0877ac */ /* 0x000e220008000a00 */
[----:B---3--:R-:W-:Y:S01]  /*0090*/  UIADD3 UR4, UPT, UPT, UR4, 0x3f, URZ ;  /* 0x0000003f04047890 */ /* 0x008fe2000fffe0ff */
[----:B-1----:R-:W-:-:S03]  /*00a0*/  VIADD R0, R5, 0x1ff ;  /* 0x000001ff05007836 */ /* 0x002fc60000000000 */
[----:B------:R-:W-:Y:S02]  /*00b0*/  UISETP.GT.AND UP0, UPT, UR4, 0x3f, UPT ;  /* 0x0000003f0400788c */ /* 0x000fe4000bf04270 */
[----:B------:R-:W-:Y:S01]  /*00c0*/  SHF.R.S32.HI R3, RZ, 0x1f, R0 ;  /* 0x0000001fff037819 */ /* 0x000fe20000011400 */
[----:B----4-:R-:W-:-:S03]  /*00d0*/  ULEA UR5, UR6, UR5, 0x18 ;  /* 0x0000000506057291 */ /* 0x010fc6000f8ec0ff */
[----:B------:R-:W-:Y:S02]  /*00e0*/  LEA.HI R3, R3, R0, RZ, 0x9 ;  /* 0x0000000003037211 */ /* 0x000fe400078f48ff */
[----:B--2---:R-:W-:Y:S02]  /*00f0*/  LOP3.LUT R14, R29, 0x1ff, RZ, 0xc0, !PT ;  /* 0x000001ff1d0e7812 */ /* 0x004fe400078ec0ff */
[----:B------:R-:W-:Y:S02]  /*0100*/  SHF.R.S32.HI R0, RZ, 0x9, R3 ;  /* 0x00000009ff007819 */ /* 0x000fe40000011403 */
[----:B------:R-:W1:Y:S03]  /*0110*/  S2R R3, SR_CTAID.X ;  /* 0x0000000000037919 */ /* 0x000e660000002500 */
[----:B------:R-:W-:-:S05]  /*0120*/  IMAD.SHL.U32 R0, R0, 0x8, RZ ;  /* 0x0000000800007824 */ /* 0x000fca00078e00ff */
[-C--:B------:R-:W-:Y:S02]  /*0130*/  IABS R9, R0.reuse ;  /* 0x0000000000097213 */ /* 0x080fe40000000000 */
[----:B------:R-:W-:Y:S02]  /*0140*/  IABS R12, R0 ;  /* 0x00000000000c7213 */ /* 0x000fe40000000000 */
[----:B------:R-:W2:Y:S08]  /*0150*/  I2F.RP R2, R9 ;  /* 0x0000000900027306 */ /* 0x000eb00000209400 */
[----:B--2---:R-:W2:Y:S01]  /*0160*/  MUFU.RCP R2, R2 ;  /* 0x0000000200027308 */ /* 0x004ea20000001000 */
[----:B-1----:R-:W-:Y:S01]  /*0170*/  IABS R10, R3 ;  /* 0x00000003000a7213 */ /* 0x002fe20000000000 */
[----:B--2---:R-:W-:-:S02]  /*0180*/  VIADD R6, R2, 0xffffffe ;  /* 0x0ffffffe02067836 */ /* 0x004fc40000000000 */
[----:B------:R-:W-:-:S04]  /*0190*/  IMAD.MOV R2, RZ, RZ, -R12 ;  /* 0x000000ffff027224 */ /* 0x000fc800078e0a0c */
[----:B------:R1:W2:Y:S02]  /*01a0*/  F2I.FTZ.U32.TRUNC.NTZ R7, R6 ;  /* 0x0000000600077305 */ /* 0x0002a4000021f000 */
[----:B-1----:R-:W-:Y:S02]  /*01b0*/  IMAD.MOV.U32 R6, RZ, RZ, RZ ;  /* 0x000000ffff067224 */ /* 0x002fe400078e00ff */
[----:B--2---:R-:W-:-:S04]  /*01c0*/  IMAD.MOV R8, RZ, RZ, -R7 ;  /* 0x000000ffff087224 */ /* 0x004fc800078e0a07 */
[----:B------:R-:W-:Y:S02]  /*01d0*/  IMAD R11, R8, R9, RZ ;  /* 0x00000009080b7224 */ /* 0x000fe400078e02ff */
[----:B------:R-:W-:Y:S02]  /*01e0*/  IMAD.MOV.U32 R8, RZ, RZ, R10 ;  /* 0x000000ffff087224 */ /* 0x000fe400078e000a */
[----:B------:R-:W-:-:S06]  /*01f0*/  IMAD.HI.U32 R7, R7, R11, R6 ;  /* 0x0000000b07077227 */ /* 0x000fcc00078e0006 */
[----:B------:R-:W-:-:S04]  /*0200*/  IMAD.HI.U32 R7, R7, R8, RZ ;  /* 0x0000000807077227 */ /* 0x000fc800078e00ff */
[----:B------:R-:W-:-:S05]  /*0210*/  IMAD R2, R7, R2, R8 ;  /* 0x0000000207027224 */ /* 0x000fca00078e0208 */
[----:B------:R-:W-:-:S13]  /*0220*/  ISETP.GT.U32.AND P1, PT, R9, R2, PT ;  /* 0x000000020900720c */ /* 0x000fda0003f24070 */
[----:B------:R-:W-:Y:S02]  /*0230*/  @!P1 IMAD.IADD R2, R2, 0x1, -R9 ;  /* 0x0000000102029824 */ /* 0x000fe400078e0a09 */
[----:B------:R-:W-:Y:S01]  /*0240*/  @!P1 VIADD R7, R7, 0x1 ;  /* 0x0000000107079836 */ /* 0x000fe20000000000 */
[----:B------:R-:W-:Y:S02]  /*0250*/  ISETP.NE.AND P1, PT, R0, RZ, PT ;  /* 0x000000ff0000720c */ /* 0x000fe40003f25270 */
[----:B------:R-:W-:Y:S02]  /*0260*/  ISETP.GE.U32.AND P0, PT, R2, R9, PT ;  /* 0x000000090200720c */ /* 0x000fe40003f06070 */
[----:B------:R-:W-:-:S04]  /*0270*/  LOP3.LUT R2, R3, R0, RZ, 0x3c, !PT ;  /* 0x0000000003027212 */ /* 0x000fc800078e3cff */
[----:B------:R-:W-:Y:S01]  /*0280*/  ISETP.GE.AND P2, PT, R2, RZ, PT ;  /* 0x000000ff0200720c */ /* 0x000fe20003f46270 */
[----:B------:R-:W-:-:S06]  /*0290*/  VIADD R2, R4, 0x1ff ;  /* 0x000001ff04027836 */ /* 0x000fcc0000000000 */
[----:B------:R-:W-:-:S04]  /*02a0*/  @P0 VIADD R7, R7, 0x1 ;  /* 0x0000000107070836 */ /* 0x000fc80000000000 */
[----:B------:R-:W-:Y:S01]  /*02b0*/  IMAD.MOV.U32 R6, RZ, RZ, R7 ;  /* 0x000000ffff067224 */ /* 0x000fe200078e0007 */
[----:B------:R-:W-:-:S03]  /*02c0*/  SHF.R.S32.HI R7, RZ, 0x1f, R2 ;  /* 0x0000001fff077819 */ /* 0x000fc60000011402 */
[----:B------:R-:W-:Y:S01]  /*02d0*/  @!P2 IMAD.MOV R6, RZ, RZ, -R6 ;  /* 0x000000ffff06a224 */ /* 0x000fe200078e0a06 */
[----:B------:R-:W-:Y:S02]  /*02e0*/  @!P1 LOP3.LUT R6, RZ, R0, RZ, 0x33, !PT ;  /* 0x00000000ff069212 */ /* 0x000fe400078e33ff */
[----:B------:R-:W-:-:S03]  /*02f0*/  LEA.HI R7, R7, R2, RZ, 0x9 ;  /* 0x0000000207077211 */ /* 0x000fc600078f48ff */
[----:B------:R-:W-:Y:S02]  /*0300*/  IMAD.SHL.U32 R2, R6, 0x8, RZ ;  /* 0x0000000806027824 */ /* 0x000fe400078e00ff */
[----:B------:R-:W-:-:S03]  /*0310*/  IMAD.MOV R6, RZ, RZ, -R6 ;  /* 0x000000ffff067224 */ /* 0x000fc600078e0a06 */
[----:B------:R-:W-:Y:S01]  /*0320*/  LEA.HI.SX32 R7, R7, -R2, 0x17 ;  /* 0x8000000207077211 */ /* 0x000fe200078fbaff */
[----:B------:R-:W-:Y:S02]  /*0330*/  IMAD R15, R0, R6, R3 ;  /* 0x00000006000f7224 */ /* 0x000fe400078e0203 */
[----:B------:R-:W-:Y:S01]  /*0340*/  IMAD.MOV.U32 R6, RZ, RZ, RZ ;  /* 0x000000ffff067224 */ /* 0x000fe200078e00ff */
[----:B------:R-:W-:Y:S02]  /*0350*/  VIMNMX R8, PT, PT, R7, 0x8, PT ;  /* 0x0000000807087848 */ /* 0x000fe40003fe0100 */
[----:B------:R-:W-:Y:S02]  /*0360*/  IABS R13, R15 ;  /* 0x0000000f000d7213 */ /* 0x000fe40000000000 */
[----:B------:R-:W-:-:S04]  /*0370*/  IABS R11, R8 ;  /* 0x00000008000b7213 */ /* 0x000fc80000000000 */
[----:B------:R-:W1:Y:S08]  /*0380*/  I2F.RP R9, R11 ;  /* 0x0000000b00097306 */ /* 0x000e700000209400 */
[----:B-1----:R-:W1:Y:S02]  /*0390*/  MUFU.RCP R9, R9 ;  /* 0x0000000900097308 */ /* 0x002e640000001000 */
[----:B-1----:R-:W-:-:S06]  /*03a0*/  VIADD R7, R9, 0xffffffe ;  /* 0x0ffffffe09077836 */ /* 0x002fcc0000000000 */
[----:B------:R-:W1:Y:S02]  /*03b0*/  F2I.FTZ.U32.TRUNC.NTZ R7, R7 ;  /* 0x0000000700077305 */ /* 0x000e64000021f000 */
[----:B-1----:R-:W-:-:S04]  /*03c0*/  IMAD.MOV R10, RZ, RZ, -R7 ;  /* 0x000000ffff0a7224 */ /* 0x002fc800078e0a07 */
[----:B------:R-:W-:-:S04]  /*03d0*/  IMAD.MOV.U32 R0, RZ, RZ, R10 ;  /* 0x000000ffff007224 */ /* 0x000fc800078e000a */
[----:B------:R-:W-:Y:S01]  /*03e0*/  IMAD R3, R0, R11, RZ ;  /* 0x0000000b00037224 */ /* 0x000fe200078e02ff */
[----:B------:R-:W-:-:S03]  /*03f0*/  IABS R0, R8 ;  /* 0x0000000800007213 */ /* 0x000fc60000000000 */
[----:B------:R-:W-:-:S04]  /*0400*/  IMAD.HI.U32 R6, R7, R3, R6 ;  /* 0x0000000307067227 */ /* 0x000fc800078e0006 */
[----:B------:R-:W-:Y:S02]  /*0410*/  IMAD.MOV R0, RZ, RZ, -R0 ;  /* 0x000000ffff007224 */ /* 0x000fe400078e0a00 */
        /* <DEDUP_REMOVED lines=9> */
[----:B0-----:R-:W-:-:S06]  /*04b0*/  IMAD.U32 R0, RZ, RZ, UR7 ;  /* 0x00000007ff007e24 */ /* 0x001fcc000f8e00ff */
[----:B------:R-:W-:-:S06]  /*04c0*/  @P0 VIADD R6, R6, 0x1 ;  /* 0x0000000106060836 */ /* 0x000fcc0000000000 */
[----:B------:R-:W-:Y:S01]  /*04d0*/  @!P2 IMAD.MOV R6, RZ, RZ, -R6 ;  /* 0x000000ffff06a224 */ /* 0x000fe200078e0a06 */
[----:B------:R-:W-:-:S05]  /*04e0*/  @!P1 LOP3.LUT R6, RZ, R8, RZ, 0x33, !PT ;  /* 0x00000008ff069212 */ /* 0x000fca00078e33ff */
[----:B------:R-:W-:Y:S02]  /*04f0*/  IMAD.MOV R3, RZ, RZ, -R6 ;  /* 0x000000ffff037224 */ /* 0x000fe400078e0a06 */
[----:B------:R-:W-:Y:S02]  /*0500*/  IMAD.SHL.U32 R28, R6, 0x200, RZ ;  /* 0x00000200061c7824 */ /* 0x000fe400078e00ff */
[----:B------:R-:W-:-:S03]  /*0510*/  IMAD R3, R8, R3, R15 ;  /* 0x0000000308037224 */ /* 0x000fc600078e020f */
[----:B------:R0:W-:Y:S01]  /*0520*/  STL [R1+0x124], R28 ;  /* 0x0001241c01007387 */ /* 0x0001e20000100800 */
[----:B------:R-:W-:-:S04]  /*0530*/  IMAD.IADD R3, R2, 0x1, R3 ;  /* 0x0000000102037824 */ /* 0x000fc800078e0203 */
[----:B------:R-:W-:-:S05]  /*0540*/  IMAD R2, R3, 0x200, R14 ;  /* 0x0000020003027824 */ /* 0x000fca00078e020e */
[----:B------:R0:W-:Y:S01]  /*0550*/  STL [R1+0xf5c], R2 ;  /* 0x000f5c0201007387 */ /* 0x0001e20000100800 */
[----:B------:R-:W-:Y:S05]  /*0560*/  BRA.U UP0, `(.L_x_0) ;  /* 0x0000000d00dc7547 */ /* 0x000fea000b800000 */
[----:B------:R-:W-:Y:S01]  /*0570*/  IMAD.SHL.U32 R0, R29, 0x2, RZ ;  /* 0x000000021d007824 */ /* 0x000fe200078e00ff */
[----:B------:R-:W-:Y:S02]  /*0580*/  CS2R R24, SRZ ;  /* 0x0000000000187805 */ /* 0x000fe4000001ff00 */
[----:B------:R-:W-:Y:S02]  /*0590*/  CS2R R26, SRZ ;  /* 0x00000000001a7805 */ /* 0x000fe4000001ff00 */
[----:B------:R-:W-:Y:S02]  /*05a0*/  CS2R R20, SRZ ;  /* 0x0000000000147805 */ /* 0x000fe4000001ff00 */
[----:B------:R-:W-:Y:S01]  /*05b0*/  CS2R R22, SRZ ;  /* 0x0000000000167805 */ /* 0x000fe2000001ff00 */
[----:B------:R1:W-:Y:S01]  /*05c0*/  STL [R1+0xf58], R0 ;  /* 0x000f580001007387 */ /* 0x0003e20000100800 */
[----:B------:R-:W-:Y:S02]  /*05d0*/  CS2R R16, SRZ ;  /* 0x0000000000107805 */ /* 0x000fe4000001ff00 */
[----:B------:R-:W-:-:S02]  /*05e0*/  CS2R R18, SRZ ;  /* 0x0000000000127805 */ /* 0x000fc4000001ff00 */
[----:B------:R-:W-:Y:S01]  /*05f0*/  CS2R R12, SRZ ;  /* 0x00000000000c7805 */ /* 0x000fe2000001ff00 */
[----:B------:R1:W-:Y:S01]  /*0600*/  STL [R1], RZ ;  /* 0x000000ff01007387 */ /* 0x0003e20000100800 */
[----:B------:R-:W-:Y:S02]  /*0610*/  CS2R R14, SRZ ;  /* 0x00000000000e7805 */ /* 0x000fe4000001ff00 */
[----:B------:R-:W-:Y:S02]  /*0620*/  CS2R R8, SRZ ;  /* 0x0000000000087805 */ /* 0x000fe4000001ff00 */
[----:B------:R-:W-:Y:S01]  /*0630*/  CS2R R10, SRZ ;  /* 0x00000000000a7805 */ /* 0x000fe2000001ff00 */
[----:B------:R1:W-:Y:S01]  /*0640*/  STL [R1+0x4], RZ ;  /* 0x000004ff01007387 */ /* 0x0003e20000100800 */
[----:B------:R-:W-:Y:S02]  /*0650*/  CS2R R4, SRZ ;  /* 0x0000000000047805 */ /* 0x000fe4000001ff00 */
[----:B------:R-:W-:Y:S01]  /*0660*/  CS2R R6, SRZ ;  /* 0x0000000000067805 */ /* 0x000fe2000001ff00 */
[----:B------:R1:W-:Y:S04]  /*0670*/  STL [R1+0x8], RZ ;  /* 0x000008ff01007387 */ /* 0x0003e80000100800 */
        /* <DEDUP_REMOVED lines=228> */
[----:B------:R1:W-:Y:S01]  /*14c0*/  STL [R1+0x68c], RZ ;  /* 0x00068cff01007387 */ /* 0x0003e20000100800 */
[----:B------:R-:W-:Y:S05]  /*14d0*/  BRA `(.L_x_1) ;  /* 0x0000030c00a07947 */ /* 0x000fea0003800000 */
.L_x_0:
[----:B------:R-:W-:Y:S01]  /*14e0*/  IABS R3, R4 ;  /* 0x0000000400037213 */ /* 0x000fe20000000000 */
[----:B------:R-:W-:Y:S01]  /*14f0*/  IMAD.MOV.U32 R18, RZ, RZ, R2 ;  /* 0x000000ffff127224 */ /* 0x000fe200078e0002 */
[----:B0-----:R-:W-:Y:S01]  /*1500*/  IABS R2, R5 ;  /* 0x0000000500027213 */ /* 0x001fe20000000000 */
[----:B------:R0:W-:Y:S01]  /*1510*/  STL [R1+0xf60], R0 ;  /* 0x000f600001007387 */ /* 0x0001e20000100800 */
[----:B------:R-:W1:Y:S01]  /*1520*/  I2F.RP R10, R3 ;  /* 0x00000003000a7306 */ /* 0x000e620000209400 */
[----:B------:R-:W-:Y:S01]  /*1530*/  SHF.R.U32.HI R8, RZ, 0x6, R29 ;  /* 0x00000006ff087819 */ /* 0x000fe2000001161d */
[----:B------:R-:W2:Y:S01]  /*1540*/  LDCU UR6, c[0x0][0x3a4] ;  /* 0x00007480ff0677ac */ /* 0x000ea20008000800 */
[----:B------:R-:W-:Y:S01]  /*1550*/  ISETP.NE.AND P4, PT, R4, RZ, PT ;  /* 0x000000ff0400720c */ /* 0x000fe20003f85270 */
[----:B------:R-:W-:Y:S01]  /*1560*/  STL [R1+0x1058], R5 ;  /* 0x0010580501007387 */ /* 0x000fe20000100800 */
[----:B------:R-:W-:Y:S01]  /*1570*/  SGXT.U32 R8, R8, 0x3 ;  /* 0x000000030808781a */ /* 0x000fe20000000000 */
[----:B------:R-:W3:Y:S02]  /*1580*/  LDCU.64 UR10, c[0x0][0x380] ;  /* 0x00007000ff0a77ac */ /* 0x000ee40008000a00 */
[----:B------:R-:W4:Y:S01]  /*1590*/  I2F.RP R11, R2 ;  /* 0x00000002000b7306 */ /* 0x000f220000209400 */
[----:B------:R-:W0:Y:S07]  /*15a0*/  LDCU UR7, c[0x0][0x3b0] ;  /* 0x00007600ff0777ac */ /* 0x000e2e0008000800 */
[----:B-1----:R-:W1:Y:S08]  /*15b0*/  MUFU.RCP R10, R10 ;  /* 0x0000000a000a7308 */ /* 0x002e700000001000 */
[----:B----4-:R-:W4:Y:S01]  /*15c0*/  MUFU.RCP R11, R11 ;  /* 0x0000000b000b7308 */ /* 0x010f220000001000 */
[----:B-1----:R-:W-:Y:S01]  /*15d0*/  VIADD R6, R10, 0xffffffe ;  /* 0x0ffffffe0a067836 */ /* 0x002fe20000000000 */
[----:B------:R-:W-:-:S06]  /*15e0*/  IABS R10, R18 ;  /* 0x00000012000a7213 */ /* 0x000fcc0000000000 */
[----:B------:R1:W0:Y:S01]  /*15f0*/  F2I.FTZ.U32.TRUNC.NTZ R7, R6 ;  /* 0x0000000600077305 */ /* 0x000222000021f000 */
[----:B----4-:R-:W-:Y:S02]  /*1600*/  VIADD R9, R11, 0xffffffe ;  /* 0x0ffffffe0b097836 */ /* 0x010fe40000000000 */
[----:B-1----:R-:W-:-:S05]  /*1610*/  IMAD.MOV.U32 R6, RZ, RZ, RZ ;  /* 0x000000ffff067224 */ /* 0x002fca00078e00ff */
[----:B------:R-:W1:Y:S01]  /*1620*/  F2I.FTZ.U32.TRUNC.NTZ R9, R9 ;  /* 0x0000000900097305 */ /* 0x000e62000021f000 */
[----:B0-----:R-:W-:-:S04]  /*1630*/  IMAD.MOV R12, RZ, RZ, -R7 ;  /* 0x000000ffff0c7224 */ /* 0x001fc800078e0a07 */
[----:B------:R-:W-:-:S04]  /*1640*/  IMAD R13, R12, R3, RZ ;  /* 0x000000030c0d7224 */ /* 0x000fc800078e02ff */
[----:B------:R-:W-:Y:S01]  /*1650*/  IMAD.HI.U32 R7, R7, R13, R6 ;  /* 0x0000000d07077227 */ /* 0x000fe200078e0006 */
[----:B------:R-:W-:-:S03]  /*1660*/  LOP3.LUT R6, R28, R8, RZ, 0xfc, !PT ;  /* 0x000000081c067212 */ /* 0x000fc600078efcff */
[----:B-1----:R-:W-:Y:S01]  /*1670*/  IMAD.MOV R13, RZ, RZ, -R9 ;  /* 0x000000ffff0d7224 */ /* 0x002fe200078e0a09 */
[C---:B------:R-:W-:Y:S01]  /*1680*/  LOP3.LUT R15, R6.reuse, 0x1f8, RZ, 0xfc, !PT ;  /* 0x000001f8060f7812 */ /* 0x040fe200078efcff */
[----:B------:R-:W-:Y:S01]  /*1690*/  IMAD.HI.U32 R7, R7, R10, RZ ;  /* 0x0000000a07077227 */ /* 0x000fe200078e00ff */
[C---:B------:R-:W-:Y:S02]  /*16a0*/  LOP3.LUT R14, R6.reuse, 0x1e0, RZ, 0xfc, !PT ;  /* 0x000001e0060e7812 */ /* 0x040fe400078efcff */
[----:B------:R-:W-:Y:S01]  /*16b0*/  IABS R12, R15 ;  /* 0x0000000f000c7213 */ /* 0x000fe20000000000 */
[----:B------:R-:W-:Y:S01]  /*16c0*/  IMAD R13, R13, R2, RZ ;  /* 0x000000020d0d7224 */ /* 0x000fe200078e02ff */
[C---:B------:R-:W-:Y:S01]  /*16d0*/  LOP3.LUT R17, R6.reuse, 0x1e8, RZ, 0xfc, !PT ;  /* 0x000001e806117812 */ /* 0x040fe200078efcff */
[----:B------:R-:W-:Y:S01]  /*16e0*/  IMAD.MOV.U32 R8, RZ, RZ, RZ ;  /* 0x000000ffff087224 */ /* 0x000fe200078e00ff */
[----:B------:R-:W-:Y:S01]  /*16f0*/  IABS R28, R14 ;  /* 0x0000000e001c7213 */ /* 0x000fe20000000000 */
[----:B------:R-:W-:Y:S01]  /*1700*/  IMAD.MOV R11, RZ, RZ, -R7 ;  /* 0x000000ffff0b7224 */ /* 0x000fe200078e0a07 */
[----:B------:R-:W-:Y:S01]  /*1710*/  IABS R29, R17 ;  /* 0x00000011001d7213 */ /* 0x000fe20000000000 */
[----:B------:R-:W-:Y:S01]  /*1720*/  IMAD.HI.U32 R7, R9, R13, R8 ;  /* 0x0000000d09077227 */ /* 0x000fe200078e0008 */
[----:B------:R-:W-:-:S02]  /*1730*/  LOP3.LUT R16, R6, 0x1f0, RZ, 0xfc, !PT ;  /* 0x000001f006107812 */ /* 0x000fc400078efcff */
[----:B------:R-:W-:Y:S01]  /*1740*/  ISETP.GE.AND P1, PT, R15, RZ, PT ;  /* 0x000000ff0f00720c */ /* 0x000fe20003f26270 */
[----:B------:R-:W-:Y:S01]  /*1750*/  IMAD R8, R3, R11, R10 ;  /* 0x0000000b03087224 */ /* 0x000fe200078e020a */
[----:B------:R-:W-:Y:S01]  /*1760*/  IABS R11, R16 ;  /* 0x00000010000b7213 */ /* 0x000fe20000000000 */
[----:B------:R-:W-:Y:S01]  /*1770*/  IMAD.HI.U32 R9, R7, R12, RZ ;  /* 0x0000000c07097227 */ /* 0x000fe200078e00ff */
[C---:B------:R-:W-:Y:S02]  /*1780*/  LOP3.LUT R15, R6.reuse, 0x1d8, RZ, 0xfc, !PT ;  /* 0x000001d8060f7812 */ /* 0x040fe400078efcff */
[----:B------:R-:W-:Y:S01]  /*1790*/  ISETP.GT.U32.AND P0, PT, R3, R8, PT ;  /* 0x000000080300720c */ /* 0x000fe20003f04070 */
[----:B------:R-:W-:Y:S01]  /*17a0*/  IMAD.MOV R9, RZ, RZ, -R9 ;  /* 0x000000ffff097224 */ /* 0x000fe200078e0a09 */
[----:B------:R-:W-:Y:S01]  /*17b0*/  IABS R19, R15 ;  /* 0x0000000f00137213 */ /* 0x000fe20000000000 */
[----:B------:R-:W-:Y:S01]  /*17c0*/  IMAD.HI.U32 R13, R7, R28, RZ ;  /* 0x0000001c070d7227 */ /* 0x000fe200078e00ff */
[----:B------:R-:W-:-:S02]  /*17d0*/  LOP3.LUT R20, R6, 0x1c0, RZ, 0xfc, !PT ;  /* 0x000001c006147812 */ /* 0x000fc400078efcff */
[----:B------:R-:W-:Y:S01]  /*17e0*/  LOP3.LUT R22, R6, 0xe0, RZ, 0xfc, !PT ;  /* 0x000000e006167812 */ /* 0x000fe200078efcff */
[----:B------:R-:W-:Y:S02]  /*17f0*/  IMAD R9, R2, R9, R12 ;  /* 0x0000000902097224 */ /* 0x000fe400078e020c */
[----:B------:R-:W-:-:S03]  /*1800*/  IMAD.HI.U32 R12, R7, R29, RZ ;  /* 0x0000001d070c7227 */ /* 0x000fc600078e00ff */
[----:B------:R-:W-:Y:S01]  /*1810*/  ISETP.GT.U32.AND P5, PT, R2, R9, PT ;  /* 0x000000090200720c */ /* 0x000fe20003fa4070 */
[----:B------:R-:W-:Y:S01]  /*1820*/  @!P0 IMAD.IADD R8, R8, 0x1, -R3 ;  /* 0x0000000108088824 */ /* 0x000fe200078e0a03 */
[----:B------:R-:W-:Y:S01]  /*1830*/  ISETP.GE.AND P0, PT, R18, RZ, PT ;  /* 0x000000ff1200720c */ /* 0x000fe20003f06270 */
[----:B------:R-:W-:Y:S02]  /*1840*/  IMAD.MOV R13, RZ, RZ, -R13 ;  /* 0x000000ffff0d7224 */ /* 0x000fe400078e0a0d */
[----:B------:R-:W-:Y:S01]  /*1850*/  IMAD.MOV R12, RZ, RZ, -R12 ;  /* 0x000000ffff0c7224 */ /* 0x000fe200078e0a0c */
[----:B------:R-:W-:Y:S01]  /*1860*/  ISETP.GT.U32.AND P2, PT, R3, R8, PT ;  /* 0x000000080300720c */ /* 0x000fe20003f44070 */
[C---:B------:R-:W-:Y:S02]  /*1870*/  IMAD R28, R2.reuse, R13, R28 ;  /* 0x0000000d021c7224 */ /* 0x040fe400078e021c */
[----:B------:R-:W-:Y:S01]  /*1880*/  IMAD R29, R2, R12, R29 ;  /* 0x0000000c021d7224 */ /* 0x000fe200078e021d */
[----:B------:R-:W-:Y:S01]  /*1890*/  LOP3.LUT R12, R6, 0x1d0, RZ, 0xfc, !PT ;  /* 0x000001d0060c7812 */ /* 0x000fe200078efcff */
[----:B------:R-:W-:-:S03]  /*18a0*/  IMAD.HI.U32 R10, R7, R11, RZ ;  /* 0x0000000b070a7227 */ /* 0x000fc600078e00ff */
[----:B------:R-:W-:Y:S01]  /*18b0*/  ISETP.GT.U32.AND P6, PT, R2, R29, PT ;  /* 0x0000001d0200720c */ /* 0x000fe20003fc4070 */
[----:B------:R-:W-:Y:S02]  /*18c0*/  @!P5 IMAD.IADD R9, R9, 0x1, -R2 ;  /* 0x000000010909d824 */ /* 0x000fe400078e0a02 */
[----:B------:R-:W-:Y:S02]  /*18d0*/  IMAD.MOV R10, RZ, RZ, -R10 ;  /* 0x000000ffff0a7224 */ /* 0x000fe400078e0a0a */
[----:B------:R-:W-:Y:S01]  /*18e0*/  @!P2 IMAD.IADD R8, R8, 0x1, -R3 ;  /* 0x000000010808a824 */ /* 0x000fe200078e0a03 */
[C---:B------:R-:W-:Y:S01]  /*18f0*/  ISETP.GT.U32.AND P2, PT, R2.reuse, R28, PT ;  /* 0x0000001c0200720c */ /* 0x040fe20003f44070 */
[C---:B------:R-:W-:Y:S01]  /*1900*/  IMAD R11, R2.reuse, R10, R11 ;  /* 0x0000000a020b7224 */ /* 0x040fe200078e020b */
[----:B------:R-:W-:Y:S01]  /*1910*/  ISETP.GT.U32.AND P5, PT, R2, R9, PT ;  /* 0x000000090200720c */ /* 0x000fe20003fa4070 */
[----:B------:R-:W-:Y:S01]  /*1920*/  IMAD.MOV.U32 R3, RZ, RZ, R8 ;  /* 0x000000ffff037224 */ /* 0x000fe200078e0008 */
[----:B------:R-:W-:Y:S01]  /*1930*/  LOP3.LUT R8, R6, 0x1c8, RZ, 0xfc, !PT ;  /* 0x000001c806087812 */ /* 0x000fe200078efcff */
[----:B------:R-:W-:Y:S01]  /*1940*/  IMAD.HI.U32 R10, R7, R19, RZ ;  /* 0x00000013070a7227 */ /* 0x000fe200078e00ff */
[----:B------:R-:W-:-:S02]  /*1950*/  ISETP.GT.U32.AND P3, PT, R2, R11, PT ;  /* 0x0000000b0200720c */ /* 0x000fc40003f64070 */
[----:B------:R-:W-:Y:S01]  /*1960*/  IABS R13, R8 ;  /* 0x00000008000d7213 */ /* 0x000fe20000000000 */
[----:B------:R-:W-:Y:S01]  /*1970*/  @!P0 IMAD.MOV R3, RZ, RZ, -R3 ;  /* 0x000000ffff038224 */ /* 0x000fe200078e0a03 */
[----:B------:R-:W-:Y:S01]  /*1980*/  @!P4 LOP3.LUT R3, RZ, R4, RZ, 0x33, !PT ;  /* 0x00000004ff03c212 */ /* 0x000fe200078e33ff */
[--C-:B------:R-:W-:Y:S01]  /*1990*/  @!P6 IMAD.IADD R29, R29, 0x1, -R2.reuse ;  /* 0x000000011d1de824 */ /* 0x100fe200078e0a02 */
[----:B------:R-:W-:Y:S01]  /*19a0*/  ISETP.GE.AND P4, PT, R17, RZ, PT ;  /* 0x000000ff1100720c */ /* 0x000fe20003f86270 */
[----:B------:R-:W-:Y:S01]  /*19b0*/  @!P2 IMAD.IADD R28, R28, 0x1, -R2 ;  /* 0x000000011c1ca824 */ /* 0x000fe200078e0a02 */
[----:B------:R-:W-:Y:S01]  /*19c0*/  IABS R17, R12 ;  /* 0x0000000c00117213 */ /* 0x000fe20000000000 */
[----:B------:R-:W-:Y:S01]  /*19d0*/  IMAD.MOV R10, RZ, RZ, -R10 ;  /* 0x000000ffff0a7224 */ /* 0x000fe200078e0a0a */
[----:B------:R-:W-:Y:S01]  /*19e0*/  ISETP.GE.AND P0, PT, R16, RZ, PT ;  /* 0x000000ff1000720c */ /* 0x000fe20003f06270 */
[----:B------:R-:W-:Y:S01]  /*19f0*/  @!P5 IMAD.IADD R9, R9, 0x1, -R2 ;  /* 0x000000010909d824 */ /* 0x000fe200078e0a02 */
[C---:B------:R-:W-:Y:S01]  /*1a00*/  ISETP.GT.U32.AND P6, PT, R2.reuse, R28, PT ;  /* 0x0000001c0200720c */ /* 0x040fe20003fc4070 */
[----:B------:R-:W-:Y:S01]  /*1a10*/  IMAD.HI.U32 R4, R7, R17, RZ ;  /* 0x0000001107047227 */ /* 0x000fe200078e00ff */
[----:B------:R-:W-:Y:S01]  /*1a20*/  ISETP.GT.U32.AND P5, PT, R2, R29, PT ;  /* 0x0000001d0200720c */ /* 0x000fe20003fa4070 */
[----:B------:R-:W-:Y:S01]  /*1a30*/  STL [R1+0xfe4], R3 ;  /* 0x000fe40301007387 */ /* 0x000fe20000100800 */
[----:B------:R-:W-:Y:S01]  /*1a40*/  ISETP.GE.AND P2, PT, R14, RZ, PT ;  /* 0x000000ff0e00720c */ /* 0x000fe20003f46270 */
[----:B------:R-:W-:Y:S01]  /*1a50*/  IMAD R19, R2, R10, R19 ;  /* 0x0000000a02137224 */ /* 0x000fe200078e0213 */
[C---:B------:R-:W-:Y:S01]  /*1a60*/  LOP3.LUT R10, R6.reuse, 0x1b8, RZ, 0xfc, !PT ;  /* 0x000001b8060a7812 */ /* 0x040fe200078efcff */
[----:B------:R-:W-:Y:S01]  /*1a70*/  IMAD.MOV.U32 R0, RZ, RZ, R9 ;  /* 0x000000ffff007224 */ /* 0x000fe200078e0009 */
[----:B------:R-:W-:Y:S01]  /*1a80*/  IABS R9, R20 ;  /* 0x0000001400097213 */ /* 0x000fe20000000000 */
[----:B------:R-:W-:Y:S01]  /*1a90*/  IMAD.MOV R4, RZ, RZ, -R4 ;  /* 0x000000ffff047224 */ /* 0x000fe200078e0a04 */
[----:B------:R-:W-:Y:S01]  /*1aa0*/  LOP3.LUT R14, R6, 0x1a8, RZ, 0xfc, !PT ;  /* 0x000001a8060e7812 */ /* 0x000fe200078efcff */
[----:B------:R-:W-:Y:S01]  /*1ab0*/  @!P1 IMAD.MOV R0, RZ, RZ, -R0 ;  /* 0x000000ffff009224 */ /* 0x000fe200078e0a00 */
[C---:B------:R-:W-:Y:S01]  /*1ac0*/  ISETP.GT.U32.AND P1, PT, R2.reuse, R19, PT ;  /* 0x000000130200720c */ /* 0x040fe20003f24070 */
[----:B------:R-:W-:-:S02]  /*1ad0*/  IMAD R17, R2, R4, R17 ;  /* 0x0000000402117224 */ /* 0x000fc400078e0211 */
[----:B------:R-:W-:Y:S01]  /*1ae0*/  @!P6 IMAD.IADD R28, R28, 0x1, -R2 ;  /* 0x000000011c1ce824 */ /* 0x000fe200078e0a02 */
[----:B------:R0:W-:Y:S01]  /*1af0*/  STL [R1+0x4], R0 ;  /* 0x0000040001007387 */ /* 0x0001e20000100800 */
[----:B------:R-:W-:Y:S01]  /*1b00*/  IMAD.HI.U32 R4, R7, R13, RZ ;  /* 0x0000000d07047227 */ /* 0x000fe200078e00ff */
[----:B------:R-:W-:-:S03]  /*1b10*/  ISETP.GT.U32.AND P6, PT, R2, R17, PT ;  /* 0x000000110200720c */ /* 0x000fc60003fc4070 */
[----:B------:R-:W-:Y:S02]  /*1b20*/  IMAD.MOV R4, RZ, RZ, -R4 ;  /* 0x000000ffff047224 */ /* 0x000fe400078e0a04 */
[--C-:B------:R-:W-:Y:S02]  /*1b30*/  @!P3 IMAD.IADD R11, R11, 0x1, -R2.reuse ;  /* 0x000000010b0bb824 */ /* 0x100fe400078e0a02 */
[----:B------:R-:W-:Y:S02]  /*1b40*/  @!P1 IMAD.IADD R19, R19, 0x1, -R2 ;  /* 0x0000000113139824 */ /* 0x000fe400078e0a02 */
[C---:B------:R-:W-:Y:S01]  /*1b50*/  IMAD R13, R2.reuse, R4, R13 ;  /* 0x00000004020d7224 */ /* 0x040fe200078e020d */
[C---:B------:R-:W-:Y:S01]  /*1b60*/  ISETP.GT.U32.AND P3, PT, R2.reuse, R11, PT ;  /* 0x0000000b0200720c */ /* 0x040fe20003f64070 */
[----:B------:R-:W-:Y:S01]  /*1b70*/  IMAD.HI.U32 R4, R7, R9, RZ ;  /* 0x0000000907047227 */ /* 0x000fe200078e00ff */
[----:B------:R-:W-:-:S03]  /*1b80*/  ISETP.GT.U32.AND P1, PT, R2, R19, PT ;  /* 0x000000130200720c */ /* 0x000fc60003f24070 */
[----:B------:R-:W-:Y:S02]  /*1b90*/  @!P6 IMAD.IADD R17, R17, 0x1, -R2 ;  /* 0x000000011111e824 */ /* 0x000fe400078e0a02 */
[----:B------:R-:W-:Y:S02]  /*1ba0*/  IMAD.MOV R4, RZ, RZ, -R4 ;  /* 0x000000ffff047224 */ /* 0x000fe400078e0a04 */
[--C-:B------:R-:W-:Y:S01]  /*1bb0*/  @!P5 IMAD.IADD R29, R29, 0x1, -R2.reuse ;  /* 0x000000011d1dd824 */ /* 0x100fe200078e0a02 */
[C---:B------:R-:W-:Y:S01]  /*1bc0*/  ISETP.GT.U32.AND P6, PT, R2.reuse, R17, PT ;  /* 0x000000110200720c */ /* 0x040fe20003fc4070 */
[----:B------:R-:W-:Y:S01]  /*1bd0*/  IMAD R9, R2, R4, R9 ;  /* 0x0000000402097224 */ /* 0x000fe200078e0209 */
[----:B------:R-:W-:Y:S01]  /*1be0*/  ISETP.GE.AND P5, PT, R12, RZ, PT ;  /* 0x000000ff0c00720c */ /* 0x000fe20003fa6270 */
[--C-:B------:R-:W-:Y:S01]  /*1bf0*/  @!P3 IMAD.IADD R11, R11, 0x1, -R2.reuse ;  /* 0x000000010b0bb824 */ /* 0x100fe200078e0a02 */
[----:B------:R-:W-:Y:S01]  /*1c00*/  ISETP.GE.AND P3, PT, R15, RZ, PT ;  /* 0x000000ff0f00720c */ /* 0x000fe20003f66270 */
[----:B------:R-:W-:Y:S01]  /*1c10*/  @!P1 IMAD.IADD R19, R19, 0x1, -R2 ;  /* 0x0000000113139824 */ /* 0x000fe200078e0a02 */
[----:B------:R-:W-:Y:S01]  /*1c20*/  ISETP.GT.U32.AND P1, PT, R2, R13, PT ;  /* 0x0000000d0200720c */ /* 0x000fe20003f24070 */
[----:B0-----:R-:W-:Y:S01]  /*1c30*/  IMAD.MOV.U32 R0, RZ, RZ, R11 ;  /* 0x000000ffff007224 */ /* 0x001fe200078e000b */
[----:B------:R-:W-:Y:S01]  /*1c40*/  IABS R11, R10 ;  /* 0x0000000a000b7213 */ /* 0x000fe20000000000 */
[----:B------:R-:W-:Y:S01]  /*1c50*/  @!P4 IMAD.MOV R29, RZ, RZ, -R29 ;  /* 0x000000ffff1dc224 */ /* 0x000fe200078e0a1d */
[----:B------:R-:W-:Y:S01]  /*1c60*/  IABS R15, R14 ;  /* 0x0000000e000f7213 */ /* 0x000fe20000000000 */
[----:B------:R-:W-:Y:S01]  /*1c70*/  @!P0 IMAD.MOV R0, RZ, RZ, -R0 ;  /* 0x000000ffff008224 */ /* 0x000fe200078e0a00 */
[----:B------:R-:W-:Y:S01]  /*1c80*/  ISETP.GE.AND P0, PT, R8, RZ, PT ;  /* 0x000000ff0800720c */ /* 0x000fe20003f06270 */
[--C-:B------:R-:W-:Y:S01]  /*1c90*/  @!P6 IMAD.IADD R17, R17, 0x1, -R2.reuse ;  /* 0x000000011111e824 */ /* 0x100fe200078e0a02 */
[----:B------:R-:W-:Y:S01]  /*1ca0*/  ISETP.GT.U32.AND P6, PT, R2, R9, PT ;  /* 0x000000090200720c */ /* 0x000fe20003fc4070 */
[----:B------:R-:W-:Y:S01]  /*1cb0*/  IMAD.HI.U32 R4, R7, R11, RZ ;  /* 0x0000000b07047227 */ /* 0x000fe200078e00ff */
[C---:B------:R-:W-:Y:S01]  /*1cc0*/  LOP3.LUT R8, R6.reuse, 0x1b0, RZ, 0xfc, !PT ;  /* 0x000001b006087812 */ /* 0x040fe200078efcff */
[----:B------:R-:W-:Y:S01]  /*1cd0*/  STL [R1], R0 ;  /* 0x0000000001007387 */ /* 0x000fe20000100800 */
[----:B------:R-:W-:Y:S01]  /*1ce0*/  LOP3.LUT R12, R6, 0x1a0, RZ, 0xfc, !PT ;  /* 0x000001a0060c7812 */ /* 0x000fe200078efcff */
[----:B------:R-:W-:Y:S01]  /*1cf0*/  @!P1 IMAD.IADD R13, R13, 0x1, -R2 ;  /* 0x000000010d0d9824 */ /* 0x000fe200078e0a02 */
[----:B------:R-:W-:Y:S01]  /*1d00*/  IABS R16, R8 ;  /* 0x0000000800107213 */ /* 0x000fe20000000000 */
[----:B------:R-:W-:Y:S01]  /*1d10*/  IMAD.HI.U32 R18, R7, R15, RZ ;  /* 0x0000000f07127227 */ /* 0x000fe200078e00ff */
[----:B------:R0:W-:Y:S01]  /*1d20*/  STL [R1+0x105c], R29 ;  /* 0x00105c1d01007387 */ /* 0x0001e20000100800 */
[----:B------:R-:W-:-:S02]  /*1d30*/  ISETP.GE.AND P1, PT, R20, RZ, PT ;  /* 0x000000ff1400720c */ /* 0x000fc40003f26270 */
[----:B------:R-:W-:Y:S01]  /*1d40*/  IMAD.MOV R4, RZ, RZ, -R4 ;  /* 0x000000ffff047224 */ /* 0x000fe200078e0a04 */
[----:B------:R-:W-:Y:S01]  /*1d50*/  LOP3.LUT R20, R6, 0xb0, RZ, 0xfc, !PT ;  /* 0x000000b006147812 */ /* 0x000fe200078efcff */
[----:B------:R-:W-:Y:S01]  /*1d60*/  @!P6 IMAD.IADD R9, R9, 0x1, -R2 ;  /* 0x000000010909e824 */ /* 0x000fe200078e0a02 */
[C---:B------:R-:W-:Y:S01]  /*1d70*/  ISETP.GT.U32.AND P6, PT, R2.reuse, R13, PT ;  /* 0x0000000d0200720c */ /* 0x040fe20003fc4070 */
[----:B------:R-:W-:Y:S02]  /*1d80*/  IMAD.MOV R18, RZ, RZ, -R18 ;  /* 0x000000ffff127224 */ /* 0x000fe400078e0a12 */
[----:B------:R-:W-:Y:S01]  /*1d90*/  IMAD.HI.U32 R21, R7, R16, RZ ;  /* 0x0000001007157227 */ /* 0x000fe200078e00ff */
[----:B------:R-:W-:Y:S02]  /*1da0*/  ISETP.GT.U32.AND P4, PT, R2, R9, PT ;  /* 0x000000090200720c */ /* 0x000fe40003f84070 */
[----:B0-----:R-:W-:Y:S01]  /*1db0*/  LOP3.LUT R29, R6, 0x40, RZ, 0xfc, !PT ;  /* 0x00000040061d7812 */ /* 0x001fe200078efcff */
[C---:B------:R-:W-:Y:S01]  /*1dc0*/  IMAD R11, R2.reuse, R4, R11 ;  /* 0x00000004020b7224 */ /* 0x040fe200078e020b */
[----:B------:R-:W-:Y:S01]  /*1dd0*/  IABS R4, R12 ;  /* 0x0000000c00047213 */ /* 0x000fe20000000000 */
[----:B------:R-:W-:Y:S01]  /*1de0*/  IMAD R15, R2, R18, R15 ;  /* 0x00000012020f7224 */ /* 0x000fe200078e020f */
[----:B------:R-:W-:Y:S01]  /*1df0*/  IABS R25, R29 ;  /* 0x0000001d00197213 */ /* 0x000fe20000000000 */
[----:B------:R-:W-:-:S02]  /*1e00*/  IMAD.MOV R21, RZ, RZ, -R21 ;  /* 0x000000ffff157224 */ /* 0x000fc400078e0a15 */
[----:B------:R-:W-:Y:S01]  /*1e10*/  @!P2 IMAD.MOV R28, RZ, RZ, -R28 ;  /* 0x000000ffff1ca224 */ /* 0x000fe200078e0a1c */
[C---:B------:R-:W-:Y:S01]  /*1e20*/  ISETP.GT.U32.AND P2, PT, R2.reuse, R11, PT ;  /* 0x0000000b0200720c */ /* 0x040fe20003f44070 */
[----:B------:R-:W-:Y:S01]  /*1e30*/  @!P6 IMAD.IADD R13, R13, 0x1, -R2 ;  /* 0x000000010d0de824 */ /* 0x000fe200078e0a02 */
[C---:B------:R-:W-:Y:S01]  /*1e40*/  ISETP.GT.U32.AND P6, PT, R2.reuse, R15, PT ;  /* 0x0000000f0200720c */ /* 0x040fe20003fc4070 */
[----:B------:R-:W-:Y:S01]  /*1e50*/  IMAD.MOV.U32 R0, RZ, RZ, R17 ;  /* 0x000000ffff007224 */ /* 0x000fe200078e0011 */
[----:B------:R-:W-:Y:S01]  /*1e60*/  STL [R1+0x1060], R28 ;  /* 0x0010601c01007387 */ /* 0x000fe20000100800 */
[----:B------:R-:W-:Y:S02]  /*1e70*/  IMAD.MOV.U32 R3, RZ, RZ, R19 ;  /* 0x000000ffff037224 */ /* 0x000fe400078e0013 */
[----:B------:R-:W-:Y:S02]  /*1e80*/  IMAD R16, R2, R21, R16 ;  /* 0x0000001502107224 */ /* 0x000fe400078e0210 */
[----:B------:R-:W-:Y:S01]  /*1e90*/  @!P5 IMAD.MOV R0, RZ, RZ, -R0 ;  /* 0x000000ffff00d224 */ /* 0x000fe200078e0a00 */
[----:B------:R-:W-:Y:S01]  /*1ea0*/  ISETP.GE.AND P5, PT, R10, RZ, PT ;  /* 0x000000ff0a00720c */ /* 0x000fe20003fa6270 */
[----:B------:R-:W-:Y:S01]  /*1eb0*/  @!P3 IMAD.MOV R3, RZ, RZ, -R3 ;  /* 0x000000ffff03b224 */ /* 0x000fe200078e0a03 */
[----:B------:R-:W-:Y:S01]  /*1ec0*/  LOP3.LUT R10, R6, 0x198, RZ, 0xfc, !PT ;  /* 0x00000198060a7812 */ /* 0x000fe200078efcff */
[--C-:B------:R-:W-:Y:S01]  /*1ed0*/  @!P4 IMAD.IADD R9, R9, 0x1, -R2.reuse ;  /* 0x000000010909c824 */ /* 0x100fe200078e0a02 */
[----:B------:R-:W-:Y:S01]  /*1ee0*/  ISETP.GT.U32.AND P3, PT, R2, R16, PT ;  /* 0x000000100200720c */ /* 0x000fe20003f64070 */
[--C-:B------:R-:W-:Y:S01]  /*1ef0*/  @!P2 IMAD.IADD R11, R11, 0x1, -R2.reuse ;  /* 0x000000010b0ba824 */ /* 0x100fe200078e0a02 */
[----:B------:R-:W-:Y:S01]  /*1f00*/  ISETP.GE.AND P4, PT, R8, RZ, PT ;  /* 0x000000ff0800720c */ /* 0x000fe20003f86270 */
[----:B------:R-:W-:Y:S01]  /*1f10*/  STL [R1+0x48], R3 ;  /* 0x0000480301007387 */ /* 0x000fe20000100800 */
[----:B------:R-:W-:Y:S01]  /*1f20*/  IABS R8, R10 ;  /* 0x0000000a00087213 */ /* 0x000fe20000000000 */
[----:B------:R-:W-:Y:S01]  /*1f30*/  @!P6 IMAD.IADD R15, R15, 0x1, -R2 ;  /* 0x000000010f0fe824 */ /* 0x000fe200078e0a02 */
[----:B------:R-:W-:Y:S01]  /*1f40*/  ISETP.GE.AND P2, PT, R14, RZ, PT ;  /* 0x000000ff0e00720c */ /* 0x000fe20003f46270 */
[----:B------:R0:W-:Y:S01]  /*1f50*/  STL [R1+0x4c], R0 ;  /* 0x00004c0001007387 */ /* 0x0001e20000100800 */
[----:B------:R-:W-:-:S02]  /*1f60*/  IMAD.HI.U32 R17, R7, R4, RZ ;  /* 0x0000000407117227 */ /* 0x000fc400078e00ff */
[----:B------:R-:W-:Y:S02]  /*1f70*/  ISETP.GT.U32.AND P6, PT, R2, R15, PT ;  /* 0x0000000f0200720c */ /* 0x000fe40003fc4070 */
[----:B------:R-:W-:Y:S01]  /*1f80*/  IMAD.MOV.U32 R14, RZ, RZ, R8 ;  /* 0x000000ffff0e7224 */ /* 0x000fe200078e0008 */
[----:B------:R-:W-:Y:S01]  /*1f90*/  LOP3.LUT R8, R6, 0x190, RZ, 0xfc, !PT ;  /* 0x0000019006087812 */ /* 0x000fe200078efcff */
[----:B------:R-:W-:Y:S02]  /*1fa0*/  IMAD.MOV R17, RZ, RZ, -R17 ;  /* 0x000000ffff117224 */ /* 0x000fe400078e0a11 */
[----:B------:R-:W-:Y:S01]  /*1fb0*/  @!P3 IMAD.IADD R16, R16, 0x1, -R2 ;  /* 0x000000011010b824 */ /* 0x000fe200078e0a02 */
[----:B------:R-:W-:Y:S01]  /*1fc0*/  ISETP.GT.U32.AND P3, PT, R2, R11, PT ;  /* 0x0000000b0200720c */ /* 0x000fe20003f64070 */
[----:B0-----:R-:W-:Y:S01]  /*1fd0*/  IMAD.MOV.U32 R0, RZ, RZ, R13 ;  /* 0x000000ffff007224 */ /* 0x001fe200078e000d */
[----:B------:R-:W-:Y:S01]  /*1fe0*/  IABS R18, R8 ;  /* 0x0000000800127213 */ /* 0x000fe20000000000 */
[----:B------:R-:W-:-:S04]  /*1ff0*/  IMAD.HI.U32 R13, R7, R14, RZ ;  /* 0x0000000e070d7227 */ /* 0x000fc800078e00ff */
[----:B------:R-:W-:Y:S01]  /*2000*/  @!P0 IMAD.MOV R0, RZ, RZ, -R0 ;  /* 0x000000ffff008224 */ /* 0x000fe200078e0a00 */
[C---:B------:R-:W-:Y:S01]  /*2010*/  ISETP.GT.U32.AND P0, PT, R2.reuse, R16, PT ;  /* 0x000000100200720c */ /* 0x040fe20003f04070 */
[----:B------:R-:W-:Y:S02]  /*2020*/  IMAD R4, R2, R17, R4 ;  /* 0x0000001102047224 */ /* 0x000fe400078e0204 */
[----:B------:R-:W-:Y:S01]  /*2030*/  IMAD.MOV R13, RZ, RZ, -R13 ;  /* 0x000000ffff0d7224 */ /* 0x000fe200078e0a0d */
[----:B------:R0:W-:Y:S01]  /*2040*/  STL [R1+0x54], R0 ;  /* 0x0000540001007387 */ /* 0x0001e20000100800 */
[--C-:B------:R-:W-:Y:S02]  /*2050*/  @!P6 IMAD.IADD R15, R15, 0x1, -R2.reuse ;  /* 0x000000010f0fe824 */ /* 0x100fe400078e0a02 */
[----:B------:R-:W-:Y:S01]  /*2060*/  @!P3 IMAD.IADD R11, R11, 0x1, -R2 ;  /* 0x000000010b0bb824 */ /* 0x000fe200078e0a02 */
[----:B------:R-:W-:Y:S02]  /*2070*/  ISETP.GE.AND P3, PT, R12, RZ, PT ;  /* 0x000000ff0c00720c */ /* 0x000fe40003f66270 */
[----:B------:R-:W-:Y:S01]  /*2080*/  LOP3.LUT R12, R6, 0x188, RZ, 0xfc, !PT ;  /* 0x00000188060c7812 */ /* 0x000fe200078efcff */
[----:B------:R-:W-:-:S02]  /*2090*/  IMAD.MOV.U32 R3, RZ, RZ, R11 ;  /* 0x000000ffff037224 */ /* 0x000fc400078e000b */
[----:B------:R-:W-:Y:S01]  /*20a0*/  @!P0 IMAD.IADD R16, R16, 0x1, -R2 ;  /* 0x0000000110108824 */ /* 0x000fe200078e0a02 */
[----:B------:R-:W-:Y:S01]  /*20b0*/  IABS R19, R12 ;  /* 0x0000000c00137213 */ /* 0x000fe20000000000 */
[----:B0-----:R-:W-:Y:S01]  /*20c0*/  IMAD.MOV.U32 R0, RZ, RZ, R9 ;  /* 0x000000ffff007224 */ /* 0x001fe200078e0009 */
[----:B------:R-:W-:Y:S01]  /*20d0*/  ISETP.GE.AND P0, PT, R10, RZ, PT ;  /* 0x000000ff0a00720c */ /* 0x000fe20003f06270 */
[----:B------:R-:W-:Y:S01]  /*20e0*/  IMAD R9, R2, R13, R14 ;  /* 0x0000000d02097224 */ /* 0x000fe200078e020e */
[----:B------:R-:W-:Y:S01]  /*20f0*/  LOP3.LUT R10, R6, 0x180, RZ, 0xfc, !PT ;  /* 0x00000180060a7812 */ /* 0x000fe200078efcff */
[----:B------:R-:W-:Y:S01]  /*2100*/  @!P1 IMAD.MOV R0, RZ, RZ, -R0 ;  /* 0x000000ffff009224 */ /* 0x000fe200078e0a00 */
[C---:B------:R-:W-:Y:S01]  /*2110*/  ISETP.GT.U32.AND P1, PT, R2.reuse, R4, PT ;  /* 0x000000040200720c */ /* 0x040fe20003f24070 */
[----:B------:R-:W-:Y:S01]  /*2120*/  IMAD.HI.U32 R13, R7, R18, RZ ;  /* 0x00000012070d7227 */ /* 0x000fe200078e00ff */
[----:B------:R-:W-:Y:S02]  /*2130*/  ISETP.GT.U32.AND P6, PT, R2, R9, PT ;  /* 0x000000090200720c */ /* 0x000fe40003fc4070 */
[----:B------:R0:W-:Y:S01]  /*2140*/  STL [R1+0x60], R0 ;  /* 0x0000600001007387 */ /* 0x0001e20000100800 */
[----:B------:R-:W-:-:S02]  /*2150*/  IMAD.MOV R13, RZ, RZ, -R13 ;  /* 0x000000ffff0d7224 */ /* 0x000fc400078e0a0d */
[----:B------:R-:W-:Y:S02]  /*2160*/  @!P5 IMAD.MOV R3, RZ, RZ, -R3 ;  /* 0x000000ffff03d224 */ /* 0x000fe400078e0a03 */
[----:B------:R-:W-:Y:S01]  /*2170*/  IMAD R18, R2, R13, R18 ;  /* 0x0000000d02127224 */ /* 0x000fe200078e0212 */
[----:B------:R-:W-:Y:S01]  /*2180*/  IABS R13, R10 ;  /* 0x0000000a000d7213 */ /* 0x000fe20000000000 */
[----:B------:R-:W-:Y:S01]  /*2190*/  IMAD.HI.U32 R11, R7, R19, RZ ;  /* 0x00000013070b7227 */ /* 0x000fe200078e00ff */
[----:B------:R-:W-:Y:S03]  /*21a0*/  STL [R1+0x68], R3 ;  /* 0x0000680301007387 */ /* 0x000fe60000100800 */
[----:B------:R-:W-:Y:S01]  /*21b0*/  @!P1 IMAD.IADD R4, R4, 0x1, -R2 ;  /* 0x0000000104049824 */ /* 0x000fe200078e0a02 */
[----:B------:R-:W-:Y:S01]  /*21c0*/  ISETP.GE.AND P1, PT, R8, RZ, PT ;  /* 0x000000ff0800720c */ /* 0x000fe20003f26270 */
[----:B0-----:R-:W-:Y:S01]  /*21d0*/  IMAD.MOV.U32 R0, RZ, RZ, R16 ;  /* 0x000000ffff007224 */ /* 0x001fe200078e0010 */
[----:B------:R-:W-:Y:S01]  /*21e0*/  LOP3.LUT R8, R6, 0x178, RZ, 0xfc, !PT ;  /* 0x0000017806087812 */ /* 0x000fe200078efcff */
[----:B------:R-:W-:Y:S01]  /*21f0*/  @!P6 IMAD.IADD R9, R9, 0x1, -R2 ;  /* 0x000000010909e824 */ /* 0x000fe200078e0a02 */
[C---:B------:R-:W-:Y:S01]  /*2200*/  ISETP.GT.U32.AND P6, PT, R2.reuse, R4, PT ;  /* 0x000000040200720c */ /* 0x040fe20003fc4070 */
[----:B------:R-:W-:Y:S01]  /*2210*/  @!P4 IMAD.MOV R0, RZ, RZ, -R0 ;  /* 0x000000ffff00c224 */ /* 0x000fe200078e0a00 */
[C---:B------:R-:W-:Y:S01]  /*2220*/  ISETP.GT.U32.AND P4, PT, R2.reuse, R18, PT ;  /* 0x000000120200720c */ /* 0x040fe20003f84070 */
[----:B------:R-:W-:Y:S01]  /*2230*/  IMAD.MOV R11, RZ, RZ, -R11 ;  /* 0x000000ffff0b7224 */ /* 0x000fe200078e0a0b */
[----:B------:R-:W-:-:S02]  /*2240*/  ISETP.GT.U32.AND P5, PT, R2, R9, PT ;  /* 0x000000090200720c */ /* 0x000fc40003fa4070 */
[----:B------:R0:W-:Y:S01]  /*2250*/  STL [R1+0x80], R0 ;  /* 0x0000800001007387 */ /* 0x0001e20000100800 */
[----:B------:R-:W-:Y:S01]  /*2260*/  IABS R14, R8 ;  /* 0x00000008000e7213 */ /* 0x000fe20000000000 */
[----:B------:R-:W-:Y:S02]  /*2270*/  IMAD R19, R2, R11, R19 ;  /* 0x0000000b02137224 */ /* 0x000fe400078e0213 */
[----:B------:R-:W-:-:S04]  /*2280*/  IMAD.HI.U32 R11, R7, R13, RZ ;  /* 0x0000000d070b7227 */ /* 0x000fc800078e00ff */
[--C-:B------:R-:W-:Y:S01]  /*2290*/  @!P6 IMAD.IADD R4, R4, 0x1, -R2.reuse ;  /* 0x000000010404e824 */ /* 0x100fe200078e0a02 */
[----:B------:R-:W-:Y:S01]  /*22a0*/  ISETP.GT.U32.AND P6, PT, R2, R19, PT ;  /* 0x000000130200720c */ /* 0x000fe20003fc4070 */
[----:B0-----:R-:W-:Y:S01]  /*22b0*/  IMAD.MOV.U32 R0, RZ, RZ, R15 ;  /* 0x000000ffff007224 */ /* 0x001fe200078e000f */
[----:B------:R-:W-:Y:S01]  /*22c0*/  LOP3.LUT R15, R6, 0x168, RZ, 0xfc, !PT ;  /* 0x00000168060f7812 */ /* 0x000fe200078efcff */
[----:B------:R-:W-:Y:S01]  /*22d0*/  @!P4 IMAD.IADD R18, R18, 0x1, -R2 ;  /* 0x000000011212c824 */ /* 0x000fe200078e0a02 */
[----:B------:R-:W-:Y:S01]  /*22e0*/  ISETP.GE.AND P4, PT, R8, RZ, PT ;  /* 0x000000ff0800720c */ /* 0x000fe20003f86270 */
[----:B------:R-:W-:Y:S01]  /*22f0*/  @!P2 IMAD.MOV R0, RZ, RZ, -R0 ;  /* 0x000000ffff00a224 */ /* 0x000fe200078e0a00 */
[----:B------:R-:W-:Y:S01]  /*2300*/  ISETP.GE.AND P2, PT, R12, RZ, PT ;  /* 0x000000ff0c00720c */ /* 0x000fe20003f46270 */
[----:B------:R-:W-:Y:S01]  /*2310*/  IMAD.HI.U32 R12, R7, R14, RZ ;  /* 0x0000000e070c7227 */ /* 0x000fe200078e00ff */
[----:B------:R-:W-:Y:S02]  /*2320*/  LOP3.LUT R8, R6, 0x170, RZ, 0xfc, !PT ;  /* 0x0000017006087812 */ /* 0x000fe400078efcff */
[----:B------:R0:W-:Y:S01]  /*2330*/  STL [R1+0xc4], R0 ;  /* 0x0000c40001007387 */ /* 0x0001e20000100800 */
[----:B------:R-:W-:Y:S01]  /*2340*/  @!P5 IMAD.IADD R9, R9, 0x1, -R2 ;  /* 0x000000010909d824 */ /* 0x000fe200078e0a02 */
[----:B------:R-:W-:Y:S01]  /*2350*/  ISETP.GE.AND P5, PT, R10, RZ, PT ;  /* 0x000000ff0a00720c */ /* 0x000fe20003fa6270 */
[----:B------:R-:W-:Y:S01]  /*2360*/  IMAD.MOV R11, RZ, RZ, -R11 ;  /* 0x000000ffff0b7224 */ /* 0x000fe200078e0a0b */
[----:B------:R-:W-:Y:S01]  /*2370*/  IABS R16, R15 ;  /* 0x0000000f00107213 */ /* 0x000fe20000000000 */
[----:B------:R-:W-:-:S02]  /*2380*/  IMAD.MOV R10, RZ, RZ, -R12 ;  /* 0x000000ffff0a7224 */ /* 0x000fc400078e0a0c */
[C---:B------:R-:W-:Y:S01]  /*2390*/  IMAD R13, R2.reuse, R11, R13 ;  /* 0x0000000b020d7224 */ /* 0x040fe200078e020d */
[----:B------:R-:W-:Y:S01]  /*23a0*/  IABS R11, R8 ;  /* 0x00000008000b7213 */ /* 0x000fe20000000000 */
[----:B------:R-:W-:Y:S01]  /*23b0*/  IMAD R14, R2, R10, R14 ;  /* 0x0000000a020e7224 */ /* 0x000fe200078e020e */
[C---:B------:R-:W-:Y:S01]  /*23c0*/  LOP3.LUT R10, R6.reuse, 0x158, RZ, 0xfc, !PT ;  /* 0x00000158060a7812 */ /* 0x040fe200078efcff */
[----:B0-----:R-:W-:Y:S01]  /*23d0*/  IMAD.MOV.U32 R0, RZ, RZ, R4 ;  /* 0x000000ffff007224 */ /* 0x001fe200078e0004 */
[----:B------:R-:W-:Y:S01]  /*23e0*/  LOP3.LUT R4, R6, 0x160, RZ, 0xfc, !PT ;  /* 0x0000016006047812 */ /* 0x000fe200078efcff */
[----:B------:R-:W-:Y:S02]  /*23f0*/  @!P6 IMAD.IADD R19, R19, 0x1, -R2 ;  /* 0x000000011313e824 */ /* 0x000fe400078e0a02 */
[----:B------:R-:W-:Y:S01]  /*2400*/  @!P3 IMAD.MOV R0, RZ, RZ, -R0 ;  /* 0x000000ffff00b224 */ /* 0x000fe200078e0a00 */
[C---:B------:R-:W-:Y:S01]  /*2410*/  ISETP.GT.U32.AND P3, PT, R2.reuse, R18, PT ;  /* 0x000000120200720c */ /* 0x040fe20003f64070 */
[----:B------:R-:W-:Y:S01]  /*2420*/  IMAD.HI.U32 R17, R7, R11, RZ ;  /* 0x0000000b07117227 */ /* 0x000fe200078e00ff */
[----:B------:R-:W-:-:S02]  /*2430*/  ISETP.GT.U32.AND P6, PT, R2, R19, PT ;  /* 0x000000130200720c */ /* 0x000fc40003fc4070 */
[----:B------:R0:W-:Y:S01]  /*2440*/  STL [R1+0xc8], R0 ;  /* 0x0000c80001007387 */ /* 0x0001e20000100800 */
[----:B------:R-:W-:Y:S01]  /*2450*/  IMAD.MOV R17, RZ, RZ, -R17 ;  /* 0x000000ffff117224 */ /* 0x000fe200078e0a11 */
[----:B------:R-:W-:-:S03]  /*2460*/  IABS R12, R4 ;  /* 0x00000004000c7213 */ /* 0x000fc60000000000 */
[----:B------:R-:W-:Y:S02]  /*2470*/  IMAD R11, R2, R17, R11 ;  /* 0x00000011020b7224 */ /* 0x000fe400078e020b */
[----:B------:R-:W-:-:S04]  /*2480*/  IMAD.HI.U32 R17, R7, R16, RZ ;  /* 0x0000001007117227 */ /* 0x000fc800078e00ff */
[----:B0-----:R-:W-:Y:S01]  /*2490*/  IMAD.MOV.U32 R0, RZ, RZ, R9 ;  /* 0x000000ffff007224 */ /* 0x001fe200078e0009 */
[----:B------:R-:W-:Y:S01]  /*24a0*/  IABS R9, R10 ;  /* 0x0000000a00097213 */ /* 0x000fe20000000000 */
[----:B------:R-:W-:Y:S01]  /*24b0*/  @!P3 IMAD.IADD R18, R18, 0x1, -R2 ;  /* 0x000000011212b824 */ /* 0x000fe200078e0a02 */
[C---:B------:R-:W-:Y:S01]  /*24c0*/  ISETP.GT.U32.AND P3, PT, R2.reuse, R14, PT ;  /* 0x0000000e0200720c */ /* 0x040fe20003f64070 */
[----:B------:R-:W-:Y:S01]  /*24d0*/  @!P0 IMAD.MOV R0, RZ, RZ, -R0 ;  /* 0x000000ffff008224 */ /* 0x000fe200078e0a00 */
[----:B------:R-:W-:Y:S01]  /*24e0*/  ISETP.GT.U32.AND P0, PT, R2, R13, PT ;  /* 0x0000000d0200720c */ /* 0x000fe20003f04070 */
[----:B------:R-:W-:Y:S01]  /*24f0*/  @!P6 IMAD.IADD R19, R19, 0x1, -R2 ;  /* 0x000000011313e824 */ /* 0x000fe200078e0a02 */
[----:B------:R-:W-:Y:S01]  /*2500*/  ISETP.GE.AND P6, PT, R8, RZ, PT ;  /* 0x000000ff0800720c */ /* 0x000fe20003fc6270 */
[----:B------:R-:W-:Y:S01]  /*2510*/  IMAD.HI.U32 R8, R7, R12, RZ ;  /* 0x0000000c07087227 */ /* 0x000fe200078e00ff */
[----:B------:R0:W-:Y:S03]  /*2520*/  STL [R1+0xcc], R0 ;  /* 0x0000cc0001007387 */ /* 0x0001e60000100800 */
[----:B------:R-:W-:-:S02]  /*2530*/  IMAD.MOV R17, RZ, RZ, -R17 ;  /* 0x000000ffff117224 */ /* 0x000fc400078e0a11 */
[----:B------:R-:W-:Y:S02]  /*2540*/  IMAD.MOV R8, RZ, RZ, -R8 ;  /* 0x000000ffff087224 */ /* 0x000fe400078e0a08 */
[--C-:B------:R-:W-:Y:S02]  /*2550*/  @!P3 IMAD.IADD R14, R14, 0x1, -R2.reuse ;  /* 0x000000010e0eb824 */ /* 0x100fe400078e0a02 */
[----:B------:R-:W-:Y:S01]  /*2560*/  @!P0 IMAD.IADD R13, R13, 0x1, -R2 ;  /* 0x000000010d0d8824 */ /* 0x000fe200078e0a02 */
[C---:B------:R-:W-:Y:S01]  /*2570*/  ISETP.GT.U32.AND P0, PT, R2.reuse, R11, PT ;  /* 0x0000000b0200720c */ /* 0x040fe20003f04070 */
[----:B0-----:R-:W-:Y:S01]  /*2580*/  IMAD.MOV.U32 R0, RZ, RZ, R18 ;  /* 0x000000ffff007224 */ /* 0x001fe200078e0012 */
[----:B------:R-:W-:Y:S01]  /*2590*/  ISETP.GT.U32.AND P3, PT, R2, R14, PT ;  /* 0x0000000e0200720c */ /* 0x000fe20003f64070 */
[----:B------:R-:W-:-:S04]  /*25a0*/  IMAD.HI.U32 R18, R7, R9, RZ ;  /* 0x0000000907127227 */ /* 0x000fc800078e00ff */
[----:B------:R-:W-:Y:S01]  /*25b0*/  @!P1 IMAD.MOV R0, RZ, RZ, -R0 ;  /* 0x000000ffff009224 */ /* 0x000fe200078e0a00 */
[C---:B------:R-:W-:Y:S01]  /*25c0*/  ISETP.GT.U32.AND P1, PT, R2.reuse, R13, PT ;  /* 0x0000000d0200720c */ /* 0x040fe20003f24070 */
[C---:B------:R-:W-:Y:S02]  /*25d0*/  IMAD R16, R2.reuse, R17, R16 ;  /* 0x0000001102107224 */ /* 0x040fe400078e0210 */
[----:B------:R-:W-:Y:S01]  /*25e0*/  IMAD R12, R2, R8, R12 ;  /* 0x00000008020c7224 */ /* 0x000fe200078e020c */
[----:B------:R0:W-:Y:S01]  /*25f0*/  STL [R1+0x78], R0 ;  /* 0x0000780001007387 */ /* 0x0001e20000100800 */
[--C-:B------:R-:W-:Y:S01]  /*2600*/  @!P0 IMAD.IADD R11, R11, 0x1, -R2.reuse ;  /* 0x000000010b0b8824 */ /* 0x100fe200078e0a02 */
[----:B------:R-:W-:Y:S01]  /*2610*/  LOP3.LUT R8, R6, 0x150, RZ, 0xfc, !PT ;  /* 0x0000015006087812 */ /* 0x000fe200078efcff */
[----:B------:R-:W-:Y:S01]  /*2620*/  @!P3 IMAD.IADD R14, R14, 0x1, -R2 ;  /* 0x000000010e0eb824 */ /* 0x000fe200078e0a02 */
[C---:B------:R-:W-:Y:S02]  /*2630*/  ISETP.GT.U32.AND P3, PT, R2.reuse, R12, PT ;  /* 0x0000000c0200720c */ /* 0x040fe40003f64070 */
[----:B------:R-:W-:-:S03]  /*2640*/  ISETP.GT.U32.AND P0, PT, R2, R11, PT ;  /* 0x0000000b0200720c */ /* 0x000fc60003f04070 */
[----:B------:R-:W-:Y:S01]  /*2650*/  @!P1 IMAD.IADD R13, R13, 0x1, -R2 ;  /* 0x000000010d0d9824 */ /* 0x000fe200078e0a02 */
[----:B------:R-:W-:Y:S01]  /*2660*/  ISETP.GT.U32.AND P1, PT, R2, R16, PT ;  /* 0x000000100200720c */ /* 0x000fe20003f24070 */
[----:B0-----:R-:W-:Y:S01]  /*2670*/  IMAD.MOV.U32 R0, RZ, RZ, R19 ;  /* 0x000000ffff007224 */ /* 0x001fe200078e0013 */
[----:B------:R-:W-:Y:S01]  /*2680*/  LOP3.LUT R19, R6, 0xb8, RZ, 0xfc, !PT ;  /* 0x000000b806137812 */ /* 0x000fe200078efcff */
[----:B------:R-:W-:Y:S02]  /*2690*/  IMAD.MOV.U32 R3, RZ, RZ, R13 ;  /* 0x000000ffff037224 */ /* 0x000fe400078e000d */
[----:B------:R-:W-:Y:S01]  /*26a0*/  @!P2 IMAD.MOV R0, RZ, RZ, -R0 ;  /* 0x000000ffff00a224 */ /* 0x000fe200078e0a00 */
[----:B------:R-:W-:Y:S01]  /*26b0*/  ISETP.GE.AND P2, PT, R15, RZ, PT ;  /* 0x000000ff0f00720c */ /* 0x000fe20003f46270 */
[----:B------:R-:W-:Y:S02]  /*26c0*/  IMAD.MOV R15, RZ, RZ, -R18 ;  /* 0x000000ffff0f7224 */ /* 0x000fe400078e0a12 */
[----:B------:R-:W-:Y:S01]  /*26d0*/  @!P5 IMAD.MOV R3, RZ, RZ, -R3 ;  /* 0x000000ffff03d224 */ /* 0x000fe200078e0a03 */
[----:B------:R0:W-:Y:S01]  /*26e0*/  STL [R1+0x74], R0 ;  /* 0x0000740001007387 */ /* 0x0001e20000100800 */
[----:B------:R-:W-:Y:S01]  /*26f0*/  IMAD R9, R2, R15, R9 ;  /* 0x0000000f02097224 */ /* 0x000fe200078e0209 */
[----:B------:R-:W-:Y:S01]  /*2700*/  IABS R15, R8 ;  /* 0x00000008000f7213 */ /* 0x000fe20000000000 */
[--C-:B------:R-:W-:Y:S01]  /*2710*/  @!P1 IMAD.IADD R16, R16, 0x1, -R2.reuse ;  /* 0x0000000110109824 */ /* 0x100fe200078e0a02 */
[----:B------:R-:W-:Y:S01]  /*2720*/  ISETP.GE.AND P5, PT, R4, RZ, PT ;  /* 0x000000ff0400720c */ /* 0x000fe20003fa6270 */
[--C-:B------:R-:W-:Y:S01]  /*2730*/  @!P3 IMAD.IADD R12, R12, 0x1, -R2.reuse ;  /* 0x000000010c0cb824 */ /* 0x100fe200078e0a02 */
[----:B------:R-:W-:Y:S01]  /*2740*/  STL [R1+0x88], R3 ;  /* 0x0000880301007387 */ /* 0x000fe20000100800 */
[----:B------:R-:W-:Y:S01]  /*2750*/  IMAD.MOV.U32 R13, RZ, RZ, R15 ;  /* 0x000000ffff0d7224 */ /* 0x000fe200078e000f */
[----:B------:R-:W-:Y:S01]  /*2760*/  ISETP.GT.U32.AND P1, PT, R2, R16, PT ;  /* 0x000000100200720c */ /* 0x000fe20003f24070 */
[----:B------:R-:W-:Y:S01]  /*2770*/  @!P0 IMAD.IADD R11, R11, 0x1, -R2 ;  /* 0x000000010b0b8824 */ /* 0x000fe200078e0a02 */
[----:B------:R-:W-:Y:S01]  /*2780*/  ISETP.GE.AND P0, PT, R10, RZ, PT ;  /* 0x000000ff0a00720c */ /* 0x000fe20003f06270 */
[----:B0-----:R-:W-:Y:S01]  /*2790*/  IMAD.MOV.U32 R0, RZ, RZ, R14 ;  /* 0x000000ffff007224 */ /* 0x001fe200078e000e */
[----:B------:R-:W-:Y:S01]  /*27a0*/  LOP3.LUT R10, R6, 0x148, RZ, 0xfc, !PT ;  /* 0x00000148060a7812 */ /* 0x000fe200078efcff */
[----:B------:R-:W-:Y:S01]  /*27b0*/  IMAD.HI.U32 R4, R7, R13, RZ ;  /* 0x0000000d07047227 */ /* 0x000fe200078e00ff */
[----:B------:R-:W-:-:S02]  /*27c0*/  ISETP.GT.U32.AND P3, PT, R2, R12, PT ;  /* 0x0000000c0200720c */ /* 0x000fc40003f64070 */
[----:B------:R-:W-:Y:S01]  /*27d0*/  IABS R15, R10 ;  /* 0x0000000a000f7213 */ /* 0x000fe20000000000 */
[----:B------:R-:W-:Y:S01]  /*27e0*/  @!P4 IMAD.MOV R0, RZ, RZ, -R0 ;  /* 0x000000ffff00c224 */ /* 0x000fe200078e0a00 */
[----:B------:R-:W-:Y:S01]  /*27f0*/  ISETP.GT.U32.AND P4, PT, R2, R9, PT ;  /* 0x000000090200720c */ /* 0x000fe20003f84070 */
[----:B------:R-:W-:Y:S01]  /*2800*/  IMAD.MOV R4, RZ, RZ, -R4 ;  /* 0x000000ffff047224 */ /* 0x000fe200078e0a04 */
[----:B------:R-:W-:Y:S01]  /*2810*/  LOP3.LUT R14, R6, 0x140, RZ, 0xfc, !PT ;  /* 0x00000140060e7812 */ /* 0x000fe200078efcff */
[----:B------:R-:W-:Y:S01]  /*2820*/  IMAD.HI.U32 R17, R7, R15, RZ ;  /* 0x0000000f07117227 */ /* 0x000fe200078e00ff */
[----:B------:R0:W-:Y:S03]  /*2830*/  STL [R1+0x90], R0 ;  /* 0x0000900001007387 */ /* 0x0001e60000100800 */
[----:B------:R-:W-:Y:S01]  /*2840*/  IMAD R13, R2, R4, R13 ;  /* 0x00000004020d7224 */ /* 0x000fe200078e020d */
[----:B------:R-:W-:Y:S01]  /*2850*/  IABS R4, R14 ;  /* 0x0000000e00047213 */ /* 0x000fe20000000000 */
[--C-:B------:R-:W-:Y:S01]  /*2860*/  @!P1 IMAD.IADD R16, R16, 0x1, -R2.reuse ;  /* 0x0000000110109824 */ /* 0x100fe200078e0a02 */
[----:B------:R-:W-:Y:S01]  /*2870*/  ISETP.GE.AND P1, PT, R8, RZ, PT ;  /* 0x000000ff0800720c */ /* 0x000fe20003f26270 */
[----:B------:R-:W-:Y:S01]  /*2880*/  IMAD.MOV R17, RZ, RZ, -R17 ;  /* 0x000000ffff117224 */ /* 0x000fe200078e0a11 */
[----:B------:R-:W-:Y:S01]  /*2890*/  LOP3.LUT R8, R6, 0x138, RZ, 0xfc, !PT ;  /* 0x0000013806087812 */ /* 0x000fe200078efcff */
[----:B------:R-:W-:-:S02]  /*28a0*/  @!P4 IMAD.IADD R9, R9, 0x1, -R2 ;  /* 0x000000010909c824 */ /* 0x000fc400078e0a02 */
[----:B0-----:R-:W-:Y:S02]  /*28b0*/  IMAD.MOV.U32 R0, RZ, RZ, R11 ;  /* 0x000000ffff007224 */ /* 0x001fe400078e000b */
[----:B------:R-:W-:Y:S01]  /*28c0*/  @!P3 IMAD.IADD R12, R12, 0x1, -R2 ;  /* 0x000000010c0cb824 */ /* 0x000fe200078e0a02 */
[C---:B------:R-:W-:Y:S01]  /*28d0*/  ISETP.GT.U32.AND P4, PT, R2.reuse, R9, PT ;  /* 0x000000090200720c */ /* 0x040fe20003f84070 */
[----:B------:R-:W-:Y:S01]  /*28e0*/  @!P6 IMAD.MOV R0, RZ, RZ, -R0 ;  /* 0x000000ffff00e224 */ /* 0x000fe200078e0a00 */
[----:B------:R-:W-:Y:S01]  /*28f0*/  ISETP.GT.U32.AND P6, PT, R2, R13, PT ;  /* 0x0000000d0200720c */ /* 0x000fe20003fc4070 */
[----:B------:R-:W-:Y:S01]  /*2900*/  IMAD.HI.U32 R11, R7, R4, RZ ;  /* 0x00000004070b7227 */ /* 0x000fe200078e00ff */
[----:B------:R-:W-:Y:S02]  /*2910*/  ISETP.GE.AND P3, PT, R10, RZ, PT ;  /* 0x000000ff0a00720c */ /* 0x000fe40003f66270 */
[----:B------:R0:W-:Y:S01]  /*2920*/  STL [R1+0x98], R0 ;  /* 0x0000980001007387 */ /* 0x0001e20000100800 */
[----:B------:R-:W-:Y:S01]  /*2930*/  IMAD R10, R2, R17, R15 ;  /* 0x00000011020a7224 */ /* 0x000fe200078e020f */
[----:B------:R-:W-:Y:S01]  /*2940*/  IABS R15, R8 ;  /* 0x00000008000f7213 */ /* 0x000fe20000000000 */
[----:B------:R-:W-:-:S02]  /*2950*/  IMAD.MOV R11, RZ, RZ, -R11 ;  /* 0x000000ffff0b7224 */ /* 0x000fc400078e0a0b */
[----:B------:R-:W-:Y:S01]  /*2960*/  IMAD.MOV.U32 R3, RZ, RZ, R12 ;  /* 0x000000ffff037224 */ /* 0x000fe200078e000c */
[----:B------:R-:W-:Y:S01]  /*2970*/  LOP3.LUT R12, R6, 0x130, RZ, 0xfc, !PT ;  /* 0x00000130060c7812 */ /* 0x000fe200078efcff */
[--C-:B------:R-:W-:Y:S01]  /*2980*/  @!P4 IMAD.IADD R9, R9, 0x1, -R2.reuse ;  /* 0x000000010909c824 */ /* 0x100fe200078e0a02 */
[C---:B------:R-:W-:Y:S01]  /*2990*/  ISETP.GT.U32.AND P4, PT, R2.reuse, R10, PT ;  /* 0x0000000a0200720c */ /* 0x040fe20003f84070 */
[----:B------:R-:W-:Y:S02]  /*29a0*/  @!P6 IMAD.IADD R13, R13, 0x1, -R2 ;  /* 0x000000010d0de824 */ /* 0x000fe400078e0a02 */
[----:B0-----:R-:W-:Y:S02]  /*29b0*/  IMAD.MOV.U32 R0, RZ, RZ, R16 ;  /* 0x000000ffff007224 */ /* 0x001fe400078e0010 */
[C---:B------:R-:W-:Y:S01]  /*29c0*/  IMAD R4, R2.reuse, R11, R4 ;  /* 0x0000000b02047224 */ /* 0x040fe200078e0204 */
[----:B------:R-:W-:Y:S01]  /*29d0*/  ISETP.GT.U32.AND P6, PT, R2, R13, PT ;  /* 0x0000000d0200720c */ /* 0x000fe20003fc4070 */
[----:B------:R-:W-:Y:S01]  /*29e0*/  @!P2 IMAD.MOV R0, RZ, RZ, -R0 ;  /* 0x000000ffff00a224 */ /* 0x000fe200078e0a00 */
[----:B------:R-:W-:Y:S01]  /*29f0*/  ISETP.GE.AND P2, PT, R14, RZ, PT ;  /* 0x000000ff0e00720c */ /* 0x000fe20003f46270 */
[----:B------:R-:W-:Y:S01]  /*2a00*/  IMAD.MOV.U32 R14, RZ, RZ, R15 ;  /* 0x000000ffff0e7224 */ /* 0x000fe200078e000f */
[----:B------:R-:W-:Y:S01]  /*2a10*/  LOP3.LUT R15, R6, 0x128, RZ, 0xfc, !PT ;  /* 0x00000128060f7812 */ /* 0x000fe200078efcff */
[----:B------:R-:W-:Y:S01]  /*2a20*/  @!P5 IMAD.MOV R3, RZ, RZ, -R3 ;  /* 0x000000ffff03d224 */ /* 0x000fe200078e0a03 */
[----:B------:R0:W-:Y:S01]  /*2a30*/  STL [R1+0xa0], R0 ;  /* 0x0000a00001007387 */ /* 0x0001e20000100800 */
[----:B------:R-:W-:Y:S01]  /*2a40*/  @!P4 IMAD.IADD R10, R10, 0x1, -R2 ;  /* 0x000000010a0ac824 */ /* 0x000fe200078e0a02 */
[----:B------:R-:W-:-:S02]  /*2a50*/  IABS R11, R15 ;  /* 0x0000000f000b7213 */ /* 0x000fc40000000000 */
[----:B------:R-:W-:Y:S01]  /*2a60*/  STL [R1+0xa8], R3 ;  /* 0x0000a80301007387 */ /* 0x000fe20000100800 */
[----:B------:R-:W-:Y:S02]  /*2a70*/  ISETP.GE.AND P5, PT, R8, RZ, PT ;  /* 0x000000ff0800720c */ /* 0x000fe40003fa6270 */
[----:B------:R-:W-:Y:S01]  /*2a80*/  ISETP.GT.U32.AND P4, PT, R2, R10, PT ;  /* 0x0000000a0200720c */ /* 0x000fe20003f84070 */
[----:B------:R-:W-:Y:S01]  /*2a90*/  @!P6 IMAD.IADD R13, R13, 0x1, -R2 ;  /* 0x000000010d0de824 */ /* 0x000fe200078e0a02 */
[----:B------:R-:W-:Y:S01]  /*2aa0*/  ISETP.GE.AND P6, PT, R12, RZ, PT ;  /* 0x000000ff0c00720c */ /* 0x000fe20003fc6270 */
[----:B0-----:R-:W-:Y:S01]  /*2ab0*/  IMAD.MOV.U32 R0, RZ, RZ, R9 ;  /* 0x000000ffff007224 */ /* 0x001fe200078e0009 */
[----:B------:R-:W-:Y:S01]  /*2ac0*/  IABS R12, R12 ;  /* 0x0000000c000c7213 */ /* 0x000fe20000000000 */
[----:B------:R-:W-:Y:S01]  /*2ad0*/  IMAD.HI.U32 R9, R7, R14, RZ ;  /* 0x0000000e07097227 */ /* 0x000fe200078e00ff */
[----:B------:R-:W-:-:S03]  /*2ae0*/  LOP3.LUT R8, R6, 0x120, RZ, 0xfc, !PT ;  /* 0x0000012006087812 */ /* 0x000fc600078efcff */
[----:B------:R-:W-:Y:S01]  /*2af0*/  @!P0 IMAD.MOV R0, RZ, RZ, -R0 ;  /* 0x000000ffff008224 */ /* 0x000fe200078e0a00 */
[----:B------:R-:W-:Y:S01]  /*2b00*/  ISETP.GT.U32.AND P0, PT, R2, R4, PT ;  /* 0x000000040200720c */ /* 0x000fe20003f04070 */
[----:B------:R-:W-:Y:S02]  /*2b10*/  IMAD.MOV R9, RZ, RZ, -R9 ;  /* 0x000000ffff097224 */ /* 0x000fe400078e0a09 */
[----:B------:R-:W-:Y:S01]  /*2b20*/  @!P4 IMAD.IADD R10, R10, 0x1, -R2 ;  /* 0x000000010a0ac824 */ /* 0x000fe200078e0a02 */
[----:B------:R0:W-:Y:S01]  /*2b30*/  STL [R1+0xb0], R0 ;  /* 0x0000b00001007387 */ /* 0x0001e20000100800 */
[----:B------:R-:W-:Y:S01]  /*2b40*/  IMAD R14, R2, R9, R14 ;  /* 0x00000009020e7224 */ /* 0x000fe200078e020e */
[----:B------:R-:W-:-:S04]  /*2b50*/  IABS R9, R8 ;  /* 0x0000000800097213 */ /* 0x000fc80000000000 */
[----:B------:R-:W-:-:S03]  /*2b60*/  ISETP.GT.U32.AND P4, PT, R2, R14, PT ;  /* 0x0000000e0200720c */ /* 0x000fc60003f84070 */
[----:B------:R-:W-:Y:S02]  /*2b70*/  @!P0 IMAD.IADD R4, R4, 0x1, -R2 ;  /* 0x0000000104048824 */ /* 0x000fe400078e0a02 */
[----:B0-----:R-:W-:Y:S02]  /*2b80*/  IMAD.MOV.U32 R0, RZ, RZ, R13 ;  /* 0x000000ffff007224 */ /* 0x001fe400078e000d */
[----:B------:R-:W-:Y:S01]  /*2b90*/  IMAD.HI.U32 R13, R7, R12, RZ ;  /* 0x0000000c070d7227 */ /* 0x000fe200078e00ff */
[----:B------:R-:W-:-:S03]  /*2ba0*/  ISETP.GT.U32.AND P0, PT, R2, R4, PT ;  /* 0x000000040200720c */ /* 0x000fc60003f04070 */
[----:B------:R-:W-:Y:S01]  /*2bb0*/  @!P1 IMAD.MOV R0, RZ, RZ, -R0 ;  /* 0x000000ffff009224 */ /* 0x000fe200078e0a00 */
[----:B------:R-:W-:Y:S01]  /*2bc0*/  ISETP.GE.AND P1, PT, R15, RZ, PT ;  /* 0x000000ff0f00720c */ /* 0x000fe20003f26270 */
[----:B------:R-:W-:Y:S02]  /*2bd0*/  IMAD.MOV R13, RZ, RZ, -R13 ;  /* 0x000000ffff0d7224 */ /* 0x000fe400078e0a0d */
[----:B------:R-:W-:Y:S01]  /*2be0*/  @!P4 IMAD.IADD R14, R14, 0x1, -R2 ;  /* 0x000000010e0ec824 */ /* 0x000fe200078e0a02 */
[----:B------:R0:W-:Y:S01]  /*2bf0*/  STL [R1+0xb8], R0 ;  /* 0x0000b80001007387 */ /* 0x0001e20000100800 */
[----:B------:R-:W-:Y:S01]  /*2c00*/  IMAD R12, R2, R13, R12 ;  /* 0x0000000d020c7224 */ /* 0x000fe200078e020c */
[----:B------:R-:W-:Y:S02]  /*2c10*/  LOP3.LUT R13, R6, 0x110, RZ, 0xfc, !PT ;  /* 0x00000110060d7812 */ /* 0x000fe400078efcff */
[----:B------:R-:W-:Y:S01]  /*2c20*/  ISETP.GT.U32.AND P4, PT, R2, R14, PT ;  /* 0x0000000e0200720c */ /* 0x000fe20003f84070 */
[----:B------:R-:W-:Y:S01]  /*2c30*/  @!P0 IMAD.IADD R4, R4, 0x1, -R2 ;  /* 0x0000000104048824 */ /* 0x000fe200078e0a02 */
[----:B------:R-:W-:Y:S01]  /*2c40*/  ISETP.GT.U32.AND P0, PT, R2, R12, PT ;  /* 0x0000000c0200720c */ /* 0x000fe20003f04070 */
[----:B0-----:R-:W-:-:S02]  /*2c50*/  IMAD.MOV.U32 R0, RZ, RZ, R10 ;  /* 0x000000ffff007224 */ /* 0x001fc400078e000a */
[----:B------:R-:W-:-:S04]  /*2c60*/  IMAD.HI.U32 R10, R7, R11, RZ ;  /* 0x0000000b070a7227 */ /* 0x000fc800078e00ff */
[----:B------:R-:W-:Y:S01]  /*2c70*/  @!P3 IMAD.MOV R0, RZ, RZ, -R0 ;  /* 0x000000ffff00b224 */ /* 0x000fe200078e0a00 */
[----:B------:R-:W-:Y:S01]  /*2c80*/  ISETP.GE.AND P3, PT, R8, RZ, PT ;  /* 0x000000ff0800720c */ /* 0x000fe20003f66270 */
[----:B------:R-:W-:Y:S02]  /*2c90*/  IMAD.MOV R10, RZ, RZ, -R10 ;  /* 0x000000ffff0a7224 */ /* 0x000fe400078e0a0a */
[----:B------:R-:W-:Y:S01]  /*2ca0*/  IMAD.HI.U32 R8, R7, R9, RZ ;  /* 0x0000000907087227 */ /* 0x000fe200078e00ff */
[----:B------:R0:W-:Y:S03]  /*2cb0*/  STL [R1+0xbc], R0 ;  /* 0x0000bc0001007387 */ /* 0x0001e60000100800 */
[----:B------:R-:W-:Y:S01]  /*2cc0*/  IMAD R11, R2, R10, R11 ;  /* 0x0000000a020b7224 */ /* 0x000fe200078e020b */
[----:B------:R-:W-:Y:S01]  /*2cd0*/  LOP3.LUT R10, R6, 0x108, RZ, 0xfc, !PT ;  /* 0x00000108060a7812 */ /* 0x000fe200078efcff */
[----:B------:R-:W-:-:S02]  /*2ce0*/  @!P0 IMAD.IADD R12, R12, 0x1, -R2 ;  /* 0x000000010c0c8824 */ /* 0x000fc400078e0a02 */
[----:B------:R-:W-:Y:S01]  /*2cf0*/  IMAD.MOV R8, RZ, RZ, -R8 ;  /* 0x000000ffff087224 */ /* 0x000fe200078e0a08 */
[----:B------:R-:W-:Y:S01]  /*2d00*/  IABS R17, R10 ;  /* 0x0000000a00117213 */ /* 0x000fe20000000000 */
[----:B------:R-:W-:Y:S01]  /*2d10*/  @!P4 IMAD.IADD R14, R14, 0x1, -R2 ;  /* 0x000000010e0ec824 */ /* 0x000fe200078e0a02 */
[----:B------:R-:W-:Y:S01]  /*2d20*/  ISETP.GT.U32.AND P0, PT, R2, R12, PT ;  /* 0x0000000c0200720c */ /* 0x000fe20003f04070 */
[----:B0-----:R-:W-:Y:S01]  /*2d30*/  IMAD.MOV.U32 R0, RZ, RZ, R4 ;  /* 0x000000ffff007224 */ /* 0x001fe200078e0004 */
[----:B------:R-:W-:Y:S01]  /*2d40*/  LOP3.LUT R4, R6, 0x118, RZ, 0xfc, !PT ;  /* 0x0000011806047812 */ /* 0x000fe200078efcff */
[C---:B------:R-:W-:Y:S01]  /*2d50*/  IMAD R9, R2.reuse, R8, R9 ;  /* 0x0000000802097224 */ /* 0x040fe200078e0209 */
[----:B------:R-:W-:Y:S01]  /*2d60*/  IABS R8, R13 ;  /* 0x0000000d00087213 */ /* 0x000fe20000000000 */
[----:B------:R-:W-:Y:S01]  /*2d70*/  @!P2 IMAD.MOV R0, RZ, RZ, -R0 ;  /* 0x000000ffff00a224 */ /* 0x000fe200078e0a00 */
[C---:B------:R-:W-:Y:S02]  /*2d80*/  ISETP.GT.U32.AND P2, PT, R2.reuse, R11, PT ;  /* 0x0000000b0200720c */ /* 0x040fe40003f44070 */
[----:B------:R-:W-:Y:S01]  /*2d90*/  IABS R15, R4 ;  /* 0x00000004000f7213 */ /* 0x000fe20000000000 */
[----:B------:R-:W-:Y:S01]  /*2da0*/  IMAD.HI.U32 R16, R7, R8, RZ ;  /* 0x0000000807107227 */ /* 0x000fe200078e00ff */
[----:B------:R0:W-:Y:S01]  /*2db0*/  STL [R1+0xc0], R0 ;  /* 0x0000c00001007387 */ /* 0x0001e20000100800 */
[----:B------:R-:W-:-:S02]  /*2dc0*/  ISETP.GT.U32.AND P4, PT, R2, R9, PT ;  /* 0x000000090200720c */ /* 0x000fc40003f84070 */
[----:B------:R-:W-:Y:S02]  /*2dd0*/  IMAD.MOV R16, RZ, RZ, -R16 ;  /* 0x000000ffff107224 */ /* 0x000fe400078e0a10 */
[----:B------:R-:W-:Y:S01]  /*2de0*/  @!P0 IMAD.IADD R12, R12, 0x1, -R2 ;  /* 0x000000010c0c8824 */ /* 0x000fe200078e0a02 */
[----:B------:R-:W-:Y:S01]  /*2df0*/  ISETP.GE.AND P0, PT, R13, RZ, PT ;  /* 0x000000ff0d00720c */ /* 0x000fe20003f06270 */
[----:B------:R-:W-:Y:S01]  /*2e00*/  IMAD R8, R2, R16, R8 ;  /* 0x0000001002087224 */ /* 0x000fe200078e0208 */
[----:B------:R-:W-:Y:S01]  /*2e10*/  LOP3.LUT R16, R6, 0xf0, RZ, 0xfc, !PT ;  /* 0x000000f006107812 */ /* 0x000fe200078efcff */
[----:B------:R-:W-:Y:S02]  /*2e20*/  @!P2 IMAD.IADD R11, R11, 0x1, -R2 ;  /* 0x000000010b0ba824 */ /* 0x000fe400078e0a02 */
[----:B0-----:R-:W-:Y:S02]  /*2e30*/  IMAD.MOV.U32 R0, RZ, RZ, R14 ;  /* 0x000000ffff007224 */ /* 0x001fe400078e000e */
[----:B------:R-:W-:Y:S01]  /*2e40*/  IMAD.HI.U32 R14, R7, R15, RZ ;  /* 0x0000000f070e7227 */ /* 0x000fe200078e00ff */
[----:B------:R-:W-:-:S03]  /*2e50*/  ISETP.GT.U32.AND P2, PT, R2, R11, PT ;  /* 0x0000000b0200720c */ /* 0x000fc60003f44070 */
[----:B------:R-:W-:Y:S02]  /*2e60*/  IMAD.MOV R14, RZ, RZ, -R14 ;  /* 0x000000ffff0e7224 */ /* 0x000fe400078e0a0e */
[----:B------:R-:W-:Y:S01]  /*2e70*/  IMAD.MOV.U32 R3, RZ, RZ, R12 ;  /* 0x000000ffff037224 */ /* 0x000fe200078e000c */
[----:B------:R-:W-:Y:S01]  /*2e80*/  LOP3.LUT R12, R6, 0x100, RZ, 0xfc, !PT ;  /* 0x00000100060c7812 */ /* 0x000fe200078efcff */
[C---:B------:R-:W-:Y:S02]  /*2e90*/  IMAD R15, R2.reuse, R14, R15 ;  /* 0x0000000e020f7224 */ /* 0x040fe400078e020f */
[----:B------:R-:W-:Y:S01]  /*2ea0*/  @!P6 IMAD.MOV R3, RZ, RZ, -R3 ;  /* 0x000000ffff03e224 */ /* 0x000fe200078e0a03 */
[----:B------:R-:W-:Y:S01]  /*2eb0*/  ISETP.GT.U32.AND P6, PT, R2, R8, PT ;  /* 0x000000080200720c */ /* 0x000fe20003fc4070 */
[----:B------:R-:W-:Y:S01]  /*2ec0*/  @!P5 IMAD.MOV R0, RZ, RZ, -R0 ;  /* 0x000000ffff00d224 */ /* 0x000fe200078e0a00 */
[----:B------:R-:W-:Y:S01]  /*2ed0*/  ISETP.GE.AND P5, PT, R4, RZ, PT ;  /* 0x000000ff0400720c */ /* 0x000fe20003fa6270 */
[--C-:B------:R-:W-:Y:S01]  /*2ee0*/  @!P2 IMAD.IADD R11, R11, 0x1, -R2.reuse ;  /* 0x000000010b0ba824 */ /* 0x100fe200078e0a02 */
[----:B------:R-:W-:Y:S01]  /*2ef0*/  ISETP.GT.U32.AND P2, PT, R2, R15, PT ;  /* 0x0000000f0200720c */ /* 0x000fe20003f44070 */
[----:B------:R-:W-:Y:S01]  /*2f00*/  @!P4 IMAD.IADD R9, R9, 0x1, -R2 ;  /* 0x000000010909c824 */ /* 0x000fe200078e0a02 */
[----:B------:R0:W-:Y:S01]  /*2f10*/  STL [R1+0xb4], R0 ;  /* 0x0000b40001007387 */ /* 0x0001e20000100800 */
[----:B------:R-:W-:-:S03]  /*2f20*/  IMAD.MOV.U32 R4, RZ, RZ, R17 ;  /* 0x000000ffff047224 */ /* 0x000fc600078e0011 */
[----:B------:R-:W-:Y:S01]  /*2f30*/  ISETP.GT.U32.AND P4, PT, R2, R9, PT ;  /* 0x000000090200720c */ /* 0x000fe20003f84070 */
[----:B------:R-:W-:Y:S01]  /*2f40*/  IMAD.HI.U32 R13, R7, R4, RZ ;  /* 0x00000004070d7227 */ /* 0x000fe200078e00ff */
[----:B------:R-:W-:Y:S03]  /*2f50*/  STL [R1+0x9c], R3 ;  /* 0x00009c0301007387 */ /* 0x000fe60000100800 */
[----:B------:R-:W-:Y:S02]  /*2f60*/  IMAD.MOV R13, RZ, RZ, -R13 ;  /* 0x000000ffff0d7224 */ /* 0x000fe400078e0a0d */
[----:B0-----:R-:W-:Y:S01]  /*2f70*/  IMAD.MOV.U32 R0, RZ, RZ, R11 ;  /* 0x000000ffff007224 */ /* 0x001fe200078e000b */
[----:B------:R-:W-:Y:S01]  /*2f80*/  IABS R11, R12 ;  /* 0x0000000c000b7213 */ /* 0x000fe20000000000 */
[--C-:B------:R-:W-:Y:S01]  /*2f90*/  @!P2 IMAD.IADD R15, R15, 0x1, -R2.reuse ;  /* 0x000000010f0fa824 */ /* 0x100fe200078e0a02 */
[----:B------:R-:W-:Y:S01]  /*2fa0*/  ISETP.GE.AND P2, PT, R12, RZ, PT ;  /* 0x000000ff0c00720c */ /* 0x000fe20003f46270 */
[----:B------:R-:W-:-:S02]  /*2fb0*/  @!P6 IMAD.IADD R8, R8, 0x1, -R2 ;  /* 0x000000010808e824 */ /* 0x000fc400078e0a02 */
[----:B------:R-:W-:Y:S01]  /*2fc0*/  IMAD.HI.U32 R12, R7, R11, RZ ;  /* 0x0000000b070c7227 */ /* 0x000fe200078e00ff */
[----:B------:R-:W-:-:S03]  /*2fd0*/  ISETP.GT.U32.AND P6, PT, R2, R15, PT ;  /* 0x0000000f0200720c */ /* 0x000fc60003fc4070 */
[----:B------:R-:W-:Y:S01]  /*2fe0*/  IMAD R4, R2, R13, R4 ;  /* 0x0000000d02047224 */ /* 0x000fe200078e0204 */
[----:B------:R-:W-:Y:S01]  /*2ff0*/  IABS R13, R16 ;  /* 0x00000010000d7213 */ /* 0x000fe20000000000 */
[----:B------:R-:W-:Y:S02]  /*3000*/  IMAD.MOV R12, RZ, RZ, -R12 ;  /* 0x000000ffff0c7224 */ /* 0x000fe400078e0a0c */
[----:B------:R-:W-:Y:S01]  /*3010*/  @!P1 IMAD.MOV R0, RZ, RZ, -R0 ;  /* 0x000000ffff009224 */ /* 0x000fe200078e0a00 */
[----:B------:R-:W-:Y:S01]  /*3020*/  ISETP.GE.AND P1, PT, R10, RZ, PT ;  /* 0x000000ff0a00720c */ /* 0x000fe20003f26270 */
[--C-:B------:R-:W-:Y:S01]  /*3030*/  @!P4 IMAD.IADD R9, R9, 0x1, -R2.reuse ;  /* 0x000000010909c824 */ /* 0x100fe200078e0a02 */
[C---:B------:R-:W-:Y:S01]  /*3040*/  ISETP.GT.U32.AND P4, PT, R2.reuse, R4, PT ;  /* 0x000000040200720c */ /* 0x040fe20003f84070 */
[----:B------:R-:W-:Y:S01]  /*3050*/  IMAD R11, R2, R12, R11 ;  /* 0x0000000c020b7224 */ /* 0x000fe200078e020b */
[----:B------:R0:W-:Y:S01]  /*3060*/  STL [R1+0xa4], R0 ;  /* 0x0000a40001007387 */ /* 0x0001e20000100800 */
[----:B------:R-:W-:Y:S01]  /*3070*/  @!P6 IMAD.IADD R15, R15, 0x1, -R2 ;  /* 0x000000010f0fe824 */ /* 0x000fe200078e0a02 */
[----:B------:R-:W-:-:S02]  /*3080*/  LOP3.LUT R10, R6, 0xe8, RZ, 0xfc, !PT ;  /* 0x000000e8060a7812 */ /* 0x000fc400078efcff */
[----:B------:R-:W-:Y:S02]  /*3090*/  ISETP.GT.U32.AND P6, PT, R2, R11, PT ;  /* 0x0000000b0200720c */ /* 0x000fe40003fc4070 */
[----:B------:R-:W-:Y:S01]  /*30a0*/  IABS R23, R10 ;  /* 0x0000000a00177213 */ /* 0x000fe20000000000 */
[----:B0-----:R-:W-:Y:S01]  /*30b0*/  IMAD.MOV.U32 R0, RZ, RZ, R9 ;  /* 0x000000ffff007224 */ /* 0x001fe200078e0009 */
[----:B------:R-:W-:-:S03]  /*30c0*/  LOP3.LUT R9, R6, 0xf8, RZ, 0xfc, !PT ;  /* 0x000000f806097812 */ /* 0x000fc600078efcff */
[----:B------:R-:W-:Y:S02]  /*30d0*/  @!P4 IMAD.IADD R4, R4, 0x1, -R2 ;  /* 0x000000010404c824 */ /* 0x000fe400078e0a02 */
[----:B------:R-:W-:Y:S01]  /*30e0*/  @!P3 IMAD.MOV R0, RZ, RZ, -R0 ;  /* 0x000000ffff00b224 */ /* 0x000fe200078e0a00 */
[C---:B------:R-:W-:Y:S01]  /*30f0*/  ISETP.GT.U32.AND P3, PT, R2.reuse, R8, PT ;  /* 0x000000080200720c */ /* 0x040fe20003f64070 */
[----:B------:R-:W-:Y:S01]  /*3100*/  IMAD.HI.U32 R12, R7, R23, RZ ;  /* 0x00000017070c7227 */ /* 0x000fe200078e00ff */
[----:B------:R-:W-:Y:S02]  /*3110*/  IABS R14, R9 ;  /* 0x00000009000e7213 */ /* 0x000fe40000000000 */
[----:B------:R-:W-:Y:S01]  /*3120*/  ISETP.GT.U32.AND P4, PT, R2, R4, PT ;  /* 0x000000040200720c */ /* 0x000fe20003f84070 */
[----:B------:R-:W-:Y:S01]  /*3130*/  @!P6 IMAD.IADD R11, R11, 0x1, -R2 ;  /* 0x000000010b0be824 */ /* 0x000fe200078e0a02 */
[----:B------:R0:W-:Y:S01]  /*3140*/  STL [R1+0xac], R0 ;  /* 0x0000ac0001007387 */ /* 0x0001e20000100800 */
[----:B------:R-:W-:-:S03]  /*3150*/  IMAD.HI.U32 R17, R7, R14, RZ ;  /* 0x0000000e07117227 */ /* 0x000fc600078e00ff */
[----:B------:R-:W-:Y:S01]  /*3160*/  ISETP.GT.U32.AND P6, PT, R2, R11, PT ;  /* 0x0000000b0200720c */ /* 0x000fe20003fc4070 */
[----:B------:R-:W-:Y:S02]  /*3170*/  IMAD.MOV R17, RZ, RZ, -R17 ;  /* 0x000000ffff117224 */ /* 0x000fe400078e0a11 */
[----:B------:R-:W-:Y:S01]  /*3180*/  @!P3 IMAD.IADD R8, R8, 0x1, -R2 ;  /* 0x000000010808b824 */ /* 0x000fe200078e0a02 */
[----:B------:R-:W-:Y:S01]  /*3190*/  ISETP.GE.AND P3, PT, R9, RZ, PT ;  /* 0x000000ff0900720c */ /* 0x000fe20003f66270 */
[----:B------:R-:W-:-:S04]  /*31a0*/  IMAD.HI.U32 R9, R7, R13, RZ ;  /* 0x0000000d07097227 */ /* 0x000fc800078e00ff */
[----:B0-----:R-:W-:Y:S02]  /*31b0*/  IMAD.MOV.U32 R0, RZ, RZ, R15 ;  /* 0x000000ffff007224 */ /* 0x001fe400078e000f */
[----:B------:R-:W-:Y:S02]  /*31c0*/  IMAD R14, R2, R17, R14 ;  /* 0x00000011020e7224 */ /* 0x000fe400078e020e */
[----:B------:R-:W-:Y:S01]  /*31d0*/  IMAD.MOV.U32 R3, RZ, RZ, R8 ;  /* 0x000000ffff037224 */ /* 0x000fe200078e0008 */
[----:B------:R-:W-:Y:S01]  /*31e0*/  LOP3.LUT R8, R6, 0xd0, RZ, 0xfc, !PT ;  /* 0x000000d006087812 */ /* 0x000fe200078efcff */
[----:B------:R-:W-:Y:S02]  /*31f0*/  IMAD.MOV R9, RZ, RZ, -R9 ;  /* 0x000000ffff097224 */ /* 0x000fe400078e0a09 */
[----:B------:R-:W-:Y:S01]  /*3200*/  @!P5 IMAD.MOV R0, RZ, RZ, -R0 ;  /* 0x000000ffff00d224 */ /* 0x000fe200078e0a00 */
[----:B------:R-:W-:Y:S01]  /*3210*/  IABS R17, R8 ;  /* 0x0000000800117213 */ /* 0x000fe20000000000 */
[----:B------:R-:W-:Y:S01]  /*3220*/  @!P4 IMAD.IADD R4, R4, 0x1, -R2 ;  /* 0x000000010404c824 */ /* 0x000fe200078e0a02 */
[----:B------:R-:W-:Y:S01]  /*3230*/  ISETP.GE.AND P4, PT, R16, RZ, PT ;  /* 0x000000ff1000720c */ /* 0x000fe20003f86270 */
[----:B------:R-:W-:Y:S01]  /*3240*/  @!P0 IMAD.MOV R3, RZ, RZ, -R3 ;  /* 0x000000ffff038224 */ /* 0x000fe200078e0a03 */
[C---:B------:R-:W-:Y:S01]  /*3250*/  ISETP.GT.U32.AND P0, PT, R2.reuse, R14, PT ;  /* 0x0000000e0200720c */ /* 0x040fe20003f04070 */
[----:B------:R-:W-:Y:S01]  /*3260*/  IMAD R13, R2, R9, R13 ;  /* 0x00000009020d7224 */ /* 0x000fe200078e020d */
[----:B------:R0:W-:Y:S01]  /*3270*/  STL [R1+0x94], R0 ;  /* 0x0000940001007387 */ /* 0x0001e20000100800 */
[----:B------:R-:W-:Y:S01]  /*3280*/  IMAD.MOV R12, RZ, RZ, -R12 ;  /* 0x000000ffff0c7224 */ /* 0x000fe200078e0a0c */
[----:B------:R-:W-:Y:S01]  /*3290*/  ISETP.GE.AND P5, PT, R10, RZ, PT ;  /* 0x000000ff0a00720c */ /* 0x000fe20003fa6270 */
[----:B------:R-:W-:Y:S01]  /*32a0*/  @!P6 IMAD.IADD R11, R11, 0x1, -R2 ;  /* 0x000000010b0be824 */ /* 0x000fe200078e0a02 */
[C---:B------:R-:W-:Y:S01]  /*32b0*/  ISETP.GT.U32.AND P6, PT, R2.reuse, R13, PT ;  /* 0x0000000d0200720c */ /* 0x040fe20003fc4070 */
[----:B------:R-:W-:Y:S01]  /*32c0*/  IMAD R23, R2, R12, R23 ;  /* 0x0000000c02177224 */ /* 0x000fe200078e0217 */
[----:B------:R-:W-:Y:S01]  /*32d0*/  LOP3.LUT R12, R6, 0xd8, RZ, 0xfc, !PT ;  /* 0x000000d8060c7812 */ /* 0x000fe200078efcff */
[----:B------:R-:W-:Y:S01]  /*32e0*/  STL [R1+0x84], R3 ;  /* 0x0000840301007387 */ /* 0x000fe20000100800 */
[----:B------:R-:W-:-:S02]  /*32f0*/  IMAD.HI.U32 R10, R7, R17, RZ ;  /* 0x00000011070a7227 */ /* 0x000fc400078e00ff */
[----:B------:R-:W-:Y:S02]  /*3300*/  IABS R21, R12 ;  /* 0x0000000c00157213 */ /* 0x000fe40000000000 */
[----:B0-----:R-:W-:Y:S01]  /*3310*/  IMAD.MOV.U32 R0, RZ, RZ, R4 ;  /* 0x000000ffff007224 */ /* 0x001fe200078e0004 */
[----:B------:R-:W-:Y:S01]  /*3320*/  LOP3.LUT R4, R6, 0xc8, RZ, 0xfc, !PT ;  /* 0x000000c806047812 */ /* 0x000fe200078efcff */
[----:B------:R-:W-:Y:S02]  /*3330*/  @!P0 IMAD.IADD R14, R14, 0x1, -R2 ;  /* 0x000000010e0e8824 */ /* 0x000fe400078e0a02 */
[----:B------:R-:W-:Y:S01]  /*3340*/  @!P1 IMAD.MOV R0, RZ, RZ, -R0 ;  /* 0x000000ffff009224 */ /* 0x000fe200078e0a00 */
[----:B------:R-:W-:Y:S01]  /*3350*/  ISETP.GE.AND P1, PT, R22, RZ, PT ;  /* 0x000000ff1600720c */ /* 0x000fe20003f26270 */
[----:B------:R-:W-:Y:S01]  /*3360*/  IMAD.HI.U32 R18, R7, R21, RZ ;  /* 0x0000001507127227 */ /* 0x000fe200078e00ff */
[----:B------:R-:W-:Y:S02]  /*3370*/  ISETP.GT.U32.AND P0, PT, R2, R14, PT ;  /* 0x0000000e0200720c */ /* 0x000fe40003f04070 */
[----:B------:R0:W-:Y:S01]  /*3380*/  STL [R1+0x8c], R0 ;  /* 0x00008c0001007387 */ /* 0x0001e20000100800 */
[----:B------:R-:W-:Y:S01]  /*3390*/  @!P6 IMAD.IADD R13, R13, 0x1, -R2 ;  /* 0x000000010d0de824 */ /* 0x000fe200078e0a02 */
[----:B------:R-:W-:Y:S01]  /*33a0*/  IABS R22, R22 ;  /* 0x0000001600167213 */ /* 0x000fe20000000000 */
[----:B------:R-:W-:Y:S01]  /*33b0*/  IMAD.MOV R10, RZ, RZ, -R10 ;  /* 0x000000ffff0a7224 */ /* 0x000fe200078e0a0a */
[----:B------:R-:W-:-:S02]  /*33c0*/  IABS R16, R4 ;  /* 0x0000000400107213 */ /* 0x000fc40000000000 */
[----:B------:R-:W-:Y:S01]  /*33d0*/  ISETP.GT.U32.AND P6, PT, R2, R13, PT ;  /* 0x0000000d0200720c */ /* 0x000fe20003fc4070 */
[----:B------:R-:W-:-:S04]  /*33e0*/  IMAD.HI.U32 R15, R7, R22, RZ ;  /* 0x00000016070f7227 */ /* 0x000fc800078e00ff */
[----:B0-----:R-:W-:Y:S02]  /*33f0*/  IMAD.MOV.U32 R0, RZ, RZ, R11 ;  /* 0x000000ffff007224 */ /* 0x001fe400078e000b */
[----:B------:R-:W-:Y:S01]  /*3400*/  IMAD.MOV R11, RZ, RZ, -R18 ;  /* 0x000000ffff0b7224 */ /* 0x000fe200078e0a12 */
[----:B------:R-:W-:Y:S01]  /*3410*/  LOP3.LUT R18, R6, 0xa8, RZ, 0xfc, !PT ;  /* 0x000000a806127812 */ /* 0x000fe200078efcff */
[----:B------:R-:W-:Y:S01]  /*3420*/  @!P2 IMAD.MOV R0, RZ, RZ, -R0 ;  /* 0x000000ffff00a224 */ /* 0x000fe200078e0a00 */
[C---:B------:R-:W-:Y:S01]  /*3430*/  ISETP.GT.U32.AND P2, PT, R2.reuse, R23, PT ;  /* 0x000000170200720c */ /* 0x040fe20003f44070 */
[----:B------:R-:W-:Y:S01]  /*3440*/  IMAD R21, R2, R11, R21 ;  /* 0x0000000b02157224 */ /* 0x000fe200078e0215 */
[----:B------:R-:W-:Y:S01]  /*3450*/  IABS R11, R20 ;  /* 0x00000014000b7213 */ /* 0x000fe20000000000 */
[----:B------:R-:W-:Y:S01]  /*3460*/  IMAD.MOV R15, RZ, RZ, -R15 ;  /* 0x000000ffff0f7224 */ /* 0x000fe200078e0a0f */
[----:B------:R0:W-:Y:S01]  /*3470*/  STL [R1+0x7c], R0 ;  /* 0x00007c0001007387 */ /* 0x0001e20000100800 */
[----:B------:R-:W-:Y:S01]  /*3480*/  @!P0 IMAD.IADD R14, R14, 0x1, -R2 ;  /* 0x000000010e0e8824 */ /* 0x000fe200078e0a02 */
[----:B------:R-:W-:Y:S01]  /*3490*/  ISETP.GE.AND P0, PT, R12, RZ, PT ;  /* 0x000000ff0c00720c */ /* 0x000fe20003f06270 */
[----:B------:R-:W-:Y:S01]  /*34a0*/  IMAD.HI.U32 R9, R7, R16, RZ ;  /* 0x0000001007097227 */ /* 0x000fe200078e00ff */
[----:B------:R-:W-:-:S03]  /*34b0*/  IABS R12, R18 ;  /* 0x00000012000c7213 */ /* 0x000fc60000000000 */
[C---:B------:R-:W-:Y:S02]  /*34c0*/  IMAD R22, R2.reuse, R15, R22 ;  /* 0x0000000f02167224 */ /* 0x040fe400078e0216 */
[----:B------:R-:W-:Y:S01]  /*34d0*/  @!P2 IMAD.IADD R23, R23, 0x1, -R2 ;  /* 0x000000011717a824 */ /* 0x000fe200078e0a02 */
[C---:B------:R-:W-:Y:S01]  /*34e0*/  ISETP.GT.U32.AND P2, PT, R2.reuse, R21, PT ;  /* 0x000000150200720c */ /* 0x040fe20003f44070 */
[----:B0-----:R-:W-:Y:S02]  /*34f0*/  IMAD.MOV.U32 R0, RZ, RZ, R14 ;  /* 0x000000ffff007224 */ /* 0x001fe400078e000e */
[----:B------:R-:W-:Y:S02]  /*3500*/  IMAD.MOV R9, RZ, RZ, -R9 ;  /* 0x000000ffff097224 */ /* 0x000fe400078e0a09 */
[----:B------:R-:W-:Y:S01]  /*3510*/  @!P6 IMAD.IADD R13, R13, 0x1, -R2 ;  /* 0x000000010d0de824 */ /* 0x000fe200078e0a02 */
[C---:B------:R-:W-:Y:S01]  /*3520*/  ISETP.GT.U32.AND P6, PT, R2.reuse, R22, PT ;  /* 0x000000160200720c */ /* 0x040fe20003fc4070 */
[----:B------:R-:W-:Y:S01]  /*3530*/  @!P3 IMAD.MOV R0, RZ, RZ, -R0 ;  /* 0x000000ffff00b224 */ /* 0x000fe200078e0a00 */
[C---:B------:R-:W-:Y:S01]  /*3540*/  ISETP.GT.U32.AND P3, PT, R2.reuse, R23, PT ;  /* 0x000000170200720c */ /* 0x040fe20003f64070 */
[----:B------:R-:W-:Y:S01]  /*3550*/  IMAD R16, R2, R9, R16 ;  /* 0x0000000902107224 */ /* 0x000fe200078e0210 */
[----:B------:R-:W-:Y:S01]  /*3560*/  LOP3.LUT R9, R6, 0xc0, RZ, 0xfc, !PT ;  /* 0x000000c006097812 */ /* 0x000fe200078efcff */
[----:B------:R-:W-:Y:S01]  /*3570*/  IMAD R17, R2, R10, R17 ;  /* 0x0000000a02117224 */ /* 0x000fe200078e0211 */
[----:B------:R0:W-:Y:S01]  /*3580*/  STL [R1+0x6c], R0 ;  /* 0x00006c0001007387 */ /* 0x0001e20000100800 */
[----:B------:R-:W-:Y:S01]  /*3590*/  @!P2 IMAD.IADD R21, R21, 0x1, -R2 ;  /* 0x000000011515a824 */ /* 0x000fe200078e0a02 */
[----:B------:R-:W-:-:S02]  /*35a0*/  IABS R15, R9 ;  /* 0x00000009000f7213 */ /* 0x000fc40000000000 */
[----:B------:R-:W-:Y:S02]  /*35b0*/  IABS R10, R19 ;  /* 0x00000013000a7213 */ /* 0x000fe40000000000 */
[----:B------:R-:W-:Y:S01]  /*35c0*/  ISETP.GT.U32.AND P2, PT, R2, R21, PT ;  /* 0x000000150200720c */ /* 0x000fe20003f44070 */
[----:B------:R-:W-:Y:S02]  /*35d0*/  @!P6 IMAD.IADD R22, R22, 0x1, -R2 ;  /* 0x000000011616e824 */ /* 0x000fe400078e0a02 */
[----:B------:R-:W-:-:S03]  /*35e0*/  IMAD.HI.U32 R14, R7, R15, RZ ;  /* 0x0000000f070e7227 */ /* 0x000fc600078e00ff */
[----:B------:R-:W-:Y:S01]  /*35f0*/  ISETP.GT.U32.AND P6, PT, R2, R22, PT ;  /* 0x000000160200720c */ /* 0x000fe20003fc4070 */
[----:B0-----:R-:W-:Y:S02]  /*3600*/  IMAD.MOV.U32 R0, RZ, RZ, R13 ;  /* 0x000000ffff007224 */ /* 0x001fe400078e000d */
[----:B------:R-:W-:-:S04]  /*3610*/  IMAD.HI.U32 R24, R7, R10, RZ ;  /* 0x0000000a07187227 */ /* 0x000fc800078e00ff */
[----:B------:R-:W-:Y:S01]  /*3620*/  @!P4 IMAD.MOV R0, RZ, RZ, -R0 ;  /* 0x000000ffff00c224 */ /* 0x000fe200078e0a00 */
[C---:B------:R-:W-:Y:S01]  /*3630*/  ISETP.GT.U32.AND P4, PT, R2.reuse, R17, PT ;  /* 0x000000110200720c */ /* 0x040fe20003f84070 */
[----:B------:R-:W-:Y:S02]  /*3640*/  IMAD.MOV R14, RZ, RZ, -R14 ;  /* 0x000000ffff0e7224 */ /* 0x000fe400078e0a0e */
[----:B------:R-:W-:Y:S01]  /*3650*/  IMAD.MOV R24, RZ, RZ, -R24 ;  /* 0x000000ffff187224 */ /* 0x000fe200078e0a18 */
[----:B------:R0:W-:Y:S01]  /*3660*/  STL [R1+0x64], R0 ;  /* 0x0000640001007387 */ /* 0x0001e20000100800 */
[----:B------:R-:W-:Y:S01]  /*3670*/  @!P3 IMAD.IADD R23, R23, 0x1, -R2 ;  /* 0x000000011717b824 */ /* 0x000fe200078e0a02 */
[C---:B------:R-:W-:Y:S01]  /*3680*/  ISETP.GT.U32.AND P3, PT, R2.reuse, R16, PT ;  /* 0x000000100200720c */ /* 0x040fe20003f64070 */
[C---:B------:R-:W-:Y:S02]  /*3690*/  IMAD R15, R2.reuse, R14, R15 ;  /* 0x0000000e020f7224 */ /* 0x040fe400078e020f */
[----:B------:R-:W-:-:S02]  /*36a0*/  IMAD R10, R2, R24, R10 ;  /* 0x00000018020a7224 */ /* 0x000fc400078e020a */
[--C-:B------:R-:W-:Y:S01]  /*36b0*/  @!P2 IMAD.IADD R21, R21, 0x1, -R2.reuse ;  /* 0x000000011515a824 */ /* 0x100fe200078e0a02 */
[C---:B------:R-:W-:Y:S01]  /*36c0*/  ISETP.GT.U32.AND P2, PT, R2.reuse, R15, PT ;  /* 0x0000000f0200720c */ /* 0x040fe20003f44070 */
[--C-:B------:R-:W-:Y:S01]  /*36d0*/  @!P4 IMAD.IADD R17, R17, 0x1, -R2.reuse ;  /* 0x000000011111c824 */ /* 0x100fe200078e0a02 */
[----:B------:R-:W-:Y:S01]  /*36e0*/  ISETP.GT.U32.AND P4, PT, R2, R10, PT ;  /* 0x0000000a0200720c */ /* 0x000fe20003f84070 */
[--C-:B------:R-:W-:Y:S01]  /*36f0*/  @!P6 IMAD.IADD R22, R22, 0x1, -R2.reuse ;  /* 0x000000011616e824 */ /* 0x100fe200078e0a02 */
[----:B------:R-:W-:Y:S01]  /*3700*/  ISETP.GE.AND P6, PT, R8, RZ, PT ;  /* 0x000000ff0800720c */ /* 0x000fe20003fc6270 */
[----:B------:R-:W-:Y:S01]  /*3710*/  IMAD.MOV.U32 R3, RZ, RZ, R23 ;  /* 0x000000ffff037224 */ /* 0x000fe200078e0017 */
[----:B------:R-:W-:Y:S01]  /*3720*/  LOP3.LUT R8, R6, 0x98, RZ, 0xfc, !PT ;  /* 0x0000009806087812 */ /* 0x000fe200078efcff */
[----:B------:R-:W-:Y:S01]  /*3730*/  @!P3 IMAD.IADD R16, R16, 0x1, -R2 ;  /* 0x000000011010b824 */ /* 0x000fe200078e0a02 */
[----:B------:R-:W-:Y:S01]  /*3740*/  ISETP.GE.AND P3, PT, R4, RZ, PT ;  /* 0x000000ff0400720c */ /* 0x000fe20003f66270 */
[----:B0-----:R-:W-:Y:S01]  /*3750*/  IMAD.MOV.U32 R0, RZ, RZ, R22 ;  /* 0x000000ffff007224 */ /* 0x001fe200078e0016 */
[----:B------:R-:W-:Y:S01]  /*3760*/  LOP3.LUT R4, R6, 0xa0, RZ, 0xfc, !PT ;  /* 0x000000a006047812 */ /* 0x000fe200078efcff */
[----:B------:R-:W-:-:S04]  /*3770*/  IMAD.HI.U32 R14, R7, R11, RZ ;  /* 0x0000000b070e7227 */ /* 0x000fc800078e00ff */
[----:B------:R-:W-:Y:S02]  /*3780*/  @!P5 IMAD.MOV R3, RZ, RZ, -R3 ;  /* 0x000000ffff03d224 */ /* 0x000fe400078e0a03 */
[--C-:B------:R-:W-:Y:S01]  /*3790*/  @!P2 IMAD.IADD R15, R15, 0x1, -R2.reuse ;  /* 0x000000010f0fa824 */ /* 0x100fe200078e0a02 */
[----:B------:R-:W-:Y:S01]  /*37a0*/  ISETP.GT.U32.AND P2, PT, R2, R17, PT ;  /* 0x000000110200720c */ /* 0x000fe20003f44070 */
[----:B------:R-:W-:Y:S01]  /*37b0*/  @!P4 IMAD.IADD R10, R10, 0x1, -R2 ;  /* 0x000000010a0ac824 */ /* 0x000fe200078e0a02 */
[C---:B------:R-:W-:Y:S01]  /*37c0*/  ISETP.GT.U32.AND P4, PT, R2.reuse, R16, PT ;  /* 0x000000100200720c */ /* 0x040fe20003f84070 */
[----:B------:R-:W-:Y:S01]  /*37d0*/  @!P1 IMAD.MOV R0, RZ, RZ, -R0 ;  /* 0x000000ffff009224 */ /* 0x000fe200078e0a00 */
[----:B------:R-:W-:Y:S01]  /*37e0*/  STL [R1+0x40], R3 ;  /* 0x0000400301007387 */ /* 0x000fe20000100800 */
[----:B------:R-:W-:Y:S01]  /*37f0*/  IMAD.HI.U32 R13, R7, R12, RZ ;  /* 0x0000000c070d7227 */ /* 0x000fe200078e00ff */
[C---:B------:R-:W-:Y:S02]  /*3800*/  ISETP.GT.U32.AND P1, PT, R2.reuse, R15, PT ;  /* 0x0000000f0200720c */ /* 0x040fe40003f24070 */
[----:B------:R0:W-:Y:S01]  /*3810*/  STL [R1+0x3c], R0 ;  /* 0x00003c0001007387 */ /* 0x0001e20000100800 */
[----:B------:R-:W-:Y:S01]  /*3820*/  IMAD.MOV R14, RZ, RZ, -R14 ;  /* 0x000000ffff0e7224 */ /* 0x000fe200078e0a0e */
[----:B------:R-:W-:Y:S01]  /*3830*/  ISETP.GT.U32.AND P5, PT, R2, R10, PT ;  /* 0x0000000a0200720c */ /* 0x000fe20003fa4070 */
[----:B------:R-:W-:-:S02]  /*3840*/  IMAD.MOV R13, RZ, RZ, -R13 ;  /* 0x000000ffff0d7224 */ /* 0x000fc400078e0a0d */
[C---:B------:R-:W-:Y:S01]  /*3850*/  IMAD R11, R2.reuse, R14, R11 ;  /* 0x0000000e020b7224 */ /* 0x040fe200078e020b */
[----:B------:R-:W-:Y:S01]  /*3860*/  IABS R14, R8 ;  /* 0x00000008000e7213 */ /* 0x000fe20000000000 */
[----:B------:R-:W-:Y:S01]  /*3870*/  IMAD R12, R2, R13, R12 ;  /* 0x0000000d020c7224 */ /* 0x000fe200078e020c */
[----:B------:R-:W-:Y:S01]  /*3880*/  IABS R13, R4 ;  /* 0x00000004000d7213 */ /* 0x000fe20000000000 */
[--C-:B------:R-:W-:Y:S01]  /*3890*/  @!P2 IMAD.IADD R17, R17, 0x1, -R2.reuse ;  /* 0x000000011111a824 */ /* 0x100fe200078e0a02 */
[----:B------:R-:W-:Y:S01]  /*38a0*/  ISETP.GE.AND P2, PT, R9, RZ, PT ;  /* 0x000000ff0900720c */ /* 0x000fe20003f46270 */
[----:B0-----:R-:W-:Y:S02]  /*38b0*/  IMAD.MOV.U32 R0, RZ, RZ, R21 ;  /* 0x000000ffff007224 */ /* 0x001fe400078e0015 */
[----:B------:R-:W-:Y:S01]  /*38c0*/  @!P4 IMAD.IADD R16, R16, 0x1, -R2 ;  /* 0x000000011010c824 */ /* 0x000fe200078e0a02 */
[C---:B------:R-:W-:Y:S01]  /*38d0*/  ISETP.GT.U32.AND P4, PT, R2.reuse, R12, PT ;  /* 0x0000000c0200720c */ /* 0x040fe20003f84070 */
[----:B------:R-:W-:Y:S01]  /*38e0*/  @!P0 IMAD.MOV R0, RZ, RZ, -R0 ;  /* 0x000000ffff008224 */ /* 0x000fe200078e0a00 */
[----:B------:R-:W-:Y:S01]  /*38f0*/  ISETP.GT.U32.AND P0, PT, R2, R11, PT ;  /* 0x0000000b0200720c */ /* 0x000fe20003f04070 */
[----:B------:R-:W-:-:S03]  /*3900*/  IMAD.HI.U32 R9, R7, R14, RZ ;  /* 0x0000000e07097227 */ /* 0x000fc600078e00ff */
[----:B------:R0:W-:Y:S01]  /*3910*/  STL [R1+0x38], R0 ;  /* 0x0000380001007387 */ /* 0x0001e20000100800 */
[----:B------:R-:W-:Y:S01]  /*3920*/  @!P1 IMAD.IADD R15, R15, 0x1, -R2 ;  /* 0x000000010f0f9824 */ /* 0x000fe200078e0a02 */
[----:B------:R-:W-:Y:S01]  /*3930*/  ISETP.GE.AND P1, PT, R19, RZ, PT ;  /* 0x000000ff1300720c */ /* 0x000fe20003f26270 */
[----:B------:R-:W-:-:S04]  /*3940*/  IMAD.HI.U32 R21, R7, R13, RZ ;  /* 0x0000000d07157227 */ /* 0x000fc800078e00ff */
[----:B------:R-:W-:Y:S01]  /*3950*/  IMAD.MOV R19, RZ, RZ, -R9 ;  /* 0x000000ffff137224 */ /* 0x000fe200078e0a09 */
[----:B------:R-:W-:Y:S01]  /*3960*/  LOP3.LUT R9, R6, 0x90, RZ, 0xfc, !PT ;  /* 0x0000009006097812 */ /* 0x000fe200078efcff */
[----:B------:R-:W-:Y:S02]  /*3970*/  IMAD.MOV.U32 R3, RZ, RZ, R16 ;  /* 0x000000ffff037224 */ /* 0x000fe400078e0010 */
[----:B0-----:R-:W-:Y:S01]  /*3980*/  IMAD.MOV.U32 R0, RZ, RZ, R17 ;  /* 0x000000ffff007224 */ /* 0x001fe200078e0011 */
[----:B------:R-:W-:Y:S01]  /*3990*/  IABS R17, R9 ;  /* 0x0000000900117213 */ /* 0x000fe20000000000 */
[----:B------:R-:W-:Y:S02]  /*39a0*/  IMAD.MOV R21, RZ, RZ, -R21 ;  /* 0x000000ffff157224 */ /* 0x000fe400078e0a15 */
[----:B------:R-:W-:Y:S01]  /*39b0*/  @!P0 IMAD.IADD R11, R11, 0x1, -R2 ;  /* 0x000000010b0b8824 */ /* 0x000fe200078e0a02 */
[----:B------:R-:W-:Y:S01]  /*39c0*/  ISETP.GE.AND P0, PT, R18, RZ, PT ;  /* 0x000000ff1200720c */ /* 0x000fe20003f06270 */
[----:B------:R-:W-:-:S02]  /*39d0*/  @!P6 IMAD.MOV R0, RZ, RZ, -R0 ;  /* 0x000000ffff00e224 */ /* 0x000fc400078e0a00 */
[----:B------:R-:W-:Y:S02]  /*39e0*/  @!P3 IMAD.MOV R3, RZ, RZ, -R3 ;  /* 0x000000ffff03b224 */ /* 0x000fe400078e0a03 */
[----:B------:R-:W-:Y:S01]  /*39f0*/  IMAD R13, R2, R21, R13 ;  /* 0x00000015020d7224 */ /* 0x000fe200078e020d */
[----:B------:R0:W-:Y:S01]  /*3a00*/  STL [R1+0x34], R0 ;  /* 0x0000340001007387 */ /* 0x0001e20000100800 */
[--C-:B------:R-:W-:Y:S01]  /*3a10*/  @!P4 IMAD.IADD R12, R12, 0x1, -R2.reuse ;  /* 0x000000010c0cc824 */ /* 0x100fe200078e0a02 */
[----:B------:R-:W-:Y:S01]  /*3a20*/  ISETP.GT.U32.AND P4, PT, R2, R11, PT ;  /* 0x0000000b0200720c */ /* 0x000fe20003f84070 */
[----:B------:R-:W-:Y:S01]  /*3a30*/  @!P5 IMAD.IADD R10, R10, 0x1, -R2 ;  /* 0x000000010a0ad824 */ /* 0x000fe200078e0a02 */
[----:B------:R1:W-:Y:S01]  /*3a40*/  STL [R1+0x2c], R3 ;  /* 0x00002c0301007387 */ /* 0x0003e20000100800 */
[----:B------:R-:W-:Y:S01]  /*3a50*/  IMAD.MOV.U32 R16, RZ, RZ, R17 ;  /* 0x000000ffff107224 */ /* 0x000fe200078e0011 */
[----:B------:R-:W-:Y:S01]  /*3a60*/  ISETP.GE.AND P5, PT, R20, RZ, PT ;  /* 0x000000ff1400720c */ /* 0x000fe20003fa6270 */
[C---:B------:R-:W-:Y:S01]  /*3a70*/  IMAD R14, R2.reuse, R19, R14 ;  /* 0x00000013020e7224 */ /* 0x040fe200078e020e */
[C---:B------:R-:W-:Y:S01]  /*3a80*/  ISETP.GT.U32.AND P6, PT, R2.reuse, R13, PT ;  /* 0x0000000d0200720c */ /* 0x040fe20003fc4070 */
[----:B0-----:R-:W-:Y:S01]  /*3a90*/  IMAD.MOV.U32 R0, RZ, RZ, R15 ;  /* 0x000000ffff007224 */ /* 0x001fe200078e000f */
[----:B------:R-:W-:-:S02]  /*3aa0*/  ISETP.GT.U32.AND P3, PT, R2, R12, PT ;  /* 0x0000000c0200720c */ /* 0x000fc40003f64070 */
[----:B------:R-:W-:Y:S01]  /*3ab0*/  LOP3.LUT R19, R6, 0x70, RZ, 0xfc, !PT ;  /* 0x0000007006137812 */ /* 0x000fe200078efcff */
[----:B-1----:R-:W-:Y:S02]  /*3ac0*/  IMAD.MOV.U32 R3, RZ, RZ, R10 ;  /* 0x000000ffff037224 */ /* 0x002fe400078e000a */
[----:B------:R-:W-:-:S04]  /*3ad0*/  IMAD.HI.U32 R10, R7, R16, RZ ;  /* 0x00000010070a7227 */ /* 0x000fc800078e00ff */
[----:B------:R-:W-:Y:S01]  /*3ae0*/  @!P1 IMAD.MOV R3, RZ, RZ, -R3 ;  /* 0x000000ffff039224 */ /* 0x000fe200078e0a03 */
[----:B------:R-:W-:Y:S01]  /*3af0*/  ISETP.GT.U32.AND P1, PT, R2, R14, PT ;  /* 0x0000000e0200720c */ /* 0x000fe20003f24070 */
[----:B------:R-:W-:Y:S02]  /*3b00*/  IMAD.MOV R10, RZ, RZ, -R10 ;  /* 0x000000ffff0a7224 */ /* 0x000fe400078e0a0a */
[----:B------:R-:W-:Y:S01]  /*3b10*/  @!P4 IMAD.IADD R11, R11, 0x1, -R2 ;  /* 0x000000010b0bc824 */ /* 0x000fe200078e0a02 */
[----:B------:R-:W-:Y:S01]  /*3b20*/  ISETP.GE.AND P4, PT, R8, RZ, PT ;  /* 0x000000ff0800720c */ /* 0x000fe20003f86270 */
[----:B------:R-:W-:Y:S01]  /*3b30*/  IMAD R15, R2, R10, R16 ;  /* 0x0000000a020f7224 */ /* 0x000fe200078e0210 */
[----:B------:R-:W-:Y:S01]  /*3b40*/  LOP3.LUT R10, R6, 0x60, RZ, 0xfc, !PT ;  /* 0x00000060060a7812 */ /* 0x000fe200078efcff */
[----:B------:R-:W-:Y:S01]  /*3b50*/  @!P2 IMAD.MOV R0, RZ, RZ, -R0 ;  /* 0x000000ffff00a224 */ /* 0x000fe200078e0a00 */
[----:B------:R-:W-:Y:S01]  /*3b60*/  ISETP.GE.AND P2, PT, R4, RZ, PT ;  /* 0x000000ff0400720c */ /* 0x000fe20003f46270 */
[--C-:B------:R-:W-:Y:S01]  /*3b70*/  @!P6 IMAD.IADD R13, R13, 0x1, -R2.reuse ;  /* 0x000000010d0de824 */ /* 0x100fe200078e0a02 */
[----:B------:R-:W-:Y:S01]  /*3b80*/  LOP3.LUT R4, R6, 0x88, RZ, 0xfc, !PT ;  /* 0x0000008806047812 */ /* 0x000fe200078efcff */
[----:B------:R-:W-:Y:S01]  /*3b90*/  @!P5 IMAD.MOV R11, RZ, RZ, -R11 ;  /* 0x000000ffff0bd224 */ /* 0x000fe200078e0a0b */
[----:B------:R-:W-:Y:S01]  /*3ba0*/  ISETP.GT.U32.AND P5, PT, R2, R15, PT ;  /* 0x0000000f0200720c */ /* 0x000fe20003fa4070 */
[--C-:B------:R-:W-:Y:S01]  /*3bb0*/  @!P1 IMAD.IADD R14, R14, 0x1, -R2.reuse ;  /* 0x000000010e0e9824 */ /* 0x100fe200078e0a02 */
[----:B------:R-:W-:Y:S01]  /*3bc0*/  IABS R8, R4 ;  /* 0x0000000400087213 */ /* 0x000fe20000000000 */
[----:B------:R-:W-:Y:S01]  /*3bd0*/  @!P3 IMAD.IADD R12, R12, 0x1, -R2 ;  /* 0x000000010c0cb824 */ /* 0x000fe200078e0a02 */
[----:B------:R-:W-:Y:S01]  /*3be0*/  ISETP.GT.U32.AND P6, PT, R2, R13, PT ;  /* 0x0000000d0200720c */ /* 0x000fe20003fc4070 */
[----:B------:R0:W-:Y:S01]  /*3bf0*/  STL [R1+0x24], R0 ;  /* 0x0000240001007387 */ /* 0x0001e20000100800 */
[----:B------:R-:W-:Y:S01]  /*3c00*/  ISETP.GE.AND P3, PT, R9, RZ, PT ;  /* 0x000000ff0900720c */ /* 0x000fe20003f66270 */
[----:B------:R-:W-:Y:S01]  /*3c10*/  IMAD.MOV.U32 R16, RZ, RZ, R8 ;  /* 0x000000ffff107224 */ /* 0x000fe200078e0008 */
[----:B------:R-:W-:Y:S01]  /*3c20*/  LOP3.LUT R8, R6, 0x80, RZ, 0xfc, !PT ;  /* 0x0000008006087812 */ /* 0x000fe200078efcff */
[----:B------:R-:W-:Y:S01]  /*3c30*/  @!P0 IMAD.MOV R12, RZ, RZ, -R12 ;  /* 0x000000ffff0c8224 */ /* 0x000fe200078e0a0c */
[----:B------:R-:W-:Y:S01]  /*3c40*/  ISETP.GT.U32.AND P1, PT, R2, R14, PT ;  /* 0x0000000e0200720c */ /* 0x000fe20003f24070 */
[----:B------:R-:W-:Y:S01]  /*3c50*/  IMAD.HI.U32 R9, R7, R16, RZ ;  /* 0x0000001007097227 */ /* 0x000fe200078e00ff */
[----:B------:R-:W-:Y:S01]  /*3c60*/  IABS R17, R8 ;  /* 0x0000000800117213 */ /* 0x000fe20000000000 */
[----:B------:R-:W-:Y:S01]  /*3c70*/  STL [R1+0xfe8], R3 ;  /* 0x000fe80301007387 */ /* 0x000fe20000100800 */
[----:B------:R-:W-:Y:S01]  /*3c80*/  ISETP.GE.AND P0, PT, R4, RZ, PT ;  /* 0x000000ff0400720c */ /* 0x000fe20003f06270 */
[--C-:B------:R-:W-:Y:S01]  /*3c90*/  @!P5 IMAD.IADD R15, R15, 0x1, -R2.reuse ;  /* 0x000000010f0fd824 */ /* 0x100fe200078e0a02 */
[----:B------:R-:W-:Y:S01]  /*3ca0*/  LOP3.LUT R4, R6, 0x78, RZ, 0xfc, !PT ;  /* 0x0000007806047812 */ /* 0x000fe200078efcff */
[----:B------:R-:W-:Y:S01]  /*3cb0*/  IMAD.MOV R9, RZ, RZ, -R9 ;  /* 0x000000ffff097224 */ /* 0x000fe200078e0a09 */
[----:B------:R-:W-:Y:S01]  /*3cc0*/  IABS R21, R10 ;  /* 0x0000000a00157213 */ /* 0x000fe20000000000 */
[----:B------:R-:W-:Y:S01]  /*3cd0*/  @!P6 IMAD.IADD R13, R13, 0x1, -R2 ;  /* 0x000000010d0de824 */ /* 0x000fe200078e0a02 */
[----:B------:R-:W-:Y:S01]  /*3ce0*/  ISETP.GE.AND P6, PT, R8, RZ, PT ;  /* 0x000000ff0800720c */ /* 0x000fe20003fc6270 */
[C---:B------:R-:W-:Y:S01]  /*3cf0*/  IMAD R16, R2.reuse, R9, R16 ;  /* 0x0000000902107224 */ /* 0x040fe200078e0210 */
[----:B------:R-:W-:Y:S01]  /*3d00*/  ISETP.GT.U32.AND P5, PT, R2, R15, PT ;  /* 0x0000000f0200720c */ /* 0x000fe20003fa4070 */
[----:B------:R-:W-:Y:S01]  /*3d10*/  IMAD.HI.U32 R8, R7, R17, RZ ;  /* 0x0000001107087227 */ /* 0x000fe200078e00ff */
[----:B------:R-:W-:Y:S01]  /*3d20*/  IABS R18, R4 ;  /* 0x0000000400127213 */ /* 0x000fe20000000000 */
[----:B------:R-:W-:Y:S01]  /*3d30*/  STL [R1+0xfec], R11 ;  /* 0x000fec0b01007387 */ /* 0x000fe20000100800 */
[----:B------:R-:W-:Y:S01]  /*3d40*/  LOP3.LUT R9, R6, 0x58, RZ, 0xfc, !PT ;  /* 0x0000005806097812 */ /* 0x000fe200078efcff */
[----:B------:R-:W-:Y:S01]  /*3d50*/  @!P1 IMAD.IADD R14, R14, 0x1, -R2 ;  /* 0x000000010e0e9824 */ /* 0x000fe200078e0a02 */
[----:B------:R-:W-:Y:S01]  /*3d60*/  ISETP.GT.U32.AND P1, PT, R2, R16, PT ;  /* 0x000000100200720c */ /* 0x000fe20003f24070 */
[----:B------:R-:W-:Y:S01]  /*3d70*/  IMAD.MOV R8, RZ, RZ, -R8 ;  /* 0x000000ffff087224 */ /* 0x000fe200078e0a08 */
[----:B------:R-:W-:Y:S01]  /*3d80*/  IABS R22, R9 ;  /* 0x0000000900167213 */ /* 0x000fe20000000000 */
[----:B------:R-:W-:Y:S01]  /*3d90*/  @!P2 IMAD.MOV R13, RZ, RZ, -R13 ;  /* 0x000000ffff0da224 */ /* 0x000fe200078e0a0d */
[----:B------:R-:W-:Y:S01]  /*3da0*/  ISETP.GE.AND P2, PT, R4, RZ, PT ;  /* 0x000000ff0400720c */ /* 0x000fe20003f46270 */
[----:B------:R-:W-:Y:S01]  /*3db0*/  IMAD R17, R2, R8, R17 ;  /* 0x0000000802117224 */ /* 0x000fe200078e0211 */
[C---:B------:R-:W-:Y:S01]  /*3dc0*/  LOP3.LUT R8, R6.reuse, 0x68, RZ, 0xfc, !PT ;  /* 0x0000006806087812 */ /* 0x040fe200078efcff */
[----:B------:R-:W-:Y:S01]  /*3dd0*/  @!P5 IMAD.IADD R15, R15, 0x1, -R2 ;  /* 0x000000010f0fd824 */ /* 0x000fe200078e0a02 */
[----:B0-----:R-:W-:Y:S01]  /*3de0*/  LOP3.LUT R0, R6, 0x48, RZ, 0xfc, !PT ;  /* 0x0000004806007812 */ /* 0x001fe200078efcff */
[----:B------:R-:W-:Y:S01]  /*3df0*/  IMAD.HI.U32 R4, R7, R18, RZ ;  /* 0x0000001207047227 */ /* 0x000fe200078e00ff */
[----:B------:R-:W-:Y:S01]  /*3e00*/  ISETP.GT.U32.AND P5, PT, R2, R17, PT ;  /* 0x000000110200720c */ /* 0x000fe20003fa4070 */
[----:B------:R0:W-:Y:S01]  /*3e10*/  STL [R1+0xff0], R12 ;  /* 0x000ff00c01007387 */ /* 0x0001e20000100800 */
[----:B------:R-:W-:Y:S01]  /*3e20*/  IABS R20, R8 ;  /* 0x0000000800147213 */ /* 0x000fe20000000000 */
[----:B------:R-:W-:Y:S01]  /*3e30*/  @!P4 IMAD.MOV R14, RZ, RZ, -R14 ;  /* 0x000000ffff0ec224 */ /* 0x000fe200078e0a0e */
[----:B------:R-:W-:Y:S01]  /*3e40*/  ISETP.GE.AND P4, PT, R19, RZ, PT ;  /* 0x000000ff1300720c */ /* 0x000fe20003f86270 */
[----:B------:R-:W-:Y:S01]  /*3e50*/  @!P1 IMAD.IADD R16, R16, 0x1, -R2 ;  /* 0x0000000110109824 */ /* 0x000fe200078e0a02 */
[----:B------:R-:W-:Y:S01]  /*3e60*/  IABS R19, R19 ;  /* 0x0000001300137213 */ /* 0x000fe20000000000 */
[----:B------:R-:W-:Y:S01]  /*3e70*/  IMAD.MOV R4, RZ, RZ, -R4 ;  /* 0x000000ffff047224 */ /* 0x000fe200078e0a04 */
[----:B------:R-:W-:Y:S01]  /*3e80*/  IABS R24, R0 ;  /* 0x0000000000187213 */ /* 0x000fe20000000000 */
[----:B------:R-:W-:Y:S01]  /*3e90*/  @!P3 IMAD.MOV R15, RZ, RZ, -R15 ;  /* 0x000000ffff0fb224 */ /* 0x000fe200078e0a0f */
[C---:B------:R-:W-:Y:S01]  /*3ea0*/  ISETP.GT.U32.AND P1, PT, R2.reuse, R16, PT ;  /* 0x000000100200720c */ /* 0x040fe20003f24070 */
[----:B------:R-:W-:Y:S01]  /*3eb0*/  IMAD R18, R2, R4, R18 ;  /* 0x0000000402127224 */ /* 0x000fe200078e0212 */
[----:B------:R1:W-:Y:S01]  /*3ec0*/  STL [R1+0xff4], R13 ;  /* 0x000ff40d01007387 */ /* 0x0003e20000100800 */
[----:B------:R-:W-:Y:S01]  /*3ed0*/  IMAD.HI.U32 R4, R7, R19, RZ ;  /* 0x0000001307047227 */ /* 0x000fe200078e00ff */
[----:B0-----:R-:W-:-:S02]  /*3ee0*/  LOP3.LUT R12, R6, 0x10, RZ, 0xfc, !PT ;  /* 0x00000010060c7812 */ /* 0x001fc400078efcff */
[----:B------:R-:W-:Y:S01]  /*3ef0*/  ISETP.GT.U32.AND P3, PT, R2, R18, PT ;  /* 0x000000120200720c */ /* 0x000fe20003f64070 */
[----:B------:R-:W-:Y:S01]  /*3f00*/  @!P5 IMAD.IADD R17, R17, 0x1, -R2 ;  /* 0x000000011111d824 */ /* 0x000fe200078e0a02 */
[----:B------:R-:W-:Y:S01]  /*3f10*/  STL [R1+0xff8], R14 ;  /* 0x000ff80e01007387 */ /* 0x000fe20000100800 */
[----:B------:R-:W-:Y:S01]  /*3f20*/  IMAD.MOV R4, RZ, RZ, -R4 ;  /* 0x000000ffff047224 */ /* 0x000fe200078e0a04 */
[----:B------:R-:W-:Y:S02]  /*3f30*/  LOP3.LUT R11, R6, 0x8, RZ, 0xfc, !PT ;  /* 0x00000008060b7812 */ /* 0x000fe400078efcff */
[C---:B------:R-:W-:Y:S01]  /*3f40*/  ISETP.GT.U32.AND P5, PT, R2.reuse, R17, PT ;  /* 0x000000110200720c */ /* 0x040fe20003fa4070 */
[----:B------:R-:W-:Y:S01]  /*3f50*/  IMAD R19, R2, R4, R19 ;  /* 0x0000000402137224 */ /* 0x000fe200078e0213 */
[----:B------:R0:W-:Y:S01]  /*3f60*/  STL [R1+0xffc], R15 ;  /* 0x000ffc0f01007387 */ /* 0x0001e20000100800 */
[----:B------:R-:W-:Y:S01]  /*3f70*/  IMAD.HI.U32 R4, R7, R20, RZ ;  /* 0x0000001407047227 */ /* 0x000fe200078e00ff */
[----:B-1----:R-:W-:-:S03]  /*3f80*/  LOP3.LUT R13, R6, 0x18, RZ, 0xfc, !PT ;  /* 0x00000018060d7812 */ /* 0x002fc600078efcff */
[----:B------:R-:W-:Y:S01]  /*3f90*/  @!P1 IMAD.IADD R16, R16, 0x1, -R2 ;  /* 0x0000000110109824 */ /* 0x000fe200078e0a02 */
[----:B------:R-:W-:Y:S01]  /*3fa0*/  ISETP.GE.AND P1, PT, R8, RZ, PT ;  /* 0x000000ff0800720c */ /* 0x000fe20003f26270 */
[----:B------:R-:W-:Y:S02]  /*3fb0*/  IMAD.MOV R4, RZ, RZ, -R4 ;  /* 0x000000ffff047224 */ /* 0x000fe400078e0a04 */
[----:B------:R-:W-:Y:S01]  /*3fc0*/  @!P0 IMAD.MOV R16, RZ, RZ, -R16 ;  /* 0x000000ffff108224 */ /* 0x000fe200078e0a10 */
[C---:B------:R-:W-:Y:S01]  /*3fd0*/  ISETP.GT.U32.AND P0, PT, R2.reuse, R19, PT ;  /* 0x000000130200720c */ /* 0x040fe20003f04070 */
[----:B------:R-:W-:Y:S01]  /*3fe0*/  IMAD R20, R2, R4, R20 ;  /* 0x0000000402147224 */ /* 0x000fe200078e0214 */
[----:B------:R-:W-:Y:S01]  /*3ff0*/  LOP3.LUT R4, R6, 0x50, RZ, 0xfc, !PT ;  /* 0x0000005006047812 */ /* 0x000fe200078efcff */
[----:B------:R-:W-:Y:S01]  /*4000*/  @!P5 IMAD.IADD R17, R17, 0x1, -R2 ;  /* 0x000000011111d824 */ /* 0x000fe200078e0a02 */
[----:B------:R1:W-:Y:S01]  /*4010*/  STL [R1+0x1000], R16 ;  /* 0x0010001001007387 */ /* 0x0003e20000100800 */
[----:B------:R-:W-:Y:S01]  /*4020*/  IMAD.HI.U32 R8, R7, R21, RZ ;  /* 0x0000001507087227 */ /* 0x000fe200078e00ff */
[----:B------:R-:W-:-:S02]  /*4030*/  ISETP.GT.U32.AND P5, PT, R2, R20, PT ;  /* 0x000000140200720c */ /* 0x000fc40003fa4070 */
[----:B------:R-:W-:Y:S01]  /*4040*/  IABS R23, R4 ;  /* 0x0000000400177213 */ /* 0x000fe20000000000 */
[----:B------:R-:W-:Y:S01]  /*4050*/  IMAD.MOV R8, RZ, RZ, -R8 ;  /* 0x000000ffff087224 */ /* 0x000fe200078e0a08 */
[----:B0-----:R-:W-:Y:S01]  /*4060*/  LOP3.LUT R15, R6, 0x20, RZ, 0xfc, !PT ;  /* 0x00000020060f7812 */ /* 0x001fe200078efcff */
[--C-:B------:R-:W-:Y:S02]  /*4070*/  @!P3 IMAD.IADD R18, R18, 0x1, -R2.reuse ;  /* 0x000000011212b824 */ /* 0x100fe400078e0a02 */
[----:B------:R-:W-:Y:S01]  /*4080*/  @!P0 IMAD.IADD R19, R19, 0x1, -R2 ;  /* 0x0000000113138824 */ /* 0x000fe200078e0a02 */
[----:B------:R-:W-:Y:S01]  /*4090*/  ISETP.GE.AND P0, PT, R10, RZ, PT ;  /* 0x000000ff0a00720c */ /* 0x000fe20003f06270 */
[C---:B------:R-:W-:Y:S01]  /*40a0*/  IMAD R21, R2.reuse, R8, R21 ;  /* 0x0000000802157224 */ /* 0x040fe200078e0215 */
[----:B------:R-:W-:Y:S01]  /*40b0*/  ISETP.GT.U32.AND P3, PT, R2, R18, PT ;  /* 0x000000120200720c */ /* 0x000fe20003f64070 */
[----:B------:R-:W-:Y:S01]  /*40c0*/  IMAD.HI.U32 R8, R7, R22, RZ ;  /* 0x0000001607087227 */ /* 0x000fe200078e00ff */
[----:B-1----:R-:W-:-:S03]  /*40d0*/  LOP3.LUT R16, R6, 0x28, RZ, 0xfc, !PT ;  /* 0x0000002806107812 */ /* 0x002fc600078efcff */
[----:B------:R-:W-:Y:S01]  /*40e0*/  @!P5 IMAD.IADD R20, R20, 0x1, -R2 ;  /* 0x000000011414d824 */ /* 0x000fe200078e0a02 */
[C---:B------:R-:W-:Y:S01]  /*40f0*/  ISETP.GT.U32.AND P5, PT, R2.reuse, R19, PT ;  /* 0x000000130200720c */ /* 0x040fe20003fa4070 */
[----:B------:R-:W-:Y:S02]  /*4100*/  IMAD.MOV R8, RZ, RZ, -R8 ;  /* 0x000000ffff087224 */ /* 0x000fe400078e0a08 */
[----:B------:R-:W-:Y:S01]  /*4110*/  @!P6 IMAD.MOV R17, RZ, RZ, -R17 ;  /* 0x000000ffff11e224 */ /* 0x000fe200078e0a11 */
[C---:B------:R-:W-:Y:S01]  /*4120*/  ISETP.GT.U32.AND P6, PT, R2.reuse, R20, PT ;  /* 0x000000140200720c */ /* 0x040fe20003fc4070 */
[----:B------:R-:W-:Y:S02]  /*4130*/  IMAD R22, R2, R8, R22 ;  /* 0x0000000802167224 */ /* 0x000fe400078e0216 */
[----:B------:R-:W-:Y:S01]  /*4140*/  IMAD.HI.U32 R8, R7, R24, RZ ;  /* 0x0000001807087227 */ /* 0x000fe200078e00ff */
[----:B------:R0:W-:Y:S03]  /*4150*/  STL [R1+0x1004], R17 ;  /* 0x0010041101007387 */ /* 0x0001e60000100800 */
[--C-:B------:R-:W-:Y:S01]  /*4160*/  @!P3 IMAD.IADD R18, R18, 0x1, -R2.reuse ;  /* 0x000000011212b824 */ /* 0x100fe200078e0a02 */
[C---:B------:R-:W-:Y:S01]  /*4170*/  ISETP.GT.U32.AND P3, PT, R2.reuse, R21, PT ;  /* 0x000000150200720c */ /* 0x040fe20003f64070 */
[----:B------:R-:W-:Y:S01]  /*4180*/  @!P5 IMAD.IADD R19, R19, 0x1, -R2 ;  /* 0x000000011313d824 */ /* 0x000fe200078e0a02 */
[----:B------:R-:W-:Y:S01]  /*4190*/  ISETP.GT.U32.AND P5, PT, R2, R22, PT ;  /* 0x000000160200720c */ /* 0x000fe20003fa4070 */
[----:B------:R-:W-:-:S02]  /*41a0*/  IMAD.MOV R8, RZ, RZ, -R8 ;  /* 0x000000ffff087224 */ /* 0x000fc400078e0a08 */
[----:B------:R-:W-:Y:S01]  /*41b0*/  @!P2 IMAD.MOV R18, RZ, RZ, -R18 ;  /* 0x000000ffff12a224 */ /* 0x000fe200078e0a12 */
[----:B0-----:R-:W-:Y:S01]  /*41c0*/  LOP3.LUT R17, R6, 0x30, RZ, 0xfc, !PT ;  /* 0x0000003006117812 */ /* 0x001fe200078efcff */
[----:B------:R-:W-:Y:S01]  /*41d0*/  IMAD R24, R2, R8, R24 ;  /* 0x0000000802187224 */ /* 0x000fe200078e0218 */
[----:B------:R-:W-:Y:S01]  /*41e0*/  ISETP.GE.AND P2, PT, R9, RZ, PT ;  /* 0x000000ff0900720c */ /* 0x000fe20003f46270 */
[----:B------:R-:W-:Y:S01]  /*41f0*/  IMAD.HI.U32 R10, R7, R23, RZ ;  /* 0x00000017070a7227 */ /* 0x000fe200078e00ff */
[----:B------:R0:W-:Y:S01]  /*4200*/  STL [R1+0x1008], R18 ;  /* 0x0010081201007387 */ /* 0x0001e20000100800 */
[----:B------:R-:W-:Y:S02]  /*4210*/  IABS R27, R17 ;  /* 0x00000011001b7213 */ /* 0x000fe40000000000 */
[--C-:B------:R-:W-:Y:S02]  /*4220*/  @!P3 IMAD.IADD R21, R21, 0x1, -R2.reuse ;  /* 0x000000011515b824 */ /* 0x100fe400078e0a02 */
[--C-:B------:R-:W-:Y:S01]  /*4230*/  @!P5 IMAD.IADD R22, R22, 0x1, -R2.reuse ;  /* 0x000000011616d824 */ /* 0x100fe200078e0a02 */
[----:B------:R-:W-:Y:S01]  /*4240*/  ISETP.GT.U32.AND P5, PT, R2, R24, PT ;  /* 0x000000180200720c */ /* 0x000fe20003fa4070 */
[----:B------:R-:W-:Y:S01]  /*4250*/  @!P6 IMAD.IADD R20, R20, 0x1, -R2 ;  /* 0x000000011414e824 */ /* 0x000fe200078e0a02 */
[----:B------:R-:W-:Y:S01]  /*4260*/  ISETP.GT.U32.AND P3, PT, R2, R21, PT ;  /* 0x000000150200720c */ /* 0x000fe20003f64070 */
[----:B------:R-:W-:Y:S01]  /*4270*/  @!P4 IMAD.MOV R19, RZ, RZ, -R19 ;  /* 0x000000ffff13c224 */ /* 0x000fe200078e0a13 */
[----:B0-----:R-:W-:Y:S01]  /*4280*/  LOP3.LUT R18, R6, 0x38, RZ, 0xfc, !PT ;  /* 0x0000003806127812 */ /* 0x001fe200078efcff */
[----:B------:R-:W-:Y:S01]  /*4290*/  IMAD.MOV R10, RZ, RZ, -R10 ;  /* 0x000000ffff0a7224 */ /* 0x000fe200078e0a0a */
[----:B------:R-:W-:Y:S01]  /*42a0*/  ISETP.GE.AND P6, PT, R4, RZ, PT ;  /* 0x000000ff0400720c */ /* 0x000fe20003fc6270 */
[----:B------:R-:W-:Y:S01]  /*42b0*/  IMAD.HI.U32 R4, R7, R25, RZ ;  /* 0x0000001907047227 */ /* 0x000fe200078e00ff */
[----:B------:R-:W-:Y:S01]  /*42c0*/  IABS R26, R18 ;  /* 0x00000012001a7213 */ /* 0x000fe20000000000 */
[----:B------:R0:W-:Y:S01]  /*42d0*/  STL [R1+0x100c], R19 ;  /* 0x00100c1301007387 */ /* 0x0001e20000100800 */
[----:B------:R-:W-:Y:S01]  /*42e0*/  ISETP.GT.U32.AND P4, PT, R2, R22, PT ;  /* 0x000000160200720c */ /* 0x000fe20003f84070 */
[----:B------:R-:W-:-:S02]  /*42f0*/  IMAD.MOV R4, RZ, RZ, -R4 ;  /* 0x000000ffff047224 */ /* 0x000fc400078e0a04 */
[----:B------:R-:W-:Y:S02]  /*4300*/  @!P5 IMAD.IADD R24, R24, 0x1, -R2 ;  /* 0x000000011818d824 */ /* 0x000fe400078e0a02 */
[----:B------:R-:W-:-:S03]  /*4310*/  IMAD.HI.U32 R9, R7, R26, RZ ;  /* 0x0000001a07097227 */ /* 0x000fc600078e00ff */
[C---:B------:R-:W-:Y:S01]  /*4320*/  ISETP.GT.U32.AND P5, PT, R2.reuse, R24, PT ;  /* 0x000000180200720c */ /* 0x040fe20003fa4070 */
[----:B------:R-:W-:Y:S01]  /*4330*/  IMAD R23, R2, R10, R23 ;  /* 0x0000000a02177224 */ /* 0x000fe200078e0217 */
[----:B------:R-:W-:Y:S01]  /*4340*/  IABS R10, R16 ;  /* 0x00000010000a7213 */ /* 0x000fe20000000000 */
[----:B------:R-:W-:-:S04]  /*4350*/  IMAD.HI.U32 R5, R7, R27, RZ ;  /* 0x0000001b07057227 */ /* 0x000fc800078e00ff */
[C---:B------:R-:W-:Y:S02]  /*4360*/  IMAD R25, R2.reuse, R4, R25 ;  /* 0x0000000402197224 */ /* 0x040fe400078e0219 */
[----:B------:R-:W-:Y:S02]  /*4370*/  IMAD.MOV R4, RZ, RZ, -R9 ;  /* 0x000000ffff047224 */ /* 0x000fe400078e0a09 */
[--C-:B------:R-:W-:Y:S01]  /*4380*/  @!P3 IMAD.IADD R21, R21, 0x1, -R2.reuse ;  /* 0x000000011515b824 */ /* 0x100fe200078e0a02 */
[----:B------:R-:W-:Y:S01]  /*4390*/  ISETP.GT.U32.AND P3, PT, R2, R23, PT ;  /* 0x000000170200720c */ /* 0x000fe20003f64070 */
[----:B------:R-:W-:Y:S01]  /*43a0*/  IMAD.MOV R9, RZ, RZ, -R5 ;  /* 0x000000ffff097224 */ /* 0x000fe200078e0a05 */
[----:B------:R-:W-:Y:S01]  /*43b0*/  IABS R5, R6 ;  /* 0x0000000600057213 */ /* 0x000fe20000000000 */
[----:B------:R-:W-:Y:S01]  /*43c0*/  @!P4 IMAD.IADD R22, R22, 0x1, -R2 ;  /* 0x000000011616c824 */ /* 0x000fe200078e0a02 */
[C---:B------:R-:W-:Y:S01]  /*43d0*/  ISETP.GT.U32.AND P4, PT, R2.reuse, R25, PT ;  /* 0x000000190200720c */ /* 0x040fe20003f84070 */
[C---:B------:R-:W-:Y:S01]  /*43e0*/  IMAD R26, R2.reuse, R4, R26 ;  /* 0x00000004021a7224 */ /* 0x040fe200078e021a */
[----:B------:R-:W-:Y:S01]  /*43f0*/  IABS R4, R12 ;  /* 0x0000000c00047213 */ /* 0x000fe20000000000 */
[----:B------:R-:W-:Y:S01]  /*4400*/  IMAD R27, R2, R9, R27 ;  /* 0x00000009021b7224 */ /* 0x000fe200078e021b */
[----:B------:R-:W-:Y:S01]  /*4410*/  IABS R9, R15 ;  /* 0x0000000f00097213 */ /* 0x000fe20000000000 */
[----:B------:R-:W-:Y:S01]  /*4420*/  @!P5 IMAD.IADD R24, R24, 0x1, -R2 ;  /* 0x000000011818d824 */ /* 0x000fe200078e0a02 */
[----:B------:R-:W-:Y:S01]  /*4430*/  ISETP.GE.AND P5, PT, R6, RZ, PT ;  /* 0x000000ff0600720c */ /* 0x000fe20003fa6270 */
[----:B------:R-:W-:-:S02]  /*4440*/  IMAD.MOV.U32 R14, RZ, RZ, R4 ;  /* 0x000000ffff0e7224 */ /* 0x000fc400078e0004 */
[----:B------:R-:W-:-:S04]  /*4450*/  IMAD.HI.U32 R6, R7, R9, RZ ;  /* 0x0000000907067227 */ /* 0x000fc800078e00ff */
[----:B------:R-:W-:-:S04]  /*4460*/  IMAD.HI.U32 R3, R7, R14, RZ ;  /* 0x0000000e07037227 */ /* 0x000fc800078e00ff */
[----:B------:R-:W-:Y:S02]  /*4470*/  @!P3 IMAD.IADD R23, R23, 0x1, -R2 ;  /* 0x000000011717b824 */ /* 0x000fe400078e0a02 */
[----:B------:R-:W-:Y:S02]  /*4480*/  IMAD.MOV R6, RZ, RZ, -R6 ;  /* 0x000000ffff067224 */ /* 0x000fe400078e0a06 */
[----:B------:R-:W-:Y:S01]  /*4490*/  @!P4 IMAD.IADD R25, R25, 0x1, -R2 ;  /* 0x000000011919c824 */ /* 0x000fe200078e0a02 */
[C---:B------:R-:W-:Y:S01]  /*44a0*/  ISETP.GT.U32.AND P4, PT, R2.reuse, R26, PT ;  /* 0x0000001a0200720c */ /* 0x040fe20003f84070 */
[----:B------:R-:W-:Y:S01]  /*44b0*/  IMAD.MOV R3, RZ, RZ, -R3 ;  /* 0x000000ffff037224 */ /* 0x000fe200078e0a03 */
[C---:B------:R-:W-:Y:S01]  /*44c0*/  ISETP.GT.U32.AND P3, PT, R2.reuse, R23, PT ;  /* 0x000000170200720c */ /* 0x040fe20003f64070 */
[C---:B------:R-:W-:Y:S02]  /*44d0*/  IMAD R9, R2.reuse, R6, R9 ;  /* 0x0000000602097224 */ /* 0x040fe400078e0209 */
[----:B------:R-:W-:-:S02]  /*44e0*/  IMAD R6, R2, R3, R14 ;  /* 0x0000000302067224 */ /* 0x000fc400078e020e */
[----:B------:R-:W1:Y:S01]  /*44f0*/  S2R R14, SR_TID.X ;  /* 0x00000000000e7919 */ /* 0x000e620000002100 */
[----:B------:R-:W-:-:S04]  /*4500*/  IMAD.HI.U32 R8, R7, R10, RZ ;  /* 0x0000000a07087227 */ /* 0x000fc800078e00ff */
[----:B------:R-:W-:Y:S02]  /*4510*/  IMAD.MOV R8, RZ, RZ, -R8 ;  /* 0x000000ffff087224 */ /* 0x000fe400078e0a08 */
[--C-:B------:R-:W-:Y:S01]  /*4520*/  @!P4 IMAD.IADD R26, R26, 0x1, -R2.reuse ;  /* 0x000000011a1ac824 */ /* 0x100fe200078e0a02 */
[----:B------:R-:W-:Y:S01]  /*4530*/  ISETP.GT.U32.AND P4, PT, R2, R27, PT ;  /* 0x0000001b0200720c */ /* 0x000fe20003f84070 */
[----:B------:R-:W-:Y:S01]  /*4540*/  @!P3 IMAD.IADD R23, R23, 0x1, -R2 ;  /* 0x000000011717b824 */ /* 0x000fe200078e0a02 */
[----:B------:R-:W-:Y:S01]  /*4550*/  ISETP.GE.AND P3, PT, R0, RZ, PT ;  /* 0x000000ff0000720c */ /* 0x000fe20003f66270 */
[C---:B------:R-:W-:Y:S01]  /*4560*/  IMAD R10, R2.reuse, R8, R10 ;  /* 0x00000008020a7224 */ /* 0x040fe200078e020a */
[----:B------:R-:W-:Y:S01]  /*4570*/  IABS R8, R13 ;  /* 0x0000000d00087213 */ /* 0x000fe20000000000 */
[----:B------:R-:W-:Y:S01]  /*4580*/  @!P1 IMAD.MOV R20, RZ, RZ, -R20 ;  /* 0x000000ffff149224 */ /* 0x000fe200078e0a14 */
[----:B------:R-:W-:Y:S01]  /*4590*/  IABS R0, R11 ;  /* 0x0000000b00007213 */ /* 0x000fe20000000000 */
[----:B------:R-:W-:Y:S01]  /*45a0*/  @!P2 IMAD.MOV R22, RZ, RZ, -R22 ;  /* 0x000000ffff16a224 */ /* 0x000fe200078e0a16 */
[----:B------:R-:W-:Y:S01]  /*45b0*/  ISETP.GT.U32.AND P1, PT, R2, R25, PT ;  /* 0x000000190200720c */ /* 0x000fe20003f24070 */
[----:B0-----:R-:W-:-:S04]  /*45c0*/  IMAD.HI.U32 R19, R7, R8, RZ ;  /* 0x0000000807137227 */ /* 0x001fc800078e00ff */
[----:B------:R-:W-:Y:S02]  /*45d0*/  IMAD.MOV.U32 R4, RZ, RZ, R0 ;  /* 0x000000ffff047224 */ /* 0x000fe400078e0000 */
[----:B------:R-:W-:Y:S02]  /*45e0*/  IMAD.MOV R19, RZ, RZ, -R19 ;  /* 0x000000ffff137224 */ /* 0x000fe400078e0a13 */
[----:B------:R-:W-:-:S04]  /*45f0*/  IMAD.HI.U32 R0, R7, R4, RZ ;  /* 0x0000000407007227 */ /* 0x000fc800078e00ff */
[----:B------:R-:W-:Y:S01]  /*4600*/  IMAD.HI.U32 R7, R7, R5, RZ ;  /* 0x0000000507077227 */ /* 0x000fe200078e00ff */
[----:B-1----:R-:W-:-:S03]  /*4610*/  SHF.R.U32.HI R3, RZ, 0x2, R14 ;  /* 0x00000002ff037819 */ /* 0x002fc6000001160e */
[----:B------:R-:W-:Y:S01]  /*4620*/  @!P4 IMAD.IADD R27, R27, 0x1, -R2 ;  /* 0x000000011b1bc824 */ /* 0x000fe200078e0a02 */
[C---:B------:R-:W-:Y:S01]  /*4630*/  ISETP.GT.U32.AND P4, PT, R2.reuse, R10, PT ;  /* 0x0000000a0200720c */ /* 0x040fe20003f84070 */
[----:B------:R-:W-:Y:S01]  /*4640*/  IMAD R8, R2, R19, R8 ;  /* 0x0000001302087224 */ /* 0x000fe200078e0208 */
[----:B------:R-:W-:Y:S01]  /*4650*/  LOP3.LUT R19, R14, 0x7, RZ, 0xc0, !PT ;  /* 0x000000070e137812 */ /* 0x000fe200078ec0ff */
[----:B------:R-:W-:Y:S01]  /*4660*/  IMAD.MOV R7, RZ, RZ, -R7 ;  /* 0x000000ffff077224 */ /* 0x000fe200078e0a07 */
[C---:B------:R-:W-:Y:S01]  /*4670*/  ISETP.GT.U32.AND P2, PT, R2.reuse, R27, PT ;  /* 0x0000001b0200720c */ /* 0x040fe20003f44070 */
[----:B------:R-:W-:Y:S02]  /*4680*/  IMAD.MOV R0, RZ, RZ, -R0 ;  /* 0x000000ffff007224 */ /* 0x000fe400078e0a00 */
[----:B------:R-:W-:Y:S01]  /*4690*/  @!P6 IMAD.MOV R23, RZ, RZ, -R23 ;  /* 0x000000ffff17e224 */ /* 0x000fe200078e0a17 */
[C---:B------:R-:W-:Y:S01]  /*46a0*/  ISETP.GT.U32.AND P6, PT, R2.reuse, R9, PT ;  /* 0x000000090200720c */ /* 0x040fe20003fc4070 */
[----:B------:R-:W-:Y:S01]  /*46b0*/  @!P3 IMAD.MOV R24, RZ, RZ, -R24 ;  /* 0x000000ffff18b224 */ /* 0x000fe200078e0a18 */
[C---:B------:R-:W-:Y:S01]  /*46c0*/  ISETP.GT.U32.AND P3, PT, R2.reuse, R8, PT ;  /* 0x000000080200720c */ /* 0x040fe20003f64070 */
[C---:B------:R-:W-:Y:S01]  /*46d0*/  IMAD R7, R2.reuse, R7, R5 ;  /* 0x0000000702077224 */ /* 0x040fe200078e0205 */
[----:B------:R-:W-:Y:S01]  /*46e0*/  LOP3.LUT R5, R3, 0x60, RZ, 0xc0, !PT ;  /* 0x0000006003057812 */ /* 0x000fe200078ec0ff */
[----:B------:R-:W-:-:S02]  /*46f0*/  IMAD R4, R2, R0, R4 ;  /* 0x0000000002047224 */ /* 0x000fc400078e0204 */
[----:B------:R-:W-:Y:S02]  /*4700*/  IMAD.SHL.U32 R0, R14, 0x20, RZ ;  /* 0x000000200e007824 */ /* 0x000fe400078e00ff */
[----:B------:R-:W-:Y:S01]  /*4710*/  @!P0 IMAD.MOV R21, RZ, RZ, -R21 ;  /* 0x000000ffff158224 */ /* 0x000fe200078e0a15 */
[C---:B------:R-:W-:Y:S01]  /*4720*/  ISETP.GT.U32.AND P0, PT, R2.reuse, R26, PT ;  /* 0x0000001a0200720c */ /* 0x040fe20003f04070 */
[--C-:B------:R-:W-:Y:S01]  /*4730*/  @!P1 IMAD.IADD R25, R25, 0x1, -R2.reuse ;  /* 0x0000000119199824 */ /* 0x100fe200078e0a02 */
[----:B------:R-:W-:Y:S01]  /*4740*/  ISETP.GT.U32.AND P1, PT, R2, R7, PT ;  /* 0x000000070200720c */ /* 0x000fe20003f24070 */
[--C-:B------:R-:W-:Y:S01]  /*4750*/  @!P2 IMAD.IADD R27, R27, 0x1, -R2.reuse ;  /* 0x000000011b1ba824 */ /* 0x100fe200078e0a02 */
[----:B------:R-:W-:Y:S01]  /*4760*/  LOP3.LUT R0, R0, 0xc00, RZ, 0xc0, !PT ;  /* 0x00000c0000007812 */ /* 0x000fe200078ec0ff */
[----:B------:R-:W-:Y:S01]  /*4770*/  IMAD R3, R19, 0x410, RZ ;  /* 0x0000041013037824 */ /* 0x000fe200078e02ff */
[----:B------:R-:W-:Y:S01]  /*4780*/  ISETP.GE.AND P2, PT, R29, RZ, PT ;  /* 0x000000ff1d00720c */ /* 0x000fe20003f46270 */
[----:B------:R-:W-:Y:S01]  /*4790*/  @!P6 IMAD.IADD R9, R9, 0x1, -R2 ;  /* 0x000000010909e824 */ /* 0x000fe200078e0a02 */
[----:B------:R-:W-:Y:S01]  /*47a0*/  ISETP.GE.AND P6, PT, R18, RZ, PT ;  /* 0x000000ff1200720c */ /* 0x000fe20003fc6270 */
[----:B------:R-:W-:-:S02]  /*47b0*/  IMAD R0, R19, 0x80, R0 ;  /* 0x0000008013007824 */ /* 0x000fc400078e0200 */
[----:B------:R-:W-:Y:S02]  /*47c0*/  IMAD.SHL.U32 R28, R14, 0x2, RZ ;  /* 0x000000020e1c7824 */ /* 0x000fe400078e00ff */
[----:B------:R-:W-:Y:S02]  /*47d0*/  IMAD.SHL.U32 R19, R19, 0x10, RZ ;  /* 0x0000001013137824 */ /* 0x000fe400078e00ff */
[--C-:B------:R-:W-:Y:S01]  /*47e0*/  @!P3 IMAD.IADD R8, R8, 0x1, -R2.reuse ;  /* 0x000000010808b824 */ /* 0x100fe200078e0a02 */
[----:B------:R-:W-:Y:S01]  /*47f0*/  ISETP.GE.AND P3, PT, R17, RZ, PT ;  /* 0x000000ff1100720c */ /* 0x000fe20003f66270 */
[--C-:B------:R-:W-:Y:S01]  /*4800*/  @!P0 IMAD.IADD R26, R26, 0x1, -R2.reuse ;  /* 0x000000011a1a8824 */ /* 0x100fe200078e0a02 */
[C---:B------:R-:W-:Y:S01]  /*4810*/  ISETP.GT.U32.AND P0, PT, R2.reuse, R6, PT ;  /* 0x000000060200720c */ /* 0x040fe20003f04070 */
[----:B------:R-:W-:Y:S01]  /*4820*/  @!P1 IMAD.IADD R7, R7, 0x1, -R2 ;  /* 0x0000000107079824 */ /* 0x000fe200078e0a02 */
[----:B------:R-:W-:Y:S01]  /*4830*/  LOP3.LUT R19, R19, 0x30, R28, 0x78, !PT ;  /* 0x0000003013137812 */ /* 0x000fe200078e781c */
[----:B------:R0:W-:Y:S01]  /*4840*/  STL [R1+0xf58], R28 ;  /* 0x000f581c01007387 */ /* 0x0001e20000100800 */
[----:B------:R-:W-:Y:S01]  /*4850*/  ISETP.GT.U32.AND P1, PT, R2, R9, PT ;  /* 0x000000090200720c */ /* 0x000fe20003f24070 */
[----:B------:R-:W-:Y:S01]  /*4860*/  @!P4 IMAD.IADD R10, R10, 0x1, -R2 ;  /* 0x000000010a0ac824 */ /* 0x000fe200078e0a02 */
[----:B------:R-:W-:Y:S01]  /*4870*/  LOP3.LUT R5, R5, 0x10, R28, 0xf8, !PT ;  /* 0x0000001005057812 */ /* 0x000fe200078ef81c */
[----:B------:R-:W-:Y:S01]  /*4880*/  STL [R1+0x1010], R20 ;  /* 0x0010101401007387 */ /* 0x000fe20000100800 */
[----:B------:R-:W-:-:S03]  /*4890*/  IMAD.IADD R0, R0, 0x1, R19 ;  /* 0x0000000100007824 */ /* 0x000fc600078e0213 */
[----:B------:R-:W-:Y:S01]  /*48a0*/  STL [R1+0x1014], R21 ;  /* 0x0010141501007387 */ /* 0x000fe20000100800 */
[----:B------:R-:W-:-:S03]  /*48b0*/  @!P2 IMAD.MOV R25, RZ, RZ, -R25 ;  /* 0x000000ffff19a224 */ /* 0x000fc600078e0a19 */
[----:B------:R-:W-:Y:S01]  /*48c0*/  STL [R1+0x1018], R22 ;  /* 0x0010181601007387 */ /* 0x000fe20000100800 */
[----:B------:R-:W-:-:S03]  /*48d0*/  LOP3.LUT R3, R3, R5, RZ, 0x3c, !PT ;  /* 0x0000000503037212 */ /* 0x000fc600078e3cff */
[----:B0-----:R-:W4:Y:S01]  /*48e0*/  LDL.LU R28, [R1+0x1060] ;  /* 0x00106000011c7983 */ /* 0x001f220000300800 */
[----:B------:R-:W-:Y:S01]  /*48f0*/  @!P6 IMAD.MOV R26, RZ, RZ, -R26 ;  /* 0x000000ffff1ae224 */ /* 0x000fe200078e0a1a */
[----:B------:R-:W-:Y:S02]  /*4900*/  ISETP.GT.U32.AND P4, PT, R2, R10, PT ;  /* 0x0000000a0200720c */ /* 0x000fe40003f84070 */
[----:B------:R-:W-:Y:S01]  /*4910*/  STL [R1+0x101c], R23 ;  /* 0x00101c1701007387 */ /* 0x000fe20000100800 */
[----:B------:R-:W-:-:S03]  /*4920*/  @!P3 IMAD.MOV R27, RZ, RZ, -R27 ;  /* 0x000000ffff1bb224 */ /* 0x000fc600078e0a1b */
[----:B------:R-:W-:Y:S04]  /*4930*/  STL [R1+0x1020], R24 ;  /* 0x0010201801007387 */ /* 0x000fe80000100800 */
[----:B------:R-:W2:Y:S01]  /*4940*/  LDL.LU R29, [R1+0x105c] ;  /* 0x00105c00011d7983 */ /* 0x000ea20000300800 */
[----:B------:R-:W-:-:S03]  /*4950*/  @!P0 IMAD.IADD R6, R6, 0x1, -R2 ;  /* 0x0000000106068824 */ /* 0x000fc600078e0a02 */
[----:B------:R-:W2:Y:S01]  /*4960*/  LDL.LU R5, [R1+0x1058] ;  /* 0x0010580001057983 */ /* 0x000ea20000300800 */
[----:B------:R-:W-:Y:S01]  /*4970*/  ISETP.GT.U32.AND P0, PT, R2, R8, PT ;  /* 0x000000080200720c */ /* 0x000fe20003f04070 */
[--C-:B------:R-:W-:Y:S01]  /*4980*/  @!P1 IMAD.IADD R9, R9, 0x1, -R2.reuse ;  /* 0x0000000109099824 */ /* 0x100fe200078e0a02 */
[----:B------:R-:W-:Y:S01]  /*4990*/  ISETP.GE.AND P3, PT, R16, RZ, PT ;  /* 0x000000ff1000720c */ /* 0x000fe20003f66270 */
[----:B------:R-:W-:Y:S01]  /*49a0*/  STL [R1+0xd30], R0 ;  /* 0x000d300001007387 */ /* 0x000fe20000100800 */
[----:B------:R-:W-:Y:S01]  /*49b0*/  ISETP.GT.U32.AND P2, PT, R2, R7, PT ;  /* 0x000000070200720c */ /* 0x000fe20003f44070 */
[----:B------:R-:W-:Y:S01]  /*49c0*/  @!P4 IMAD.IADD R10, R10, 0x1, -R2 ;  /* 0x000000010a0ac824 */ /* 0x000fe200078e0a02 */
[----:B------:R-:W-:Y:S01]  /*49d0*/  ISETP.GE.AND P1, PT, R15, RZ, PT ;  /* 0x000000ff0f00720c */ /* 0x000fe20003f26270 */
[----:B------:R0:W-:Y:S01]  /*49e0*/  STL [R1+0xf64], R0 ;  /* 0x000f640001007387 */ /* 0x0001e20000100800 */
[----:B------:R-:W-:-:S03]  /*49f0*/  ISETP.GT.U32.AND P4, PT, R2, R4, PT ;  /* 0x000000040200720c */ /* 0x000fc60003f84070 */
[----:B------:R-:W-:Y:S02]  /*4a00*/  STL [R1+0x1024], R25 ;  /* 0x0010241901007387 */ /* 0x000fe40000100800 */
[----:B------:R-:W-:Y:S01]  /*4a10*/  @!P0 IMAD.IADD R8, R8, 0x1, -R2 ;  /* 0x0000000108088824 */ /* 0x000fe200078e0a02 */
[----:B------:R-:W-:Y:S01]  /*4a20*/  ISETP.GE.AND P0, PT, R13, RZ, PT ;  /* 0x000000ff0d00720c */ /* 0x000fe20003f06270 */
[----:B------:R-:W-:Y:S01]  /*4a30*/  STL [R1+0x1028], R26 ;  /* 0x0010281a01007387 */ /* 0x000fe20000100800 */
[----:B0-----:R-:W-:-:S03]  /*4a40*/  IMAD.SHL.U32 R0, R14, 0x200, RZ ;  /* 0x000002000e007824 */ /* 0x001fc600078e00ff */
[----:B------:R-:W-:Y:S01]  /*4a50*/  STL [R1+0x102c], R27 ;  /* 0x00102c1b01007387 */ /* 0x000fe20000100800 */
[--C-:B------:R-:W-:Y:S01]  /*4a60*/  @!P2 IMAD.IADD R7, R7, 0x1, -R2.reuse ;  /* 0x000000010707a824 */ /* 0x100fe200078e0a02 */
[----:B------:R-:W-:Y:S01]  /*4a70*/  ISETP.GE.AND P2, PT, R12, RZ, PT ;  /* 0x000000ff0c00720c */ /* 0x000fe20003f46270 */
[----:B------:R-:W-:Y:S01]  /*4a80*/  @!P4 IMAD.IADD R4, R4, 0x1, -R2 ;  /* 0x000000010404c824 */ /* 0x000fe200078e0a02 */
[----:B------:R-:W3:Y:S01]  /*4a90*/  LDL.LU R16, [R1+0x4] ;  /* 0x0000040001107983 */ /* 0x000ee20000300800 */
[----:B------:R-:W-:Y:S02]  /*4aa0*/  LOP3.LUT R0, R0, 0x2000, RZ, 0xc0, !PT ;  /* 0x0000200000007812 */ /* 0x000fe400078ec0ff */
[C---:B------:R-:W-:Y:S01]  /*4ab0*/  ISETP.GT.U32.AND P4, PT, R2.reuse, R6, PT ;  /* 0x000000060200720c */ /* 0x040fe20003f84070 */
[----:B------:R-:W4:Y:S01]  /*4ac0*/  LDL.LU R15, [R1] ;  /* 0x00000000010f7983 */ /* 0x000f220000300800 */
[----:B------:R-:W-:Y:S02]  /*4ad0*/  IADD3 R0, PT, PT, R3, UR5, R0 ;  /* 0x0000000503007c10 */ /* 0x000fe4000fffe000 */
[----:B------:R-:W-:Y:S01]  /*4ae0*/  ISETP.GT.U32.AND P6, PT, R2, R4, PT ;  /* 0x000000040200720c */ /* 0x000fe20003fc4070 */
[----:B------:R-:W4:Y:S04]  /*4af0*/  LDL.LU R14, [R1+0x48] ;  /* 0x00004800010e7983 */ /* 0x000f280000300800 */
[----:B------:R-:W4:Y:S04]  /*4b00*/  LDL.LU R13, [R1+0x4c] ;  /* 0x00004c00010d7983 */ /* 0x000f280000300800 */
[----:B------:R3:W-:Y:S01]  /*4b10*/  STL [R1+0x128], R0 ;  /* 0x0001280001007387 */ /* 0x0007e20000100800 */
[----:B------:R-:W-:Y:S01]  /*4b20*/  @!P4 IMAD.IADD R6, R6, 0x1, -R2 ;  /* 0x000000010606c824 */ /* 0x000fe200078e0a02 */
[----:B------:R-:W-:-:S02]  /*4b30*/  ISETP.GE.AND P4, PT, R11, RZ, PT ;  /* 0x000000ff0b00720c */ /* 0x000fc40003f86270 */
[----:B------:R-:W4:Y:S01]  /*4b40*/  LDL.LU R12, [R1+0x54] ;  /* 0x00005400010c7983 */ /* 0x000f220000300800 */
[----:B------:R-:W-:Y:S02]  /*4b50*/  @!P6 IMAD.IADD R4, R4, 0x1, -R2 ;  /* 0x000000010404e824 */ /* 0x000fe400078e0a02 */
[----:B------:R-:W-:Y:S01]  /*4b60*/  @!P3 IMAD.MOV R10, RZ, RZ, -R10 ;  /* 0x000000ffff0ab224 */ /* 0x000fe200078e0a0a */
[----:B------:R-:W4:Y:S01]  /*4b70*/  LDL.LU R11, [R1+0x60] ;  /* 0x00006000010b7983 */ /* 0x000f220000300800 */
[----:B------:R-:W-:Y:S02]  /*4b80*/  @!P1 IMAD.MOV R9, RZ, RZ, -R9 ;  /* 0x000000ffff099224 */ /* 0x000fe400078e0a09 */
[----:B------:R-:W-:Y:S01]  /*4b90*/  @!P0 IMAD.MOV R8, RZ, RZ, -R8 ;  /* 0x000000ffff088224 */ /* 0x000fe200078e0a08 */
[----:B------:R-:W4:Y:S01]  /*4ba0*/  LDL.LU R3, [R1+0x68] ;  /* 0x0000680001037983 */ /* 0x000f220000300800 */
[----:B------:R-:W-:Y:S02]  /*4bb0*/  @!P5 IMAD.MOV R7, RZ, RZ, -R7 ;  /* 0x000000ffff07d224 */ /* 0x000fe400078e0a07 */
[----:B------:R-:W-:Y:S01]  /*4bc0*/  @!P2 IMAD.MOV R6, RZ, RZ, -R6 ;  /* 0x000000ffff06a224 */ /* 0x000fe200078e0a06 */
[----:B------:R-:W-:Y:S01]  /*4bd0*/  STL [R1+0x1030], R10 ;  /* 0x0010300a01007387 */ /* 0x000fe20000100800 */
[----:B------:R-:W-:-:S03]  /*4be0*/  @!P4 IMAD.MOV R4, RZ, RZ, -R4 ;  /* 0x000000ffff04c224 */ /* 0x000fc600078e0a04 */
[----:B------:R-:W-:Y:S04]  /*4bf0*/  STL [R1+0x1034], R9 ;  /* 0x0010340901007387 */ /* 0x000fe80000100800 */
[----:B------:R-:W-:Y:S04]  /*4c00*/  STL [R1+0x1038], R8 ;  /* 0x0010380801007387 */ /* 0x000fe80000100800 */
[----:B------:R-:W-:Y:S04]  /*4c10*/  STL [R1+0x103c], R7 ;  /* 0x00103c0701007387 */ /* 0x000fe80000100800 */
[----:B------:R-:W-:Y:S04]  /*4c20*/  STL [R1+0x1040], R6 ;  /* 0x0010400601007387 */ /* 0x000fe80000100800 */
[----:B------:R0:W-:Y:S01]  /*4c30*/  STL [R1+0x1044], R4 ;  /* 0x0010440401007387 */ /* 0x0001e20000100800 */
[----:B--2---:R-:W-:-:S02]  /*4c40*/  ISETP.NE.AND P6, PT, R5, RZ, PT ;  /* 0x000000ff0500720c */ /* 0x004fc40003fc5270 */
[----:B------:R-:W-:-:S04]  /*4c50*/  LOP3.LUT R5, RZ, R5, RZ, 0x33, !PT ;  /* 0x00000005ff057212 */ /* 0x000fc800078e33ff */
[C---:B---3--:R-:W-:Y:S02]  /*4c60*/  SEL R0, R5.reuse, R16, !P6 ;  /* 0x0000001005007207 */ /* 0x048fe40007000000 */
[----:B----4-:R-:W-:-:S05]  /*4c70*/  SEL R2, R5, R15, !P6 ;  /* 0x0000000f05027207 */ /* 0x010fca0007000000 */
[----:B------:R1:W-:Y:S04]  /*4c80*/  STL [R1+0x1048], R2 ;  /* 0x0010480201007387 */ /* 0x0003e80000100800 */
[----:B------:R2:W-:Y:S01]  /*4c90*/  STL [R1+0x10], R0 ;  /* 0x0000100001007387 */ /* 0x0005e20000100800 */
[C---:B0-----:R-:W-:Y:S02]  /*4ca0*/  SEL R4, R5.reuse, R14, !P6 ;  /* 0x0000000e05047207 */ /* 0x041fe40007000000 */
[C---:B-1----:R-:W-:Y:S02]  /*4cb0*/  SEL R2, R5.reuse, R28, !P6 ;  /* 0x0000001c05027207 */ /* 0x042fe40007000000 */
[----:B--2---:R-:W-:-:S05]  /*4cc0*/  SEL R0, R5, R29, !P6 ;  /* 0x0000001d05007207 */ /* 0x004fca0007000000 */
[----:B------:R0:W-:Y:S04]  /*4cd0*/  STL [R1+0xc], R0 ;  /* 0x00000c0001007387 */ /* 0x0001e80000100800 */
[----:B------:R1:W-:Y:S01]  /*4ce0*/  STL [R1+0x8], R2 ;  /* 0x0000080201007387 */ /* 0x0003e20000100800 */
[----:B0-----:R-:W-:-:S03]  /*4cf0*/  SEL R0, R5, R13, !P6 ;  /* 0x0000000d05007207 */ /* 0x001fc60007000000 */
[----:B------:R-:W-:Y:S01]  /*4d00*/  STL [R1+0x18], R4 ;  /* 0x0000180401007387 */ /* 0x000fe20000100800 */
[----:B-1----:R-:W-:-:S03]  /*4d10*/  SEL R2, R5, R12, !P6 ;  /* 0x0000000c05027207 */ /* 0x002fc60007000000 */
[----:B------:R-:W-:Y:S04]  /*4d20*/  STL [R1+0x20], R0 ;  /* 0x0000200001007387 */ /* 0x000fe80000100800 */
[----:B------:R0:W-:Y:S04]  /*4d30*/  STL [R1+0x28], R2 ;  /* 0x0000280201007387 */ /* 0x0001e80000100800 */
[----:B0-----:R-:W2:Y:S01]  /*4d40*/  LDL.LU R2, [R1+0xcc] ;  /* 0x0000cc0001027983 */ /* 0x001ea20000300800 */
[C---:B------:R-:W-:Y:S02]  /*4d50*/  SEL R4, R5.reuse, R11, !P6 ;  /* 0x0000000b05047207 */ /* 0x040fe40007000000 */
[----:B------:R-:W-:-:S03]  /*4d60*/  SEL R0, R5, R3, !P6 ;  /* 0x0000000305007207 */ /* 0x000fc60007000000 */
[----:B------:R-:W-:Y:S04]  /*4d70*/  STL [R1+0x30], R4 ;  /* 0x0000300401007387 */ /* 0x000fe80000100800 */
[----:B--2---:R0:W-:Y:S04]  /*4d80*/  STL [R1+0x104c], R2 ;  /* 0x00104c0201007387 */ /* 0x0041e80000100800 */
[----:B------:R-:W-:Y:S04]  /*4d90*/  STL [R1+0x50], R0 ;  /* 0x0000500001007387 */ /* 0x000fe80000100800 */
[----:B0-----:R-:W2:Y:S04]  /*4da0*/  LDL.LU R2, [R1+0xc8] ;  /* 0x0000c80001027983 */ /* 0x001ea80000300800 */
[----:B--2---:R0:W-:Y:S04]  /*4db0*/  STL [R1+0x1050], R2 ;  /* 0x0010500201007387 */ /* 0x0041e80000100800 */
[----:B0-----:R-:W2:Y:S04]  /*4dc0*/  LDL.LU R2, [R1+0xc4] ;  /* 0x0000c40001027983 */ /* 0x001ea80000300800 */
[----:B--2---:R0:W-:Y:S04]  /*4dd0*/  STL [R1+0x1054], R2 ;  /* 0x0010540201007387 */ /* 0x0041e80000100800 */
[----:B0-----:R-:W2:Y:S04]  /*4de0*/  LDL.LU R2, [R1+0x80] ;  /* 0x0000800001027983 */ /* 0x001ea80000300800 */
[----:B------:R-:W3:Y:S04]  /*4df0*/  LDL.LU R4, [R1+0x78] ;  /* 0x0000780001047983 */ /* 0x000ee80000300800 */
[----:B------:R-:W4:Y:S04]  /*4e00*/  LDL.LU R6, [R1+0x74] ;  /* 0x0000740001067983 */ /* 0x000f280000300800 */
[----:B------:R-:W3:Y:S04]  /*4e10*/  LDL.LU R7, [R1+0x88] ;  /* 0x0000880001077983 */ /* 0x000ee80000300800 */
        /* <DEDUP_REMOVED lines=23> */
[----:B------:R-:W3:Y:S01]  /*4f90*/  LDL.LU R0, [R1+0x24] ;  /* 0x0000240001007983 */ /* 0x000ee20000300800 */
[----:B--2---:R-:W-:-:S05]  /*4fa0*/  SEL R2, R5, R2, !P6 ;  /* 0x0000000205027207 */ /* 0x004fca0007000000 */
[----:B------:R0:W-:Y:S04]  /*4fb0*/  STL [R1+0x58], R2 ;  /* 0x0000580201007387 */ /* 0x0001e80000100800 */
[----:B0-----:R-:W2:Y:S02]  /*4fc0*/  LDL.LU R2, [R1+0x1054] ;  /* 0x0010540001027983 */ /* 0x001ea40000300800 */
[----:B--2---:R-:W-:-:S05]  /*4fd0*/  SEL R2, R5, R2, !P6 ;  /* 0x0000000205027207 */ /* 0x004fca0007000000 */
[----:B------:R0:W-:Y:S04]  /*4fe0*/  STL [R1+0x60], R2 ;  /* 0x0000600201007387 */ /* 0x0001e80000100800 */
[----:B0-----:R-:W2:Y:S02]  /*4ff0*/  LDL.LU R2, [R1+0x1050] ;  /* 0x0010500001027983 */ /* 0x001ea40000300800 */
[----:B--2---:R-:W-:-:S05]  /*5000*/  SEL R2, R5, R2, !P6 ;  /* 0x0000000205027207 */ /* 0x004fca0007000000 */
[----:B------:R0:W-:Y:S04]  /*5010*/  STL [R1+0x68], R2 ;  /* 0x0000680201007387 */ /* 0x0001e80000100800 */
[----:B0-----:R-:W2:Y:S01]  /*5020*/  LDL.LU R2, [R1+0x104c] ;  /* 0x00104c0001027983 */ /* 0x001ea20000300800 */
[C---:B---3--:R-:W-:Y:S02]  /*5030*/  SEL R4, R5.reuse, R4, !P6 ;  /* 0x0000000405047207 */ /* 0x048fe40007000000 */
[C---:B----4-:R-:W-:Y:S02]  /*5040*/  SEL R6, R5.reuse, R6, !P6 ;  /* 0x0000000605067207 */ /* 0x050fe40007000000 */
[C---:B------:R-:W-:Y:S02]  /*5050*/  SEL R7, R5.reuse, R7, !P6 ;  /* 0x0000000705077207 */ /* 0x040fe40007000000 */
[----:B------:R-:W-:-:S02]  /*5060*/  SEL R8, R5, R8, !P6 ;  /* 0x0000000805087207 */ /* 0x000fc40007000000 */
[C---:B------:R-:W-:Y:S02]  /*5070*/  SEL R9, R5.reuse, R9, !P6 ;  /* 0x0000000905097207 */ /* 0x040fe40007000000 */
[C---:B------:R-:W-:Y:S02]  /*5080*/  SEL R10, R5.reuse, R10, !P6 ;  /* 0x0000000a050a7207 */ /* 0x040fe40007000000 */
[C---:B------:R-:W-:Y:S02]  /*5090*/  SEL R27, R5.reuse, R27, !P6 ;  /* 0x0000001b051b7207 */ /* 0x040fe40007000000 */
[C---:B------:R-:W-:Y:S02]  /*50a0*/  SEL R26, R5.reuse, R26, !P6 ;  /* 0x0000001a051a7207 */ /* 0x040fe40007000000 */
        /* <DEDUP_REMOVED lines=16> */
[----:B--2---:R-:W-:-:S05]  /*51b0*/  SEL R2, R5, R2, !P6 ;  /* 0x0000000205027207 */ /* 0x004fca0007000000 */
[----:B------:R0:W-:Y:S04]  /*51c0*/  STL [R1+0x70], R2 ;  /* 0x0000700201007387 */ /* 0x0001e80000100800 */
[----:B0-----:R-:W2:Y:S04]  /*51d0*/  LDL.LU R2, [R1+0x1048] ;  /* 0x0010480001027983 */ /* 0x001ea80000300800 */
[----:B------:R0:W-:Y:S04]  /*51e0*/  STL [R1+0x78], R4 ;  /* 0x0000780401007387 */ /* 0x0001e80000100800 */
[----:B0-----:R-:W3:Y:S04]  /*51f0*/  LDL.LU R4, [R1+0x1044] ;  /* 0x0010440001047983 */ /* 0x001ee80000300800 */
[----:B------:R0:W-:Y:S04]  /*5200*/  STL [R1+0x80], R6 ;  /* 0x0000800601007387 */ /* 0x0001e80000100800 */
[----:B0-----:R-:W4:Y:S04]  /*5210*/  LDL.LU R6, [R1+0x1040] ;  /* 0x0010400001067983 */ /* 0x001f280000300800 */
[----:B------:R0:W-:Y:S04]  /*5220*/  STL [R1+0x88], R7 ;  /* 0x0000880701007387 */ /* 0x0001e80000100800 */
[----:B0-----:R-:W2:Y:S04]  /*5230*/  LDL.LU R7, [R1+0x103c] ;  /* 0x00103c0001077983 */ /* 0x001ea80000300800 */
        /* <DEDUP_REMOVED lines=41> */
[----:B0-----:R-:W2:Y:S01]  /*54d0*/  LDL.LU R3, [R1+0xfe8] ;  /* 0x000fe80001037983 */ /* 0x001ea20000300800 */
[----:B------:R-:W-:-:S02]  /*54e0*/  SEL R28, R5, R28, !P6 ;  /* 0x0000001c051c7207 */ /* 0x000fc40007000000 */
[----:B------:R-:W-:-:S03]  /*54f0*/  SEL R29, R5, R29, !P6 ;  /* 0x0000001d051d7207 */ /* 0x000fc60007000000 */
[----:B------:R0:W-:Y:S04]  /*5500*/  STL [R1+0xb4], R28 ;  /* 0x0000b41c01007387 */ /* 0x0001e80000100800 */
[----:B------:R-:W-:Y:S01]  /*5510*/  STL [R1+0xac], R29 ;  /* 0x0000ac1d01007387 */ /* 0x000fe20000100800 */
[C---:B0-----:R-:W-:Y:S02]  /*5520*/  SEL R28, R5.reuse, R0, !P6 ;  /* 0x00000000051c7207 */ /* 0x041fe40007000000 */
[C---:B--2---:R-:W-:Y:S02]  /*5530*/  SEL R0, R5.reuse, R3, !P6 ;  /* 0x0000000305007207 */ /* 0x044fe40007000000 */
[----:B------:R-:W2:Y:S04]  /*5540*/  LDL.LU R3, [R1+0xfe4] ;  /* 0x000fe40001037983 */ /* 0x000ea80000300800 */
[----:B------:R0:W-:Y:S04]  /*5550*/  STL [R1+0xa4], R28 ;  /* 0x0000a41c01007387 */ /* 0x0001e80000100800 */
[----:B------:R1:W-:Y:S01]  /*5560*/  STL [R1+0x9c], R0 ;  /* 0x00009c0001007387 */ /* 0x0003e20000100800 */
[----:B0-----:R-:W-:-:S02]  /*5570*/  SEL R28, R5, R11, !P6 ;  /* 0x0000000b051c7207 */ /* 0x001fc40007000000 */
[C---:B------:R-:W-:Y:S02]  /*5580*/  SEL R11, R5.reuse, R12, !P6 ;  /* 0x0000000c050b7207 */ /* 0x040fe40007000000 */
[C---:B-1----:R-:W-:Y:S02]  /*5590*/  SEL R0, R5.reuse, R13, !P6 ;  /* 0x0000000d05007207 */ /* 0x042fe40007000000 */
[C---:B------:R-:W-:Y:S01]  /*55a0*/  SEL R12, R5.reuse, R14, !P6 ;  /* 0x0000000e050c7207 */ /* 0x040fe20007000000 */
[----:B------:R-:W-:Y:S04]  /*55b0*/  STL [R1+0x94], R28 ;  /* 0x0000941c01007387 */ /* 0x000fe80000100800 */
[----:B------:R0:W-:Y:S04]  /*55c0*/  STL [R1+0x8c], R11 ;  /* 0x00008c0b01007387 */ /* 0x0001e80000100800 */
[----:B------:R1:W-:Y:S04]  /*55d0*/  STL [R1+0x84], R0 ;  /* 0x0000840001007387 */ /* 0x0003e80000100800 */
[----:B------:R3:W-:Y:S01]  /*55e0*/  STL [R1+0x7c], R12 ;  /* 0x00007c0c01007387 */ /* 0x0007e20000100800 */
[----:B0-----:R-:W-:-:S02]  /*55f0*/  SEL R11, R5, R15, !P6 ;  /* 0x0000000f050b7207 */ /* 0x001fc40007000000 */
[----:B-1----:R-:W-:-:S03]  /*5600*/  SEL R0, R5, R16, !P6 ;  /* 0x0000001005007207 */ /* 0x002fc60007000000 */
[----:B------:R-:W-:Y:S01]  /*5610*/  STL [R1+0x74], R11 ;  /* 0x0000740b01007387 */ /* 0x000fe20000100800 */
[----:B---3--:R-:W-:-:S03]  /*5620*/  SEL R12, R5, R17, !P6 ;  /* 0x00000011050c7207 */ /* 0x008fc60007000000 */
[----:B------:R-:W-:Y:S04]  /*5630*/  STL [R1+0x6c], R0 ;  /* 0x00006c0001007387 */ /* 0x000fe80000100800 */
[----:B------:R0:W-:Y:S04]  /*5640*/  STL [R1+0x64], R12 ;  /* 0x0000640c01007387 */ /* 0x0001e80000100800 */
[----:B0-----:R-:W3:Y:S01]  /*5650*/  LDL.LU R12, [R1+0x10] ;  /* 0x00001000010c7983 */ /* 0x001ee20000300800 */
[C---:B------:R-:W-:Y:S02]  /*5660*/  SEL R11, R5.reuse, R18, !P6 ;  /* 0x00000012050b7207 */ /* 0x040fe40007000000 */
[----:B------:R-:W-:-:S03]  /*5670*/  SEL R0, R5, R19, !P6 ;  /* 0x0000001305007207 */ /* 0x000fc60007000000 */
[----:B------:R0:W-:Y:S01]  /*5680*/  STL [R1+0x5c], R11 ;  /* 0x00005c0b01007387 */ /* 0x0001e20000100800 */
[----:B------:R-:W-:-:S03]  /*5690*/  SEL R13, R5, R21, !P6 ;  /* 0x00000015050d7207 */ /* 0x000fc60007000000 */
[----:B------:R1:W-:Y:S01]  /*56a0*/  STL [R1+0x54], R0 ;  /* 0x0000540001007387 */ /* 0x0003e20000100800 */
[C---:B0-----:R-:W-:Y:S02]  /*56b0*/  SEL R11, R5.reuse, R20, !P6 ;  /* 0x00000014050b7207 */ /* 0x041fe40007000000 */
[----:B-1----:R-:W-:-:S03]  /*56c0*/  SEL R0, R5, R22, !P6 ;  /* 0x0000001605007207 */ /* 0x002fc60007000000 */
[----:B------:R0:W-:Y:S04]  /*56d0*/  STL [R1+0x4c], R11 ;  /* 0x00004c0b01007387 */ /* 0x0001e80000100800 */
[----:B------:R1:W-:Y:S01]  /*56e0*/  STL [R1+0x48], R13 ;  /* 0x0000480d01007387 */ /* 0x0003e20000100800 */
[----:B0-----:R-:W-:-:S03]  /*56f0*/  SEL R11, R5, R23, !P6 ;  /* 0x00000017050b7207 */ /* 0x001fc60007000000 */
[----:B-1----:R-:W3:Y:S04]  /*5700*/  LDL.LU R13, [R1+0xc] ;  /* 0x00000c00010d7983 */ /* 0x002ee80000300800 */
[----:B------:R0:W-:Y:S04]  /*5710*/  STL [R1+0x44], R0 ;  /* 0x0000440001007387 */ /* 0x0001e80000100800 */
[----:B------:R1:W-:Y:S04]  /*5720*/  STL [R1+0x40], R11 ;  /* 0x0000400b01007387 */ /* 0x0003e80000100800 */
[----:B------:R-:W3:Y:S01]  /*5730*/  LDL.LU R16, [R1+0x8] ;  /* 0x0000080001107983 */ /* 0x000ee20000300800 */
[----:B0-----:R-:W-:-:S02]  /*5740*/  SEL R0, R5, R24, !P6 ;  /* 0x0000001805007207 */ /* 0x001fc40007000000 */
[----:B-1----:R-:W-:-:S03]  /*5750*/  SEL R11, R5, R25, !P6 ;  /* 0x00000019050b7207 */ /* 0x002fc60007000000 */
[----:B------:R0:W-:Y:S04]  /*5760*/  STL [R1+0x3c], R0 ;  /* 0x00003c0001007387 */ /* 0x0001e80000100800 */
[----:B------:R1:W-:Y:S04]  /*5770*/  STL [R1+0x38], R11 ;  /* 0x0000380b01007387 */ /* 0x0003e80000100800 */
[----:B------:R-:W3:Y:S01]  /*5780*/  LDL.LU R14, [R1+0x18] ;  /* 0x00001800010e7983 */ /* 0x000ee20000300800 */
[C---:B0-----:R-:W-:Y:S02]  /*5790*/  SEL R0, R5.reuse, R26, !P6 ;  /* 0x0000001a05007207 */ /* 0x041fe40007000000 */
[----:B-1----:R-:W-:-:S03]  /*57a0*/  SEL R11, R5, R27, !P6 ;  /* 0x0000001b050b7207 */ /* 0x002fc60007000000 */
[----:B------:R0:W-:Y:S01]  /*57b0*/  STL [R1+0x34], R0 ;  /* 0x0000340001007387 */ /* 0x0001e20000100800 */
[----:B------:R-:W-:-:S03]  /*57c0*/  SEL R9, R5, R9, !P6 ;  /* 0x0000000905097207 */ /* 0x000fc60007000000 */
[----:B------:R-:W3:Y:S01]  /*57d0*/  LDL.LU R15, [R1+0x20] ;  /* 0x00002000010f7983 */ /* 0x000ee20000300800 */
[----:B0-----:R-:W-:-:S03]  /*57e0*/  SEL R0, R5, R10, !P6 ;  /* 0x0000000a05007207 */ /* 0x001fc60007000000 */
[----:B------:R-:W-:Y:S04]  /*57f0*/  STL [R1+0x2c], R11 ;  /* 0x00002c0b01007387 */ /* 0x000fe80000100800 */
[----:B------:R-:W3:Y:S04]  /*5800*/  LDL.LU R17, [R1+0x28] ;  /* 0x0000280001117983 */ /* 0x000ee80000300800 */
[----:B------:R0:W-:Y:S01]  /*5810*/  STL [R1+0x24], R0 ;  /* 0x0000240001007387 */ /* 0x0001e20000100800 */
[----:B----4-:R-:W-:-:S03]  /*5820*/  SEL R29, R5, R6, !P6 ;  /* 0x00000006051d7207 */ /* 0x010fc60007000000 */
[----:B------:R-:W-:Y:S01]  /*5830*/  STL [R1+0x1c], R9 ;  /* 0x00001c0901007387 */ /* 0x000fe20000100800 */
[C---:B0-----:R-:W-:Y:S02]  /*5840*/  SEL R0, R5.reuse, R8, !P6 ;  /* 0x0000000805007207 */ /* 0x041fe40007000000 */
[----:B------:R-:W-:-:S03]  /*5850*/  SEL R28, R5, R4, !P6 ;  /* 0x00000004051c7207 */ /* 0x000fc60007000000 */
[----:B------:R0:W-:Y:S01]  /*5860*/  STL [R1+0xf6c], R0 ;  /* 0x000f6c0001007387 */ /* 0x0001e20000100800 */
[----:B------:R-:W-:-:S03]  /*5870*/  SEL R5, R5, R7, !P6 ;  /* 0x0000000705057207 */ /* 0x000fc60007000000 */
[----:B------:R-:W4:Y:S04]  /*5880*/  LDL.LU R19, [R1+0x30] ;  /* 0x0000300001137983 */ /* 0x000f280000300800 */
[----:B------:R-:W4:Y:S01]  /*5890*/  LDL.LU R21, [R1+0x50] ;  /* 0x0000500001157983 */ /* 0x000f220000300800 */
[----:B--2---:R-:W-:-:S05]  /*58a0*/  IMAD R3, R3, UR6, RZ ;  /* 0x0000000603037c24 */ /* 0x004fca000f8e02ff */
[----:B0-----:R-:W-:-:S05]  /*58b0*/  LEA R0, P0, R3, UR10, 0x1 ;  /* 0x0000000a03007c11 */ /* 0x001fca000f8008ff */
[----:B------:R0:W-:Y:S04]  /*58c0*/  STL [R1+0x4], R0 ;  /* 0x0000040001007387 */ /* 0x0001e80000100800 */
[----:B------:R-:W-:Y:S04]  /*58d0*/  STL [R1+0xf70], R29 ;  /* 0x000f701d01007387 */ /* 0x000fe80000100800 */
[----:B------:R-:W-:Y:S01]  /*58e0*/  STL [R1+0xf74], R28 ;  /* 0x000f741c01007387 */ /* 0x000fe20000100800 */
[----:B0-----:R-:W-:Y:S01]  /*58f0*/  LEA.HI.X.SX32 R0, R3, UR11, 0x1, P0 ;  /* 0x0000000b03007c11 */ /* 0x001fe200080f0eff */
[----:B------:R-:W-:-:S02]  /*5900*/  IMAD R2, R2, UR7, RZ ;  /* 0x0000000702027c24 */ /* 0x000fc4000f8e02ff */
[----:B------:R0:W-:Y:S01]  /*5910*/  STL [R1+0xf78], R5 ;  /* 0x000f780501007387 */ /* 0x0001e20000100800 */
[----:B------:R-:W1:Y:S03]  /*5920*/  LDCU.64 UR10, c[0x0][0x388] ;  /* 0x00007100ff0a77ac */ /* 0x000e660008000a00 */
[----:B------:R-:W2:Y:S04]  /*5930*/  LDL.LU R11, [R1+0x58] ;  /* 0x00005800010b7983 */ /* 0x000ea80000300800 */
[----:B------:R0:W-:Y:S01]  /*5940*/  STL [R1], R0 ;  /* 0x0000000001007387 */ /* 0x0001e20000100800 */
[----:B---3--:R-:W-:-:S03]  /*5950*/  IMAD R27, R12, UR7, RZ ;  /* 0x000000070c1b7c24 */ /* 0x008fc6000f8e02ff */
[----:B------:R-:W3:Y:S04]  /*5960*/  LDL.LU R12, [R1+0x60] ;  /* 0x00006000010c7983 */ /* 0x000ee80000300800 */
[----:B------:R-:W-:Y:S04]  /*5970*/  STL [R1+0xf7c], R27 ;  /* 0x000f7c1b01007387 */ /* 0x000fe80000100800 */
[----:B------:R-:W-:Y:S01]  /*5980*/  STL [R1+0xf80], R2 ;  /* 0x000f800201007387 */ /* 0x000fe20000100800 */
[----:B------:R-:W-:-:S03]  /*5990*/  IMAD R3, R13, UR7, RZ ;  /* 0x000000070d037c24 */ /* 0x000fc6000f8e02ff */
[----:B------:R-:W3:Y:S04]  /*59a0*/  LDL.LU R13, [R1+0x68] ;  /* 0x00006800010d7983 */ /* 0x000ee80000300800 */
[----:B------:R-:W-:Y:S01]  /*59b0*/  STL [R1+0xf84], R3 ;  /* 0x000f840301007387 */ /* 0x000fe20000100800 */
[----:B------:R-:W-:-:S05]  /*59c0*/  IMAD R4, R16, UR7, RZ ;  /* 0x0000000710047c24 */ /* 0x000fca000f8e02ff */
[----:B------:R0:W-:Y:S01]  /*59d0*/  STL [R1+0xf88], R4 ;  /* 0x000f880401007387 */ /* 0x0001e20000100800 */
[----:B------:R-:W-:-:S03]  /*59e0*/  IMAD R6, R14, UR7, RZ ;  /* 0x000000070e067c24 */ /* 0x000fc6000f8e02ff */
[----:B------:R-:W3:Y:S04]  /*59f0*/  LDL.LU R14, [R1+0x70] ;  /* 0x00007000010e7983 */ /* 0x000ee80000300800 */
[----:B------:R-:W-:Y:S01]  /*5a00*/  STL [R1+0xf8c], R6 ;  /* 0x000f8c0601007387 */ /* 0x000fe20000100800 */
[----:B------:R-:W-:-:S03]  /*5a10*/  IMAD R7, R15, UR7, RZ ;  /* 0x000000070f077c24 */ /* 0x000fc6000f8e02ff */
[----:B------:R-:W3:Y:S04]  /*5a20*/  LDL.LU R15, [R1+0x78] ;  /* 0x00007800010f7983 */ /* 0x000ee80000300800 */
[----:B------:R-:W3:Y:S01]  /*5a30*/  LDL.LU R16, [R1+0x80] ;  /* 0x0000800001107983 */ /* 0x000ee20000300800 */
[----:B------:R-:W-:-:S03]  /*5a40*/  IMAD R8, R17, UR7, RZ ;  /* 0x0000000711087c24 */ /* 0x000fc6000f8e02ff */
[----:B------:R-:W-:Y:S04]  /*5a50*/  STL [R1+0xf90], R7 ;  /* 0x000f900701007387 */ /* 0x000fe80000100800 */
[----:B------:R-:W3:Y:S04]  /*5a60*/  LDL.LU R17, [R1+0x88] ;  /* 0x0000880001117983 */ /* 0x000ee80000300800 */
[----:B------:R-:W3:Y:S04]  /*5a70*/  LDL.LU R18, [R1+0x90] ;  /* 0x0000900001127983 */ /* 0x000ee80000300800 */
[----:B------:R-:W-:Y:S01]  /*5a80*/  STL [R1+0xf94], R8 ;  /* 0x000f940801007387 */ /* 0x000fe20000100800 */
[----:B----4-:R-:W-:-:S03]  /*5a90*/  IMAD R9, R19, UR7, RZ ;  /* 0x0000000713097c24 */ /* 0x010fc6000f8e02ff */
[----:B------:R-:W4:Y:S01]  /*5aa0*/  LDL.LU R19, [R1+0x98] ;  /* 0x0000980001137983 */ /* 0x000f220000300800 */
[----:B------:R-:W-:-:S03]  /*5ab0*/  IMAD R10, R21, UR7, RZ ;  /* 0x00000007150a7c24 */ /* 0x000fc6000f8e02ff */
[----:B------:R-:W4:Y:S04]  /*5ac0*/  LDL.LU R20, [R1+0xa0] ;  /* 0x0000a00001147983 */ /* 0x000f280000300800 */
[----:B------:R-:W-:Y:S04]  /*5ad0*/  STL [R1+0xf68], R9 ;  /* 0x000f680901007387 */ /* 0x000fe80000100800 */
[----:B------:R-:W4:Y:S04]  /*5ae0*/  LDL.LU R21, [R1+0xa8] ;  /* 0x0000a80001157983 */ /* 0x000f280000300800 */
[----:B------:R-:W4:Y:S04]  /*5af0*/  LDL.LU R22, [R1+0xb0] ;  /* 0x0000b00001167983 */ /* 0x000f280000300800 */
[----:B------:R-:W-:Y:S04]  /*5b00*/  STL [R1+0xf98], R10 ;  /* 0x000f980a01007387 */ /* 0x000fe80000100800 */
[----:B------:R-:W4:Y:S04]  /*5b10*/  LDL.LU R23, [R1+0xb8] ;  /* 0x0000b80001177983 */ /* 0x000f280000300800 */
[----:B------:R-:W4:Y:S01]  /*5b20*/  LDL.LU R24, [R1+0xc4] ;  /* 0x0000c40001187983 */ /* 0x000f220000300800 */
[----:B--2---:R-:W-:-:S05]  /*5b30*/  IMAD R11, R11, UR7, RZ ;  /* 0x000000070b0b7c24 */ /* 0x004fca000f8e02ff */
[----:B------:R-:W-:Y:S04]  /*5b40*/  STL [R1+0xf9c], R11 ;  /* 0x000f9c0b01007387 */ /* 0x000fe80000100800 */
[----:B------:R-:W2:Y:S04]  /*5b50*/  LDL.LU R25, [R1+0xd0] ;  /* 0x0000d00001197983 */ /* 0x000ea80000300800 */
[----:B------:R-:W2:Y:S01]  /*5b60*/  LDL.LU R26, [R1+0xd8] ;  /* 0x0000d800011a7983 */ /* 0x000ea20000300800 */
[----:B---3--:R-:W-:-:S05]  /*5b70*/  IMAD R12, R12, UR7, RZ ;  /* 0x000000070c0c7c24 */ /* 0x008fca000f8e02ff */
[----:B------:R-:W-:Y:S04]  /*5b80*/  STL [R1+0xfa0], R12 ;  /* 0x000fa00c01007387 */ /* 0x000fe80000100800 */
[----:B0-----:R-:W3:Y:S04]  /*5b90*/  LDL.LU R5, [R1+0xe8] ;  /* 0x0000e80001057983 */ /* 0x001ee80000300800 */
[----:B------:R-:W3:Y:S04]  /*5ba0*/  LDL.LU R28, [R1+0xec] ;  /* 0x0000ec00011c7983 */ /* 0x000ee80000300800 */
[----:B------:R-:W3:Y:S04]  /*5bb0*/  LDL.LU R29, [R1+0xf0] ;  /* 0x0000f000011d7983 */ /* 0x000ee80000300800 */
[----:B------:R-:W3:Y:S01]  /*5bc0*/  LDL.LU R0, [R1+0xf4] ;  /* 0x0000f40001007983 */ /* 0x000ee20000300800 */
[----:B------:R-:W-:-:S05]  /*5bd0*/  IMAD R13, R13, UR7, RZ ;  /* 0x000000070d0d7c24 */ /* 0x000fca000f8e02ff */
[----:B------:R-:W-:Y:S01]  /*5be0*/  STL [R1+0xfa4], R13 ;  /* 0x000fa40d01007387 */ /* 0x000fe20000100800 */
[----:B------:R-:W-:-:S05]  /*5bf0*/  IMAD R14, R14, UR7, RZ ;  /* 0x000000070e0e7c24 */ /* 0x000fca000f8e02ff */
[----:B------:R-:W-:Y:S01]  /*5c00*/  STL [R1+0xfa8], R14 ;  /* 0x000fa80e01007387 */ /* 0x000fe20000100800 */
[----:B------:R-:W-:Y:S02]  /*5c10*/  IMAD R15, R15, UR7, RZ ;  /* 0x000000070f0f7c24 */ /* 0x000fe4000f8e02ff */
[----:B------:R-:W-:-:S03]  /*5c20*/  IMAD R16, R16, UR7, RZ ;  /* 0x0000000710107c24 */ /* 0x000fc6000f8e02ff */
[----:B------:R-:W-:Y:S04]  /*5c30*/  STL [R1+0xfac], R15 ;  /* 0x000fac0f01007387 */ /* 0x000fe80000100800 */
[----:B------:R-:W-:Y:S01]  /*5c40*/  STL [R1+0xfb0], R16 ;  /* 0x000fb01001007387 */ /* 0x000fe20000100800 */
[----:B------:R-:W-:Y:S02]  /*5c50*/  IMAD R17, R17, UR7, RZ ;  /* 0x0000000711117c24 */ /* 0x000fe4000f8e02ff */
[----:B------:R-:W-:-:S03]  /*5c60*/  IMAD R18, R18, UR7, RZ ;  /* 0x0000000712127c24 */ /* 0x000fc6000f8e02ff */
[----:B------:R-:W-:Y:S04]  /*5c70*/  STL [R1+0xfb4], R17 ;  /* 0x000fb41101007387 */ /* 0x000fe80000100800 */
[----:B------:R-:W-:Y:S01]  /*5c80*/  STL [R1+0xfb8], R18 ;  /* 0x000fb81201007387 */ /* 0x000fe20000100800 */
[----:B----4-:R-:W-:Y:S02]  /*5c90*/  IMAD R19, R19, UR7, RZ ;  /* 0x0000000713137c24 */ /* 0x010fe4000f8e02ff */
[----:B------:R-:W-:-:S03]  /*5ca0*/  IMAD R20, R20, UR7, RZ ;  /* 0x0000000714147c24 */ /* 0x000fc6000f8e02ff */
[----:B------:R-:W-:Y:S01]  /*5cb0*/  STL [R1+0xfbc], R19 ;  /* 0x000fbc1301007387 */ /* 0x000fe20000100800 */
[----:B------:R-:W-:-:S03]  /*5cc0*/  IMAD R21, R21, UR7, RZ ;  /* 0x0000000715157c24 */ /* 0x000fc6000f8e02ff */
[----:B------:R-:W-:Y:S01]  /*5cd0*/  STL [R1+0xfc0], R20 ;  /* 0x000fc01401007387 */ /* 0x000fe20000100800 */
[----:B------:R-:W-:-:S03]  /*5ce0*/  IMAD R22, R22, UR7, RZ ;  /* 0x0000000716167c24 */ /* 0x000fc6000f8e02ff */
[----:B------:R-:W-:Y:S01]  /*5cf0*/  STL [R1+0xfc4], R21 ;  /* 0x000fc41501007387 */ /* 0x000fe20000100800 */
[----:B------:R-:W-:-:S03]  /*5d00*/  IMAD R23, R23, UR7, RZ ;  /* 0x0000000717177c24 */ /* 0x000fc6000f8e02ff */
[----:B------:R-:W-:Y:S01]  /*5d10*/  STL [R1+0xfc8], R22 ;  /* 0x000fc81601007387 */ /* 0x000fe20000100800 */
[----:B------:R-:W-:-:S03]  /*5d20*/  IMAD R24, R24, UR7, RZ ;  /* 0x0000000718187c24 */ /* 0x000fc6000f8e02ff */
[----:B------:R-:W-:Y:S04]  /*5d30*/  STL [R1+0xfcc], R23 ;  /* 0x000fcc1701007387 */ /* 0x000fe80000100800 */
[----:B------:R-:W-:Y:S01]  /*5d40*/  STL [R1+0xfd0], R24 ;  /* 0x000fd01801007387 */ /* 0x000fe20000100800 */
[----:B--2---:R-:W-:Y:S02]  /*5d50*/  IMAD R25, R25, UR7, RZ ;  /* 0x0000000719197c24 */ /* 0x004fe4000f8e02ff */
[----:B------:R-:W-:-:S03]  /*5d60*/  IMAD R26, R26, UR7, RZ ;  /* 0x000000071a1a7c24 */ /* 0x000fc6000f8e02ff */
[----:B------:R-:W-:Y:S04]  /*5d70*/  STL [R1+0xfd4], R25 ;  /* 0x000fd41901007387 */ /* 0x000fe80000100800 */
[----:B------:R0:W-:Y:S01]  /*5d80*/  STL [R1+0xfd8], R26 ;  /* 0x000fd81a01007387 */ /* 0x0001e20000100800 */
[----:B---3--:R-:W-:Y:S02]  /*5d90*/  IMAD R4, R5, UR7, RZ ;  /* 0x0000000705047c24 */ /* 0x008fe4000f8e02ff */
[----:B------:R-:W-:-:S03]  /*5da0*/  IMAD R3, R28, UR7, RZ ;  /* 0x000000071c037c24 */ /* 0x000fc6000f8e02ff */
[----:B------:R-:W-:Y:S04]  /*5db0*/  STL [R1+0x8], R4 ;  /* 0x0000080401007387 */ /* 0x000fe80000100800 */
[----:B------:R-:W-:Y:S04]  /*5dc0*/  STL [R1+0xc], R3 ;  /* 0x00000c0301007387 */ /* 0x000fe80000100800 */
[----:B0-----:R-:W2:Y:S01]  /*5dd0*/  LDL.LU R26, [R1+0xdc] ;  /* 0x0000dc00011a7983 */ /* 0x001ea20000300800 */
[----:B------:R-:W-:Y:S02]  /*5de0*/  IMAD R2, R29, UR7, RZ ;  /* 0x000000071d027c24 */ /* 0x000fe4000f8e02ff */
[----:B------:R-:W-:-:S03]  /*5df0*/  IMAD R0, R0, UR7, RZ ;  /* 0x0000000700007c24 */ /* 0x000fc6000f8e02ff */
[----:B------:R-:W-:Y:S04]  /*5e00*/  STL [R1+0x10], R2 ;  /* 0x0000100201007387 */ /* 0x000fe80000100800 */
[----:B--2---:R0:W-:Y:S04]  /*5e10*/  STL [R1+0xfdc], R26 ;  /* 0x000fdc1a01007387 */ /* 0x0041e80000100800 */
[----:B------:R-:W-:Y:S04]  /*5e20*/  STL [R1+0x18], R0 ;  /* 0x0000180001007387 */ /* 0x000fe80000100800 */
        /* <DEDUP_REMOVED lines=31> */
[----:B--2---:R-:W-:-:S05]  /*6020*/  IMAD R26, R26, UR7, RZ ;  /* 0x000000071a1a7c24 */ /* 0x004fca000f8e02ff */
[----:B------:R0:W-:Y:S04]  /*6030*/  STL [R1+0x20], R26 ;  /* 0x0000201a01007387 */ /* 0x0001e80000100800 */
[----:B0-----:R-:W2:Y:S02]  /*6040*/  LDL.LU R26, [R1+0xfe0] ;  /* 0x000fe000011a7983 */ /* 0x001ea40000300800 */
[----:B--2---:R-:W-:-:S05]  /*6050*/  IMAD R26, R26, UR7, RZ ;  /* 0x000000071a1a7c24 */ /* 0x004fca000f8e02ff */
[----:B------:R0:W-:Y:S04]  /*6060*/  STL [R1+0x28], R26 ;  /* 0x0000281a01007387 */ /* 0x0001e80000100800 */
[----:B0-----:R-:W2:Y:S01]  /*6070*/  LDL.LU R26, [R1+0xfdc] ;  /* 0x000fdc00011a7983 */ /* 0x001ea20000300800 */
[----:B---3--:R-:W-:Y:S02]  /*6080*/  IMAD R25, R25, UR7, RZ ;  /* 0x0000000719197c24 */ /* 0x008fe4000f8e02ff */
[----:B----4-:R-:W-:Y:S02]  /*6090*/  IMAD R24, R24, UR7, RZ ;  /* 0x0000000718187c24 */ /* 0x010fe4000f8e02ff */
[----:B------:R-:W-:Y:S02]  /*60a0*/  IMAD R23, R23, UR7, RZ ;  /* 0x0000000717177c24 */ /* 0x000fe4000f8e02ff */
[----:B------:R-:W-:-:S02]  /*60b0*/  IMAD R22, R22, UR7, RZ ;  /* 0x0000000716167c24 */ /* 0x000fc4000f8e02ff */
[----:B------:R-:W-:Y:S02]  /*60c0*/  IMAD R21, R21, UR7, RZ ;  /* 0x0000000715157c24 */ /* 0x000fe4000f8e02ff */
[----:B------:R-:W-:Y:S02]  /*60d0*/  IMAD R20, R20, UR7, RZ ;  /* 0x0000000714147c24 */ /* 0x000fe4000f8e02ff */
[----:B------:R-:W-:Y:S02]  /*60e0*/  IMAD R19, R19, UR7, RZ ;  /* 0x0000000713137c24 */ /* 0x000fe4000f8e02ff */
[----:B------:R-:W-:Y:S02]  /*60f0*/  IMAD R18, R18, UR7, RZ ;  /* 0x0000000712127c24 */ /* 0x000fe4000f8e02ff */
        /* <DEDUP_REMOVED lines=15> */
[----:B--2---:R-:W-:-:S05]  /*61f0*/  IMAD R26, R26, UR7, RZ ;  /* 0x000000071a1a7c24 */ /* 0x004fca000f8e02ff */
        /* <DEDUP_REMOVED lines=47> */
[----:B0-----:R-:W1:Y:S01]  /*64f0*/  LDL.LU R27, [R1+0xf7c] ;  /* 0x000f7c00011b7983 */ /* 0x001e620000300800 */
[----:B------:R-:W-:-:S02]  /*6500*/  IMAD R5, R5, UR7, RZ ;  /* 0x0000000705057c24 */ /* 0x000fc4000f8e02ff */
[----:B------:R-:W-:Y:S02]  /*6510*/  IMAD R28, R28, UR7, RZ ;  /* 0x000000071c1c7c24 */ /* 0x000fe4000f8e02ff */
[----:B------:R-:W-:Y:S01]  /*6520*/  IMAD R29, R29, UR7, RZ ;  /* 0x000000071d1d7c24 */ /* 0x000fe2000f8e02ff */
[----:B------:R0:W-:Y:S01]  /*6530*/  STL [R1+0x38], R5 ;  /* 0x0000380501007387 */ /* 0x0001e20000100800 */
[----:B------:R-:W-:Y:S02]  /*6540*/  IMAD R0, R0, UR7, RZ ;  /* 0x0000000700007c24 */ /* 0x000fe4000f8e02ff */
[----:B------:R-:W-:Y:S01]  /*6550*/  IMAD R9, R9, UR7, RZ ;  /* 0x0000000709097c24 */ /* 0x000fe2000f8e02ff */
[----:B0-----:R-:W3:Y:S04]  /*6560*/  LDL.LU R5, [R1+0xf78] ;  /* 0x000f780001057983 */ /* 0x001ee80000300800 */
[----:B------:R0:W-:Y:S04]  /*6570*/  STL [R1+0x34], R28 ;  /* 0x0000341c01007387 */ /* 0x0001e80000100800 */
[----:B0-----:R-:W3:Y:S04]  /*6580*/  LDL.LU R28, [R1+0xf74] ;  /* 0x000f7400011c7983 */ /* 0x001ee80000300800 */
[----:B------:R0:W-:Y:S04]  /*6590*/  STL [R1+0x2c], R29 ;  /* 0x00002c1d01007387 */ /* 0x0001e80000100800 */
[----:B0-----:R-:W3:Y:S04]  /*65a0*/  LDL.LU R29, [R1+0xf70] ;  /* 0x000f7000011d7983 */ /* 0x001ee80000300800 */
[----:B------:R0:W-:Y:S04]  /*65b0*/  STL [R1+0x24], R0 ;  /* 0x0000240001007387 */ /* 0x0001e80000100800 */
[----:B0-----:R-:W3:Y:S04]  /*65c0*/  LDL.LU R0, [R1+0xf6c] ;  /* 0x000f6c0001007983 */ /* 0x001ee80000300800 */
[----:B------:R1:W-:Y:S02]  /*65d0*/  STL [R1+0x1c], R9 ;  /* 0x00001c0901007387 */ /* 0x0003e40000100800 */
[----:B-1----:R-:W-:-:S05]  /*65e0*/  LEA R9, P6, R27, UR10, 0x1 ;  /* 0x0000000a1b097c11 */ /* 0x002fca000f8c08ff */
[----:B------:R2:W-:Y:S02]  /*65f0*/  STL [R1+0xf24], R9 ;  /* 0x000f240901007387 */ /* 0x0005e40000100800 */
[----:B--2---:R-:W-:-:S05]  /*6600*/  LEA R9, P5, R2, UR10, 0x1 ;  /* 0x0000000a02097c11 */ /* 0x004fca000f8a08ff */
[----:B------:R0:W-:Y:S02]  /*6610*/  STL [R1+0xf34], R9 ;  /* 0x000f340901007387 */ /* 0x0001e40000100800 */
[----:B0-----:R-:W-:-:S05]  /*6620*/  LEA R9, P3, R3, UR10, 0x1 ;  /* 0x0000000a03097c11 */ /* 0x001fca000f8608ff */
        /* <DEDUP_REMOVED lines=8> */
[----:B------:R0:W-:Y:S04]  /*66b0*/  STL [R1+0xf2c], R9 ;  /* 0x000f2c0901007387 */ /* 0x0001e80000100800 */
[----:B0-----:R-:W2:Y:S01]  /*66c0*/  LDL.LU R9, [R1+0xf68] ;  /* 0x000f680001097983 */ /* 0x001ea20000300800 */
[----:B------:R-:W-:-:S05]  /*66d0*/  LEA.HI.X.SX32 R27, R27, UR11, 0x1, P6 ;  /* 0x0000000b1b1b7c11 */ /* 0x000fca000b0f0eff */
[----:B------:R2:W-:Y:S01]  /*66e0*/  STL [R1+0xf0c], R27 ;  /* 0x000f0c1b01007387 */ /* 0x0005e20000100800 */
[----:B------:R-:W-:Y:S02]  /*66f0*/  LEA.HI.X.SX32 R2, R2, UR11, 0x1, P5 ;  /* 0x0000000b02027c11 */ /* 0x000fe4000a8f0eff */
[----:B------:R-:W-:Y:S02]  /*6700*/  LEA.HI.X.SX32 R3, R3, UR11, 0x1, P3 ;  /* 0x0000000b03037c11 */ /* 0x000fe400098f0eff */
[----:B------:R-:W-:Y:S02]  /*6710*/  LEA.HI.X.SX32 R4, R4, UR11, 0x1, P2 ;  /* 0x0000000b04047c11 */ /* 0x000fe400090f0eff */
[----:B--2---:R-:W-:-:S05]  /*6720*/  LEA R27, P6, R9, UR10, 0x1 ;  /* 0x0000000a091b7c11 */ /* 0x004fca000f8c08ff */
[----:B------:R0:W-:Y:S04]  /*6730*/  STL [R1+0xf30], R27 ;  /* 0x000f301b01007387 */ /* 0x0001e80000100800 */
[----:B------:R1:W-:Y:S01]  /*6740*/  STL [R1+0xf14], R2 ;  /* 0x000f140201007387 */ /* 0x0003e20000100800 */
[----:B0-----:R-:W-:Y:S02]  /*6750*/  LEA R27, P5, R10, UR10, 0x1 ;  /* 0x0000000a0a1b7c11 */ /* 0x001fe4000f8a08ff */
[----:B-1----:R-:W-:-:S03]  /*6760*/  LEA R2, P3, R11, UR10, 0x1 ;  /* 0x0000000a0b027c11 */ /* 0x002fc6000f8608ff */
[----:B------:R-:W-:Y:S04]  /*6770*/  STL [R1+0xf08], R27 ;  /* 0x000f081b01007387 */ /* 0x000fe80000100800 */
[----:B------:R0:W-:Y:S04]  /*6780*/  STL [R1+0xef0], R3 ;  /* 0x000ef00301007387 */ /* 0x0001e80000100800 */
[----:B------:R1:W-:Y:S01]  /*6790*/  STL [R1+0xf10], R2 ;  /* 0x000f100201007387 */ /* 0x0003e20000100800 */
[----:B0-----:R-:W-:-:S03]  /*67a0*/  LEA R3, P2, R12, UR10, 0x1 ;  /* 0x0000000a0c037c11 */ /* 0x001fc6000f8408ff */
[----:B------:R0:W-:Y:S01]  /*67b0*/  STL [R1+0xef8], R4 ;  /* 0x000ef80401007387 */ /* 0x0001e20000100800 */
[----:B-1----:R-:W-:-:S03]  /*67c0*/  LEA.HI.X.SX32 R2, R6, UR11, 0x1, P1 ;  /* 0x0000000b06027c11 */ /* 0x002fc600088f0eff */
        /* <DEDUP_REMOVED lines=22> */
[----:B------:R-:W-:Y:S01]  /*6930*/  STL [R1+0xec8], R4 ;  /* 0x000ec80401007387 */ /* 0x000fe20000100800 */
[----:B-1----:R-:W-:-:S03]  /*6940*/  LEA.HI.X.SX32 R2, R12, UR11, 0x1, P2 ;  /* 0x0000000b0c027c11 */ /* 0x002fc600090f0eff */
[----:B------:R-:W2:Y:S04]  /*6950*/  LDL.LU R12, [R1+0x10] ;  /* 0x00001000010c7983 */ /* 0x000ea80000300800 */
[----:B------:R0:W-:Y:S04]  /*6960*/  STL [R1+0xeec], R3 ;  /* 0x000eec0301007387 */ /* 0x0001e80000100800 */
[----:B------:R1:W-:Y:S01]  /*6970*/  STL [R1+0xed0], R2 ;  /* 0x000ed00201007387 */ /* 0x0003e20000100800 */
[----:B0-----:R-:W-:Y:S02]  /*6980*/  LEA R3, P2, R19, UR10, 0x1 ;  /* 0x0000000a13037c11 */ /* 0x001fe4000f8408ff */
[----:B-1----:R-:W-:-:S02]  /*6990*/  LEA.HI.X.SX32 R2, R13, UR11, 0x1, P1 ;  /* 0x0000000b0d027c11 */ /* 0x002fc400088f0eff */
[----:B------:R-:W2:Y:S04]  /*69a0*/  LDL.LU R13, [R1+0xc] ;  /* 0x00000c00010d7983 */ /* 0x000ea80000300800 */
[----:B------:R-:W-:Y:S04]  /*69b0*/  STL [R1+0xec4], R3 ;  /* 0x000ec40301007387 */ /* 0x000fe80000100800 */
[----:B------:R-:W2:Y:S04]  /*69c0*/  LDL.LU R11, [R1+0x18] ;  /* 0x00001800010b7983 */ /* 0x000ea80000300800 */
[----:B------:R0:W-:Y:S02]  /*69d0*/  STL [R1+0xea8], R2 ;  /* 0x000ea80201007387 */ /* 0x0001e40000100800 */
[----:B0-----:R-:W-:-:S02]  /*69e0*/  LEA.HI.X.SX32 R2, R14, UR11, 0x1, P0 ;  /* 0x0000000b0e027c11 */ /* 0x001fc400080f0eff */
[----:B------:R-:W2:Y:S01]  /*69f0*/  LDL.LU R14, [R1+0x8] ;  /* 0x00000800010e7983 */ /* 0x000ea20000300800 */
[----:B------:R-:W-:-:S05]  /*6a00*/  LEA R3, P1, R20, UR10, 0x1 ;  /* 0x0000000a14037c11 */ /* 0x000fca000f8208ff */
[----:B------:R0:W-:Y:S04]  /*6a10*/  STL [R1+0xecc], R3 ;  /* 0x000ecc0301007387 */ /* 0x0001e80000100800 */
[----:B------:R-:W2:Y:S04]  /*6a20*/  LDL.LU R10, [R1+0x20] ;  /* 0x00002000010a7983 */ /* 0x000ea80000300800 */
[----:B------:R1:W-:Y:S01]  /*6a30*/  STL [R1+0xeb0], R2 ;  /* 0x000eb00201007387 */ /* 0x0003e20000100800 */
[----:B0-----:R-:W-:-:S03]  /*6a40*/  LEA R3, P0, R21, UR10, 0x1 ;  /* 0x0000000a15037c11 */ /* 0x001fc6000f8008ff */
[----:B------:R-:W2:Y:S04]  /*6a50*/  LDL.LU R9, [R1+0x28] ;  /* 0x0000280001097983 */ /* 0x000ea80000300800 */
[----:B------:R0:W-:Y:S01]  /*6a60*/  STL [R1+0xed4], R3 ;  /* 0x000ed40301007387 */ /* 0x0001e20000100800 */
[----:B-1----:R-:W-:-:S03]  /*6a70*/  LEA.HI.X.SX32 R2, R15, UR11, 0x1, P4 ;  /* 0x0000000b0f027c11 */ /* 0x002fc6000a0f0eff */
[----:B------:R-:W2:Y:S01]  /*6a80*/  LDL.LU R8, [R1+0x30] ;  /* 0x0000300001087983 */ /* 0x000ea20000300800 */
[----:B0-----:R-:W-:-:S03]  /*6a90*/  LEA R3, P4, R22, UR10, 0x1 ;  /* 0x0000000a16037c11 */ /* 0x001fc6000f8808ff */
[----:B------:R0:W-:Y:S04]  /*6aa0*/  STL [R1+0xeb8], R2 ;  /* 0x000eb80201007387 */ /* 0x0001e80000100800 */
[----:B------:R1:W-:Y:S04]  /*6ab0*/  STL [R1+0xeac], R3 ;  /* 0x000eac0301007387 */ /* 0x0003e80000100800 */
[----:B------:R-:W2:Y:S01]  /*6ac0*/  LDL.LU R7, [R1+0x50] ;  /* 0x0000500001077983 */ /* 0x000ea20000300800 */
[----:B0-----:R-:W-:Y:S02]  /*6ad0*/  LEA.HI.X.SX32 R2, R16, UR11, 0x1, P6 ;  /* 0x0000000b10027c11 */ /* 0x001fe4000b0f0eff */
[----:B-1----:R-:W-:-:S03]  /*6ae0*/  LEA R3, P6, R23, UR10, 0x1 ;  /* 0x0000000a17037c11 */ /* 0x002fc6000f8c08ff */
[----:B------:R0:W-:Y:S04]  /*6af0*/  STL [R1+0xe90], R2 ;  /* 0x000e900201007387 */ /* 0x0001e80000100800 */
[----:B------:R4:W-:Y:S04]  /*6b00*/  STL [R1+0xeb4], R3 ;  /* 0x000eb40301007387 */ /* 0x0009e80000100800 */
[----:B------:R-:W2:Y:S01]  /*6b10*/  LDL.LU R6, [R1+0x58] ;  /* 0x0000580001067983 */ /* 0x000ea20000300800 */
[----:B0-----:R-:W-:Y:S02]  /*6b20*/  LEA.HI.X.SX32 R2, R17, UR11, 0x1, P5 ;  /* 0x0000000b11027c11 */ /* 0x001fe4000a8f0eff */
[----:B----4-:R-:W-:-:S03]  /*6b30*/  LEA R3, P5, R24, UR10, 0x1 ;  /* 0x0000000a18037c11 */ /* 0x010fc6000f8a08ff */
[----:B------:R0:W-:Y:S04]  /*6b40*/  STL [R1+0xe98], R2 ;  /* 0x000e980201007387 */ /* 0x0001e80000100800 */
[----:B------:R-:W4:Y:S01]  /*6b50*/  LDL.LU R4, [R1+0x60] ;  /* 0x0000600001047983 */ /* 0x000f220000300800 */
[----:B0-----:R-:W-:Y:S02]  /*6b60*/  LEA.HI.X.SX32 R2, R18, UR11, 0x1, P3 ;  /* 0x0000000b12027c11 */ /* 0x001fe400098f0eff */
[----:B---3--:R-:W-:Y:S01]  /*6b70*/  LEA R15, P3, R25, UR10, 0x1 ;  /* 0x0000000a190f7c11 */ /* 0x008fe2000f8608ff */
[----:B------:R0:W-:Y:S04]  /*6b80*/  STL [R1+0xebc], R3 ;  /* 0x000ebc0301007387 */ /* 0x0001e80000100800 */
[----:B------:R1:W-:Y:S04]  /*6b90*/  STL [R1+0xea0], R2 ;  /* 0x000ea00201007387 */ /* 0x0003e80000100800 */
[----:B0-----:R-:W3:Y:S01]  /*6ba0*/  LDL.LU R3, [R1+0x68] ;  /* 0x0000680001037983 */ /* 0x001ee20000300800 */
[----:B-1----:R-:W-:-:S03]  /*6bb0*/  LEA.HI.X.SX32 R2, R19, UR11, 0x1, P2 ;  /* 0x0000000b13027c11 */ /* 0x002fc600090f0eff */
[----:B------:R0:W-:Y:S01]  /*6bc0*/  STL [R1+0xe94], R15 ;  /* 0x000e940f01007387 */ /* 0x0001e20000100800 */
[----:B------:R-:W-:-:S03]  /*6bd0*/  LEA.HI.X.SX32 R17, R20, UR11, 0x1, P1 ;  /* 0x0000000b14117c11 */ /* 0x000fc600088f0eff */
[----:B------:R1:W-:Y:S01]  /*6be0*/  STL [R1+0xe78], R2 ;  /* 0x000e780201007387 */ /* 0x0003e20000100800 */
[----:B0-----:R-:W-:-:S03]  /*6bf0*/  LEA R15, P2, R26, UR10, 0x1 ;  /* 0x0000000a1a0f7c11 */ /* 0x001fc6000f8408ff */
[----:B-1----:R-:W3:Y:S04]  /*6c00*/  LDL.LU R2, [R1+0x70] ;  /* 0x0000700001027983 */ /* 0x002ee80000300800 */
[----:B------:R-:W-:Y:S01]  /*6c10*/  STL [R1+0xe9c], R15 ;  /* 0x000e9c0f01007387 */ /* 0x000fe20000100800 */
[----:B------:R-:W-:-:S03]  /*6c20*/  LEA.HI.X.SX32 R16, R21, UR11, 0x1, P0 ;  /* 0x0000000b15107c11 */ /* 0x000fc600080f0eff */
[----:B------:R0:W-:Y:S04]  /*6c30*/  STL [R1+0xe80], R17 ;  /* 0x000e801101007387 */ /* 0x0001e80000100800 */
[----:B------:R-:W3:Y:S01]  /*6c40*/  LDL.LU R27, [R1+0x78] ;  /* 0x00007800011b7983 */ /* 0x000ee20000300800 */
[----:B0-----:R-:W-:Y:S02]  /*6c50*/  LEA.HI.X.SX32 R17, R22, UR11, 0x1, P4 ;  /* 0x0000000b16117c11 */ /* 0x001fe4000a0f0eff */
[----:B--2---:R-:W-:-:S05]  /*6c60*/  LEA R15, P1, R14, UR10, 0x1 ;  /* 0x0000000a0e0f7c11 */ /* 0x004fca000f8208ff */
[----:B------:R0:W-:Y:S04]  /*6c70*/  STL [R1+0xea4], R15 ;  /* 0x000ea40f01007387 */ /* 0x0001e80000100800 */
[----:B------:R1:W-:Y:S01]  /*6c80*/  STL [R1+0xe88], R16 ;  /* 0x000e881001007387 */ /* 0x0003e20000100800 */
[----:B0-----:R-:W-:Y:S02]  /*6c90*/  LEA R15, P0, R13, UR10, 0x1 ;  /* 0x0000000a0d0f7c11 */ /* 0x001fe4000f8008ff */
[----:B-1----:R-:W-:-:S03]  /*6ca0*/  LEA R16, P4, R12, UR10, 0x1 ;  /* 0x0000000a0c107c11 */ /* 0x002fc6000f8808ff */
[----:B------:R0:W-:Y:S04]  /*6cb0*/  STL [R1+0xe7c], R15 ;  /* 0x000e7c0f01007387 */ /* 0x0001e80000100800 */
[----:B------:R-:W-:Y:S01]  /*6cc0*/  STL [R1+0xdd0], R17 ;  /* 0x000dd01101007387 */ /* 0x000fe20000100800 */
[----:B0-----:R-:W-:-:S03]  /*6cd0*/  LEA.HI.X.SX32 R15, R23, UR11, 0x1, P6 ;  /* 0x0000000b170f7c11 */ /* 0x001fc6000b0f0eff */
[----:B------:R-:W2:Y:S04]  /*6ce0*/  LDL.LU R23, [R1+0x80] ;  /* 0x0000800001177983 */ /* 0x000ea80000300800 */
[----:B------:R0:W-:Y:S04]  /*6cf0*/  STL [R1+0xe84], R16 ;  /* 0x000e841001007387 */ /* 0x0001e80000100800 */
[----:B------:R1:W-:Y:S04]  /*6d00*/  STL [R1+0xe3c], R15 ;  /* 0x000e3c0f01007387 */ /* 0x0003e80000100800 */
[----:B------:R-:W2:Y:S01]  /*6d10*/  LDL.LU R22, [R1+0x88] ;  /* 0x0000880001167983 */ /* 0x000ea20000300800 */
[----:B0-----:R-:W-:-:S02]  /*6d20*/  LEA R16, P6, R11, UR10, 0x1 ;  /* 0x0000000a0b107c11 */ /* 0x001fc4000f8c08ff */
[----:B-1----:R-:W-:-:S03]  /*6d30*/  LEA.HI.X.SX32 R15, R24, UR11, 0x1, P5 ;  /* 0x0000000b180f7c11 */ /* 0x002fc6000a8f0eff */
[----:B------:R0:W-:Y:S01]  /*6d40*/  STL [R1+0xe8c], R16 ;  /* 0x000e8c1001007387 */ /* 0x0001e20000100800 */
[----:B------:R-:W-:-:S03]  /*6d50*/  LEA R17, P5, R10, UR10, 0x1 ;  /* 0x0000000a0a117c11 */ /* 0x000fc6000f8a08ff */
[----:B------:R1:W-:Y:S01]  /*6d60*/  STL [R1+0xe44], R15 ;  /* 0x000e440f01007387 */ /* 0x0003e20000100800 */
[----:B0-----:R-:W-:-:S03]  /*6d70*/  LEA.HI.X.SX32 R16, R25, UR11, 0x1, P3 ;  /* 0x0000000b19107c11 */ /* 0x001fc600098f0eff */
[----:B------:R-:W-:Y:S01]  /*6d80*/  STL [R1+0xddc], R17 ;  /* 0x000ddc1101007387 */ /* 0x000fe20000100800 */
[----:B-1----:R-:W-:-:S03]  /*6d90*/  LEA R15, P3, R9, UR10, 0x1 ;  /* 0x0000000a090f7c11 */ /* 0x002fc6000f8608ff */
[----:B------:R-:W2:Y:S04]  /*6da0*/  LDL.LU R21, [R1+0x90] ;  /* 0x0000900001157983 */ /* 0x000ea80000300800 */
[----:B------:R0:W-:Y:S04]  /*6db0*/  STL [R1+0xd6c], R16 ;  /* 0x000d6c1001007387 */ /* 0x0001e80000100800 */
[----:B------:R1:W-:Y:S01]  /*6dc0*/  STL [R1+0xe40], R15 ;  /* 0x000e400f01007387 */ /* 0x0003e20000100800 */
[----:B0-----:R-:W-:Y:S02]  /*6dd0*/  LEA.HI.X.SX32 R16, R26, UR11, 0x1, P2 ;  /* 0x0000000b1a107c11 */ /* 0x001fe400090f0eff */
[----:B-1----:R-:W-:-:S03]  /*6de0*/  LEA R15, P2, R8, UR10, 0x1 ;  /* 0x0000000a080f7c11 */ /* 0x002fc6000f8408ff */
[----:B------:R-:W-:Y:S01]  /*6df0*/  STL [R1+0xd70], R16 ;  /* 0x000d701001007387 */ /* 0x000fe20000100800 */
[----:B------:R-:W-:-:S03]  /*6e00*/  LEA.HI.X.SX32 R14, R14, UR11, 0x1, P1 ;  /* 0x0000000b0e0e7c11 */ /* 0x000fc600088f0eff */
[----:B------:R-:W2:Y:S01]  /*6e10*/  LDL.LU R20, [R1+0x94] ;  /* 0x0000940001147983 */ /* 0x000ea20000300800 */
[----:B------:R-:W-:-:S03]  /*6e20*/  LEA.HI.X.SX32 R13, R13, UR11, 0x1, P0 ;  /* 0x0000000b0d0d7c11 */ /* 0x000fc600080f0eff */
[----:B------:R0:W-:Y:S04]  /*6e30*/  STL [R1+0xe48], R15 ;  /* 0x000e480f01007387 */ /* 0x0001e80000100800 */
[----:B------:R1:W-:Y:S01]  /*6e40*/  STL [R1+0xdd4], R14 ;  /* 0x000dd40e01007387 */ /* 0x0003e20000100800 */
[----:B0-----:R-:W-:-:S05]  /*6e50*/  LEA R15, P1, R7, UR10, 0x1 ;  /* 0x0000000a070f7c11 */ /* 0x001fca000f8208ff */
[----:B------:R-:W-:Y:S01]  /*6e60*/  STL [R1+0xd7c], R15 ;  /* 0x000d7c0f01007387 */ /* 0x000fe20000100800 */
[----:B-1----:R-:W-:-:S03]  /*6e70*/  LEA R14, P0, R6, UR10, 0x1 ;  /* 0x0000000a060e7c11 */ /* 0x002fc6000f8008ff */
[----:B------:R-:W2:Y:S04]  /*6e80*/  LDL.LU R19, [R1+0x8c] ;  /* 0x00008c0001137983 */ /* 0x000ea80000300800 */
[----:B------:R0:W-:Y:S04]  /*6e90*/  STL [R1+0xd3c], R13 ;  /* 0x000d3c0d01007387 */ /* 0x0001e80000100800 */
[----:B------:R-:W-:Y:S01]  /*6ea0*/  STL [R1+0xde4], R14 ;  /* 0x000de40e01007387 */ /* 0x000fe20000100800 */
[----:B0-----:R-:W-:-:S05]  /*6eb0*/  LEA.HI.X.SX32 R13, R12, UR11, 0x1, P4 ;  /* 0x0000000b0c0d7c11 */ /* 0x001fca000a0f0eff */
[----:B------:R-:W-:Y:S04]  /*6ec0*/  STL [R1+0xd74], R13 ;  /* 0x000d740d01007387 */ /* 0x000fe80000100800 */
[----:B------:R-:W2:Y:S01]  /*6ed0*/  LDL.LU R18, [R1+0x84] ;  /* 0x0000840001127983 */ /* 0x000ea20000300800 */
[----:B----4-:R-:W-:Y:S02]  /*6ee0*/  LEA R12, P4, R4, UR10, 0x1 ;  /* 0x0000000a040c7c11 */ /* 0x010fe4000f8808ff */
[----:B------:R-:W-:-:S03]  /*6ef0*/  LEA.HI.X.SX32 R11, R11, UR11, 0x1, P6 ;  /* 0x0000000b0b0b7c11 */ /* 0x000fc6000b0f0eff */
[----:B------:R3:W-:Y:S04]  /*6f00*/  STL [R1+0xe4c], R12 ;  /* 0x000e4c0c01007387 */ /* 0x0007e80000100800 */
[----:B------:R0:W-:Y:S01]  /*6f10*/  STL [R1+0xdd8], R11 ;  /* 0x000dd80b01007387 */ /* 0x0001e20000100800 */
[----:B------:R-:W-:Y:S02]  /*6f20*/  LEA.HI.X.SX32 R9, R9, UR11, 0x1, P3 ;  /* 0x0000000b09097c11 */ /* 0x000fe400098f0eff */
[----:B---3--:R-:W-:Y:S02]  /*6f30*/  LEA R12, P6, R3, UR10, 0x1 ;  /* 0x0000000a030c7c11 */ /* 0x008fe4000f8c08ff */
[----:B0-----:R-:W-:Y:S02]  /*6f40*/  LEA.HI.X.SX32 R11, R10, UR11, 0x1, P5 ;  /* 0x0000000b0a0b7c11 */ /* 0x001fe4000a8f0eff */
[----:B------:R-:W-:Y:S01]  /*6f50*/  LEA R10, P5, R2, UR10, 0x1 ;  /* 0x0000000a020a7c11 */ /* 0x000fe2000f8a08ff */
[----:B------:R-:W-:Y:S04]  /*6f60*/  STL [R1+0xd84], R12 ;  /* 0x000d840c01007387 */ /* 0x000fe80000100800 */
[----:B------:R-:W3:Y:S04]  /*6f70*/  LDL.LU R17, [R1+0x7c] ;  /* 0x00007c0001117983 */ /* 0x000ee80000300800 */
[----:B------:R-:W-:Y:S04]  /*6f80*/  STL [R1+0xd40], R11 ;  /* 0x000d400b01007387 */ /* 0x000fe80000100800 */
[----:B------:R0:W-:Y:S04]  /*6f90*/  STL [R1+0xdec], R10 ;  /* 0x000dec0a01007387 */ /* 0x0001e80000100800 */
[----:B------:R-:W4:Y:S04]  /*6fa0*/  LDL.LU R16, [R1+0x74] ;  /* 0x0000740001107983 */ /* 0x000f280000300800 */
[----:B------:R1:W-:Y:S01]  /*6fb0*/  STL [R1+0xd78], R9 ;  /* 0x000d780901007387 */ /* 0x0003e20000100800 */
[----:B0-----:R-:W-:-:S03]  /*6fc0*/  LEA R10, P3, R27, UR10, 0x1 ;  /* 0x0000000a1b0a7c11 */ /* 0x001fc6000f8608ff */
[----:B------:R-:W4:Y:S01]  /*6fd0*/  LDL.LU R15, [R1+0x6c] ;  /* 0x00006c00010f7983 */ /* 0x000f220000300800 */
[----:B------:R-:W-:Y:S02]  /*6fe0*/  LEA.HI.X.SX32 R7, R7, UR11, 0x1, P1 ;  /* 0x0000000b07077c11 */ /* 0x000fe400088f0eff */
[----:B-1----:R-:W-:Y:S01]  /*6ff0*/  LEA.HI.X.SX32 R9, R8, UR11, 0x1, P2 ;  /* 0x0000000b08097c11 */ /* 0x002fe200090f0eff */
[----:B------:R-:W-:Y:S04]  /*7000*/  STL [R1+0xe50], R10 ;  /* 0x000e500a01007387 */ /* 0x000fe80000100800 */
[----:B------:R-:W4:Y:S04]  /*7010*/  LDL.LU R14, [R1+0x64] ;  /* 0x00006400010e7983 */ /* 0x000f280000300800 */
[----:B------:R-:W-:Y:S04]  /*7020*/  STL [R1+0xde0], R9 ;  /* 0x000de00901007387 */ /* 0x000fe80000100800 */
[----:B------:R-:W4:Y:S01]  /*7030*/  LDL.LU R13, [R1+0x5c] ;  /* 0x00005c00010d7983 */ /* 0x000f220000300800 */
[----:B------:R-:W-:-:S02]  /*7040*/  LEA.HI.X.SX32 R4, R4, UR11, 0x1, P4 ;  /* 0x0000000b04047c11 */ /* 0x000fc4000a0f0eff */
[----:B------:R-:W-:Y:S02]  /*7050*/  LEA.HI.X.SX32 R2, R2, UR11, 0x1, P5 ;  /* 0x0000000b02027c11 */ /* 0x000fe4000a8f0eff */
[----:B------:R-:W-:Y:S02]  /*7060*/  LEA.HI.X.SX32 R24, R27, UR11, 0x1, P3 ;  /* 0x0000000b1b187c11 */ /* 0x000fe400098f0eff */
[----:B--2---:R-:W-:-:S05]  /*7070*/  LEA R8, P2, R23, UR10, 0x1 ;  /* 0x0000000a17087c11 */ /* 0x004fca000f8408ff */
[----:B------:R0:W-:Y:S04]  /*7080*/  STL [R1+0xd8c], R8 ;  /* 0x000d8c0801007387 */ /* 0x0001e80000100800 */
[----:B------:R-:W2:Y:S04]  /*7090*/  LDL.LU R12, [R1+0x54] ;  /* 0x00005400010c7983 */ /* 0x000ea80000300800 */
[----:B------:R1:W-:Y:S01]  /*70a0*/  STL [R1+0xd44], R7 ;  /* 0x000d440701007387 */ /* 0x0003e20000100800 */
[----:B0-----:R-:W-:-:S03]  /*70b0*/  LEA R8, P1, R22, UR10, 0x1 ;  /* 0x0000000a16087c11 */ /* 0x001fc6000f8208ff */
[----:B------:R-:W2:Y:S01]  /*70c0*/  LDL.LU R11, [R1+0x4c] ;  /* 0x00004c00010b7983 */ /* 0x000ea20000300800 */
[----:B-1----:R-:W-:-:S03]  /*70d0*/  LEA.HI.X.SX32 R7, R6, UR11, 0x1, P0 ;  /* 0x0000000b06077c11 */ /* 0x002fc600080f0eff */
[----:B------:R0:W-:Y:S04]  /*70e0*/  STL [R1+0xdf4], R8 ;  /* 0x000df40801007387 */ /* 0x0001e80000100800 */
[----:B------:R-:W2:Y:S04]  /*70f0*/  LDL.LU R10, [R1+0x48] ;  /* 0x00004800010a7983 */ /* 0x000ea80000300800 */
[----:B------:R1:W-:Y:S01]  /*7100*/  STL [R1+0xd80], R7 ;  /* 0x000d800701007387 */ /* 0x0003e20000100800 */
[----:B------:R-:W-:-:S03]  /*7110*/  LEA R6, P0, R21, UR10, 0x1 ;  /* 0x0000000a15067c11 */ /* 0x000fc6000f8008ff */
[----:B------:R-:W2:Y:S04]  /*7120*/  LDL.LU R9, [R1+0x44] ;  /* 0x0000440001097983 */ /* 0x000ea80000300800 */
[----:B------:R1:W-:Y:S04]  /*7130*/  STL [R1+0xe54], R6 ;  /* 0x000e540601007387 */ /* 0x0003e80000100800 */
[----:B0-----:R-:W2:Y:S04]  /*7140*/  LDL.LU R8, [R1+0x40] ;  /* 0x0000400001087983 */ /* 0x001ea80000300800 */
[----:B------:R0:W-:Y:S04]  /*7150*/  STL [R1+0xde8], R4 ;  /* 0x000de80401007387 */ /* 0x0001e80000100800 */
[----:B-1----:R-:W2:Y:S01]  /*7160*/  LDL.LU R7, [R1+0x3c] ;  /* 0x00003c0001077983 */ /* 0x002ea20000300800 */
[----:B------:R-:W-:-:S02]  /*7170*/  LEA R6, P4, R20, UR10, 0x1 ;  /* 0x0000000a14067c11 */ /* 0x000fc4000f8808ff */
[----:B0-----:R-:W-:-:S03]  /*7180*/  LEA.HI.X.SX32 R4, R3, UR11, 0x1, P6 ;  /* 0x0000000b03047c11 */ /* 0x001fc6000b0f0eff */
[----:B------:R0:W-:Y:S04]  /*7190*/  STL [R1+0xd94], R6 ;  /* 0x000d940601007387 */ /* 0x0001e80000100800 */
[----:B0-----:R-:W2:Y:S04]  /*71a0*/  LDL.LU R6, [R1+0x38] ;  /* 0x0000380001067983 */ /* 0x001ea80000300800 */
[----:B------:R0:W-:Y:S01]  /*71b0*/  STL [R1+0xd48], R4 ;  /* 0x000d480401007387 */ /* 0x0001e20000100800 */
[----:B------:R-:W-:-:S03]  /*71c0*/  LEA R3, P6, R19, UR10, 0x1 ;  /* 0x0000000a13037c11 */ /* 0x000fc6000f8c08ff */
[----:B0-----:R-:W2:Y:S04]  /*71d0*/  LDL.LU R4, [R1+0x34] ;  /* 0x0000340001047983 */ /* 0x001ea80000300800 */
[----:B------:R0:W-:Y:S04]  /*71e0*/  STL [R1+0xdfc], R3 ;  /* 0x000dfc0301007387 */ /* 0x0001e80000100800 */
[----:B0-----:R-:W2:Y:S01]  /*71f0*/  LDL.LU R3, [R1+0x2c] ;  /* 0x00002c0001037983 */ /* 0x001ea20000300800 */
[----:B------:R-:W-:-:S03]  /*7200*/  LEA R25, P5, R18, UR10, 0x1 ;  /* 0x0000000a12197c11 */ /* 0x000fc6000f8a08ff */
[----:B------:R0:W-:Y:S04]  /*7210*/  STL [R1+0xd88], R2 ;  /* 0x000d880201007387 */ /* 0x0001e80000100800 */
[----:B0-----:R-:W2:Y:S04]  /*7220*/  LDL.LU R2, [R1+0x24] ;  /* 0x0000240001027983 */ /* 0x001ea80000300800 */
[----:B------:R0:W-:Y:S04]  /*7230*/  STL [R1+0xe58], R25 ;  /* 0x000e581901007387 */ /* 0x0001e80000100800 */
[----:B------:R-:W2:Y:S04]  /*7240*/  LDL.LU R27, [R1+0x1c] ;  /* 0x00001c00011b7983 */ /* 0x000ea80000300800 */
[----:B------:R4:W-:Y:S01]  /*7250*/  STL [R1+0xdf0], R24 ;  /* 0x000df01801007387 */ /* 0x0009e20000100800 */
[----:B0-----:R-:W-:-:S02]  /*7260*/  LEA.HI.X.SX32 R25, R23, UR11, 0x1, P2 ;  /* 0x0000000b17197c11 */ /* 0x001fc400090f0eff */
[----:B---3--:R-:W-:Y:S02]  /*7270*/  LEA R26, P3, R17, UR10, 0x1 ;  /* 0x0000000a111a7c11 */ /* 0x008fe4000f8608ff */
[----:B------:R-:W-:Y:S02]  /*7280*/  LEA.HI.X.SX32 R23, R22, UR11, 0x1, P1 ;  /* 0x0000000b16177c11 */ /* 0x000fe400088f0eff */
[----:B------:R-:W-:Y:S01]  /*7290*/  LEA.HI.X.SX32 R21, R21, UR11, 0x1, P0 ;  /* 0x0000000b15157c11 */ /* 0x000fe200080f0eff */
[----:B------:R-:W-:Y:S01]  /*72a0*/  STL [R1+0xd9c], R26 ;  /* 0x000d9c1a01007387 */ /* 0x000fe20000100800 */
[----:B----4-:R-:W-:-:S03]  /*72b0*/  LEA R24, P2, R16, UR10, 0x1 ;  /* 0x0000000a10187c11 */ /* 0x010fc6000f8408ff */
[----:B------:R-:W-:Y:S04]  /*72c0*/  STL [R1+0xd4c], R25 ;  /* 0x000d4c1901007387 */ /* 0x000fe80000100800 */
[----:B------:R-:W-:Y:S01]  /*72d0*/  STL [R1+0xe04], R24 ;  /* 0x000e041801007387 */ /* 0x000fe20000100800 */
[----:B------:R-:W-:-:S03]  /*72e0*/  LEA R22, P1, R15, UR10, 0x1 ;  /* 0x0000000a0f167c11 */ /* 0x000fc6000f8208ff */
[----:B------:R0:W-:Y:S04]  /*72f0*/  STL [R1+0xd90], R23 ;  /* 0x000d901701007387 */ /* 0x0001e80000100800 */
[----:B------:R1:W-:Y:S04]  /*7300*/  STL [R1+0xe5c], R22 ;  /* 0x000e5c1601007387 */ /* 0x0003e80000100800 */
[----:B------:R3:W-:Y:S01]  /*7310*/  STL [R1+0xdf8], R21 ;  /* 0x000df81501007387 */ /* 0x0007e20000100800 */
[----:B0-----:R-:W-:Y:S02]  /*7320*/  LEA R23, P0, R14, UR10, 0x1 ;  /* 0x0000000a0e177c11 */ /* 0x001fe4000f8008ff */
[----:B-1----:R-:W-:-:S02]  /*7330*/  LEA.HI.X.SX32 R22, R20, UR11, 0x1, P4 ;  /* 0x0000000b14167c11 */ /* 0x002fc4000a0f0eff */
[----:B------:R-:W-:Y:S02]  /*7340*/  LEA.HI.X.SX32 R20, R19, UR11, 0x1, P6 ;  /* 0x0000000b13147c11 */ /* 0x000fe4000b0f0eff */
[----:B---3--:R-:W-:Y:S01]  /*7350*/  LEA R21, P4, R13, UR10, 0x1 ;  /* 0x0000000a0d157c11 */ /* 0x008fe2000f8808ff */
[----:B------:R-:W-:Y:S01]  /*7360*/  STL [R1+0xda4], R23 ;  /* 0x000da41701007387 */ /* 0x000fe20000100800 */
[----:B------:R-:W-:-:S03]  /*7370*/  LEA.HI.X.SX32 R18, R18, UR11, 0x1, P5 ;  /* 0x0000000b12127c11 */ /* 0x000fc6000a8f0eff */
[----:B------:R-:W-:Y:S04]  /*7380*/  STL [R1+0xd50], R22 ;  /* 0x000d501601007387 */ /* 0x000fe80000100800 */
[----:B------:R-:W-:Y:S04]  /*7390*/  STL [R1+0xe0c], R21 ;  /* 0x000e0c1501007387 */ /* 0x000fe80000100800 */
[----:B------:R0:W-:Y:S01]  /*73a0*/  STL [R1+0xd98], R20 ;  /* 0x000d981401007387 */ /* 0x0001e20000100800 */
[----:B------:R-:W-:Y:S01]  /*73b0*/  LEA.HI.X.SX32 R15, R15, UR11, 0x1, P1 ;  /* 0x0000000b0f0f7c11 */ /* 0x000fe200088f0eff */
[----:B------:R-:W-:-:S02]  /*73c0*/  IMAD R0, R0, UR7, RZ ;  /* 0x0000000700007c24 */ /* 0x000fc4000f8e02ff */
[----:B------:R-:W-:Y:S02]  /*73d0*/  IMAD R29, R29, UR7, RZ ;  /* 0x000000071d1d7c24 */ /* 0x000fe4000f8e02ff */
[----:B------:R-:W-:Y:S02]  /*73e0*/  IMAD R28, R28, UR7, RZ ;  /* 0x000000071c1c7c24 */ /* 0x000fe4000f8e02ff */
[----:B------:R-:W-:Y:S01]  /*73f0*/  IMAD R5, R5, UR7, RZ ;  /* 0x0000000705057c24 */ /* 0x000fe2000f8e02ff */
[----:B--2---:R-:W-:-:S05]  /*7400*/  LEA R19, P6, R12, UR10, 0x1 ;  /* 0x0000000a0c137c11 */ /* 0x004fca000f8c08ff */
[----:B------:R1:W-:Y:S01]  /*7410*/  STL [R1+0xe60], R19 ;  /* 0x000e601301007387 */ /* 0x0003e20000100800 */
[----:B0-----:R-:W-:-:S03]  /*7420*/  LEA R20, P5, R11, UR10, 0x1 ;  /* 0x0000000a0b147c11 */ /* 0x001fc6000f8a08ff */
[----:B------:R0:W-:Y:S01]  /*7430*/  STL [R1+0xe00], R18 ;  /* 0x000e001201007387 */ /* 0x0001e20000100800 */
[----:B-1----:R-:W-:Y:S02]  /*7440*/  LEA.HI.X.SX32 R19, R17, UR11, 0x1, P3 ;  /* 0x0000000b11137c11 */ /* 0x002fe400098f0eff */
[----:B------:R-:W-:Y:S02]  /*7450*/  LEA.HI.X.SX32 R17, R16, UR11, 0x1, P2 ;  /* 0x0000000b10117c11 */ /* 0x000fe400090f0eff */
[----:B0-----:R-:W-:Y:S01]  /*7460*/  LEA R18, P3, R10, UR10, 0x1 ;  /* 0x0000000a0a127c11 */ /* 0x001fe2000f8608ff */
[----:B------:R-:W-:Y:S04]  /*7470*/  STL [R1+0xdac], R20 ;  /* 0x000dac1401007387 */ /* 0x000fe80000100800 */
[----:B------:R-:W-:Y:S01]  /*7480*/  STL [R1+0xd54], R19 ;  /* 0x000d541301007387 */ /* 0x000fe20000100800 */
[----:B------:R-:W-:-:S03]  /*7490*/  LEA R16, P2, R9, UR10, 0x1 ;  /* 0x0000000a09107c11 */ /* 0x000fc6000f8408ff */
[----:B------:R-:W-:Y:S04]  /*74a0*/  STL [R1+0xe14], R18 ;  /* 0x000e141201007387 */ /* 0x000fe80000100800 */
[----:B------:R0:W-:Y:S04]  /*74b0*/  STL [R1+0xda0], R17 ;  /* 0x000da01101007387 */ /* 0x0001e80000100800 */
[----:B------:R1:W-:Y:S04]  /*74c0*/  STL [R1+0xe64], R16 ;  /* 0x000e641001007387 */ /* 0x0003e80000100800 */
[----:B------:R2:W-:Y:S01]  /*74d0*/  STL [R1+0xe08], R15 ;  /* 0x000e080f01007387 */ /* 0x0005e20000100800 */
[----:B0-----:R-:W-:-:S02]  /*74e0*/  LEA R17, P1, R8, UR10, 0x1 ;  /* 0x0000000a08117c11 */ /* 0x001fc4000f8208ff */
[----:B-1----:R-:W-:Y:S02]  /*74f0*/  LEA.HI.X.SX32 R16, R14, UR11, 0x1, P0 ;  /* 0x0000000b0e107c11 */ /* 0x002fe400080f0eff */
[----:B------:R-:W-:Y:S02]  /*7500*/  LEA.HI.X.SX32 R14, R13, UR11, 0x1, P4 ;  /* 0x0000000b0d0e7c11 */ /* 0x000fe4000a0f0eff */
[----:B--2---:R-:W-:Y:S01]  /*7510*/  LEA R15, P0, R7, UR10, 0x1 ;  /* 0x0000000a070f7c11 */ /* 0x004fe2000f8008ff */
[----:B------:R-:W-:Y:S01]  /*7520*/  STL [R1+0xdb4], R17 ;  /* 0x000db41101007387 */ /* 0x000fe20000100800 */
[----:B------:R-:W-:-:S03]  /*7530*/  LEA.HI.X.SX32 R12, R12, UR11, 0x1, P6 ;  /* 0x0000000b0c0c7c11 */ /* 0x000fc6000b0f0eff */
        /* <DEDUP_REMOVED lines=8> */
[----:B------:R-:W-:Y:S01]  /*75c0*/  LEA.HI.X.SX32 R11, R10, UR11, 0x1, P3 ;  /* 0x0000000b0a0b7c11 */ /* 0x000fe200098f0eff */
[----:B------:R-:W-:Y:S01]  /*75d0*/  STL [R1+0xdbc], R14 ;  /* 0x000dbc0e01007387 */ /* 0x000fe20000100800 */
[----:B------:R-:W-:-:S03]  /*75e0*/  LEA.HI.X.SX32 R9, R9, UR11, 0x1, P2 ;  /* 0x0000000b09097c11 */ /* 0x000fc600090f0eff */
[----:B------:R-:W-:Y:S01]  /*75f0*/  STL [R1+0xd5c], R13 ;  /* 0x000d5c0d01007387 */ /* 0x000fe20000100800 */
[----:B--2---:R-:W-:-:S05]  /*7600*/  LEA R12, P5, R3, UR10, 0x1 ;  /* 0x0000000a030c7c11 */ /* 0x004fca000f8a08ff */
[----:B------:R-:W-:Y:S04]  /*7610*/  STL [R1+0xe24], R12 ;  /* 0x000e240c01007387 */ /* 0x000fe80000100800 */
[----:B------:R0:W-:Y:S01]  /*7620*/  STL [R1+0xdb0], R11 ;  /* 0x000db00b01007387 */ /* 0x0001e20000100800 */
[----:B------:R-:W-:-:S05]  /*7630*/  LEA R10, P3, R2, UR10, 0x1 ;  /* 0x0000000a020a7c11 */ /* 0x000fca000f8608ff */
[----:B------:R1:W-:Y:S01]  /*7640*/  STL [R1+0xe6c], R10 ;  /* 0x000e6c0a01007387 */ /* 0x0003e20000100800 */
[----:B0-----:R-:W-:-:S03]  /*7650*/  LEA R11, P2, R27, UR10, 0x1 ;  /* 0x0000000a1b0b7c11 */ /* 0x001fc6000f8408ff */
[----:B------:R0:W-:Y:S01]  /*7660*/  STL [R1+0xe18], R9 ;  /* 0x000e180901007387 */ /* 0x0001e20000100800 */
[----:B------:R-:W-:Y:S02]  /*7670*/  LEA.HI.X.SX32 R6, R6, UR11, 0x1, P4 ;  /* 0x0000000b06067c11 */ /* 0x000fe4000a0f0eff */
[----:B-1----:R-:W-:Y:S02]  /*7680*/  LEA.HI.X.SX32 R10, R8, UR11, 0x1, P1 ;  /* 0x0000000b080a7c11 */ /* 0x002fe400088f0eff */
[----:B------:R-:W-:Y:S02]  /*7690*/  LEA.HI.X.SX32 R8, R7, UR11, 0x1, P0 ;  /* 0x0000000b07087c11 */ /* 0x000fe400080f0eff */
[----:B0-----:R-:W-:Y:S01]  /*76a0*/  LEA R9, P1, R0, UR10, 0x1 ;  /* 0x0000000a00097c11 */ /* 0x001fe2000f8208ff */
[----:B------:R-:W-:Y:S01]  /*76b0*/  STL [R1+0xdc4], R11 ;  /* 0x000dc40b01007387 */ /* 0x000fe20000100800 */
[----:B------:R-:W-:-:S03]  /*76c0*/  LEA R7, P0, R29, UR10, 0x1 ;  /* 0x0000000a1d077c11 */ /* 0x000fc6000f8008ff */
[----:B------:R-:W-:Y:S04]  /*76d0*/  STL [R1+0xd60], R10 ;  /* 0x000d600a01007387 */ /* 0x000fe80000100800 */
[----:B------:R-:W-:Y:S04]  /*76e0*/  STL [R1+0xe2c], R9 ;  /* 0x000e2c0901007387 */ /* 0x000fe80000100800 */
[----:B------:R0:W-:Y:S04]  /*76f0*/  STL [R1+0xdb8], R8 ;  /* 0x000db80801007387 */ /* 0x0001e80000100800 */
[----:B------:R1:W-:Y:S01]  /*7700*/  STL [R1+0xe70], R7 ;  /* 0x000e700701007387 */ /* 0x0003e20000100800 */
[----:B------:R-:W-:-:S03]  /*7710*/  LEA.HI.X.SX32 R2, R2, UR11, 0x1, P3 ;  /* 0x0000000b02027c11 */ /* 0x000fc600098f0eff */
[----:B------:R2:W-:Y:S01]  /*7720*/  STL [R1+0xe20], R6 ;  /* 0x000e200601007387 */ /* 0x0005e20000100800 */
[----:B0-----:R-:W-:Y:S02]  /*7730*/  LEA R8, P4, R28, UR10, 0x1 ;  /* 0x0000000a1c087c11 */ /* 0x001fe4000f8808ff */
[----:B-1----:R-:W-:Y:S02]  /*7740*/  LEA.HI.X.SX32 R7, R4, UR11, 0x1, P6 ;  /* 0x0000000b04077c11 */ /* 0x002fe4000b0f0eff */
[----:B------:R-:W-:Y:S02]  /*7750*/  LEA.HI.X.SX32 R4, R3, UR11, 0x1, P5 ;  /* 0x0000000b03047c11 */ /* 0x000fe4000a8f0eff */
[----:B--2---:R-:W-:Y:S01]  /*7760*/  LEA R6, P6, R5, UR10, 0x1 ;  /* 0x0000000a05067c11 */ /* 0x004fe2000f8c08ff */
[----:B------:R-:W-:Y:S01]  /*7770*/  STL [R1+0xe34], R8 ;  /* 0x000e340801007387 */ /* 0x000fe20000100800 */
[----:B------:R-:W-:-:S03]  /*7780*/  LEA.HI.X.SX32 R3, R27, UR11, 0x1, P2 ;  /* 0x0000000b1b037c11 */ /* 0x000fc600090f0eff */
[----:B------:R-:W-:Y:S04]  /*7790*/  STL [R1+0xd64], R7 ;  /* 0x000d640701007387 */ /* 0x000fe80000100800 */
[----:B------:R-:W-:Y:S04]  /*77a0*/  STL [R1+0xe74], R6 ;  /* 0x000e740601007387 */ /* 0x000fe80000100800 */
[----:B------:R0:W-:Y:S04]  /*77b0*/  STL [R1+0xdc0], R4 ;  /* 0x000dc00401007387 */ /* 0x0001e80000100800 */
[----:B------:R1:W-:Y:S04]  /*77c0*/  STL [R1+0xe28], R2 ;  /* 0x000e280201007387 */ /* 0x0003e80000100800 */
[----:B------:R2:W-:Y:S01]  /*77d0*/  STL [R1+0xd68], R3 ;  /* 0x000d680301007387 */ /* 0x0005e20000100800 */
[----:B0-----:R-:W-:-:S02]  /*77e0*/  LEA.HI.X.SX32 R4, R29, UR11, 0x1, P0 ;  /* 0x0000000b1d047c11 */ /* 0x001fc400080f0eff */
[----:B-1----:R-:W-:Y:S02]  /*77f0*/  LEA.HI.X.SX32 R2, R0, UR11, 0x1, P1 ;  /* 0x0000000b00027c11 */ /* 0x002fe400088f0eff */
[----:B------:R-:W3:Y:S01]  /*7800*/  LDL.LU R0, [R1+0xf64] ;  /* 0x000f640001007983 */ /* 0x000ee20000300800 */
[----:B--2---:R-:W-:-:S03]  /*7810*/  LEA.HI.X.SX32 R3, R28, UR11, 0x1, P4 ;  /* 0x0000000b1c037c11 */ /* 0x004fc6000a0f0eff */
[----:B------:R-:W-:Y:S04]  /*7820*/  STL [R1+0xdc8], R2 ;  /* 0x000dc80201007387 */ /* 0x000fe80000100800 */
[----:B------:R0:W-:Y:S04]  /*7830*/  STL [R1+0xe30], R4 ;  /* 0x000e300401007387 */ /* 0x0001e80000100800 */
[----:B------:R1:W-:Y:S01]  /*7840*/  STL [R1+0xdcc], R3 ;  /* 0x000dcc0301007387 */ /* 0x0003e20000100800 */
[----:B------:R-:W2:Y:S01]  /*7850*/  S2R R27, SR_TID.X ;  /* 0x00000000001b7919 */ /* 0x000ea20000002100 */
[----:B0-----:R-:W0:Y:S01]  /*7860*/  LDC R4, c[0x0][0x3ac] ;  /* 0x0000eb00ff047b82 */ /* 0x001e220000000800 */
[----:B-1----:R-:W-:-:S05]  /*7870*/  LEA.HI.X.SX32 R3, R5, UR11, 0x1, P6 ;  /* 0x0000000b05037c11 */ /* 0x002fca000b0f0eff */
[----:B------:R1:W-:Y:S04]  /*7880*/  STL [R1+0xe38], R3 ;  /* 0x000e380301007387 */ /* 0x0003e80000100800 */
        /* <DEDUP_REMOVED lines=492> */
[----:B--2---:R-:W-:-:S03]  /*9750*/  LOP3.LUT R2, R27, 0x1ff, RZ, 0xc0, !PT ;  /* 0x000001ff1b027812 */ /* 0x004fc600078ec0ff */
[----:B------:R4:W-:Y:S04]  /*9760*/  STL [R1+0x1a0], RZ ;  /* 0x0001a0ff01007387 */ /* 0x0009e80000100800 */
[----:B------:R4:W-:Y:S01]  /*9770*/  STL [R1+0x1a4], RZ ;  /* 0x0001a4ff01007387 */ /* 0x0009e20000100800 */
[----:B-1----:R-:W-:-:S03]  /*9780*/  LOP3.LUT R3, R27, 0x1c0, RZ, 0xc0, !PT ;  /* 0x000001c01b037812 */ /* 0x002fc600078ec0ff */
[----:B------:R4:W-:Y:S04]  /*9790*/  STL [R1+0x1a8], RZ ;  /* 0x0001a8ff01007387 */ /* 0x0009e80000100800 */
[----:B------:R4:W-:Y:S04]  /*97a0*/  STL [R1+0x1ac], RZ ;  /* 0x0001acff01007387 */ /* 0x0009e80000100800 */
[----:B------:R4:W-:Y:S01]  /*97b0*/  STL [R1+0x810], RZ ;  /* 0x000810ff01007387 */ /* 0x0009e20000100800 */
[----:B------:R-:W-:-:S03]  /*97c0*/  IMAD.SHL.U32 R6, R2, 0x2, RZ ;  /* 0x0000000202067824 */ /* 0x000fc600078e00ff */
[----:B------:R4:W-:Y:S01]  /*97d0*/  STL [R1+0x814], RZ ;  /* 0x000814ff01007387 */ /* 0x0009e20000100800 */
[----:B------:R-:W-:-:S03]  /*97e0*/  SHF.R.U32.HI R3, RZ, 0x2, R3 ;  /* 0x00000002ff037819 */ /* 0x000fc60000011603 */
[----:B------:R4:W-:Y:S04]  /*97f0*/  STL [R1+0x818], RZ ;  /* 0x000818ff01007387 */ /* 0x0009e80000100800 */
[----:B------:R4:W-:Y:S04]  /*9800*/  STL [R1+0x81c], RZ ;  /* 0x00081cff01007387 */ /* 0x0009e80000100800 */
[----:B------:R4:W-:Y:S04]  /*9810*/  STL [R1+0x7a0], RZ ;  /* 0x0007a0ff01007387 */ /* 0x0009e80000100800 */
[----:B------:R4:W-:Y:S01]  /*9820*/  STL [R1+0x7a4], RZ ;  /* 0x0007a4ff01007387 */ /* 0x0009e20000100800 */
[----:B------:R-:W-:-:S03]  /*9830*/  LOP3.LUT R2, R6, R3, RZ, 0x3c, !PT ;  /* 0x0000000306027212 */ /* 0x000fc600078e3cff */
[----:B------:R4:W-:Y:S01]  /*9840*/  STL [R1+0x7a8], RZ ;  /* 0x0007a8ff01007387 */ /* 0x0009e20000100800 */
[----:B------:R-:W-:-:S03]  /*9850*/  LOP3.LUT R2, R6, 0x20, RZ, 0x3c, !PT ;  /* 0x0000002006027812 */ /* 0x000fc600078e3cff */
[----:B------:R4:W-:Y:S01]  /*9860*/  STL [R1+0x7ac], RZ ;  /* 0x0007acff01007387 */ /* 0x0009e20000100800 */
[----:B------:R-:W-:-:S03]  /*9870*/  LOP3.LUT R2, R6, 0x50, RZ, 0x3c, !PT ;  /* 0x0000005006027812 */ /* 0x000fc600078e3cff */
[----:B------:R4:W-:Y:S01]  /*9880*/  STL [R1+0x780], RZ ;  /* 0x000780ff01007387 */ /* 0x0009e20000100800 */
[----:B---3--:R-:W-:-:S03]  /*9890*/  LOP3.LUT R2, R0, 0x40, RZ, 0x3c, !PT ;  /* 0x0000004000027812 */ /* 0x008fc600078e3cff */
[----:B------:R4:W-:Y:S04]  /*98a0*/  STL [R1+0x784], RZ ;  /* 0x000784ff01007387 */ /* 0x0009e80000100800 */
[----:B------:R4:W-:Y:S04]  /*98b0*/  STL [R1+0x788], RZ ;  /* 0x000788ff01007387 */ /* 0x0009e80000100800 */
[----:B------:R4:W-:Y:S04]  /*98c0*/  STL [R1+0x78c], RZ ;  /* 0x00078cff01007387 */ /* 0x0009e80000100800 */
[----:B------:R4:W-:Y:S04]  /*98d0*/  STL [R1+0x5e0], RZ ;  /* 0x0005e0ff01007387 */ /* 0x0009e80000100800 */
[----:B------:R4:W-:Y:S04]  /*98e0*/  STL [R1+0x5e4], RZ ;  /* 0x0005e4ff01007387 */ /* 0x0009e80000100800 */
[----:B------:R4:W-:Y:S04]  /*98f0*/  STL [R1+0x5e8], RZ ;  /* 0x0005e8ff01007387 */ /* 0x0009e80000100800 */
[----:B------:R4:W-:Y:S04]  /*9900*/  STL [R1+0x5ec], RZ ;  /* 0x0005ecff01007387 */ /* 0x0009e80000100800 */
[----:B------:R4:W5:Y:S04]  /*9910*/  LDL.LU R0, [R1+0xf60] ;  /* 0x000f600001007983 */ /* 0x0009680000300800 */
[----:B------:R4:W-:Y:S01]  /*9920*/  STL [R1+0x12c], R2 ;  /* 0x00012c0201007387 */ /* 0x0009e20000100800 */
[----:B------:R-:W-:-:S05]  /*9930*/  LOP3.LUT R5, R27, 0x3f, RZ, 0xc0, !PT ;  /* 0x0000003f1b057812 */ /* 0x000fca00078ec0ff */
[----:B0-----:R-:W-:Y:S01]  /*9940*/  IMAD R29, R5, R4, RZ ;  /* 0x00000004051d7224 */ /* 0x001fe200078e02ff */
[----:B------:R-:W-:Y:S01]  /*9950*/  USHF.R.S32.HI UR6, URZ, 0x1f, UR4 ;  /* 0x0000001fff067899 */ /* 0x000fe20008011404 */
[----:B------:R-:W-:-:S03]  /*9960*/  LOP3.LUT R3, R6, 0x10, RZ, 0x3c, !PT ;  /* 0x0000001006037812 */ /* 0x000fc600078e3cff */
[----:B------:R-:W-:Y:S01]  /*9970*/  SHF.R.S32.HI R28, RZ, 0x1f, R29 ;  /* 0x0000001fff1c7819 */ /* 0x000fe2000001141d */
[----:B------:R-:W-:Y:S01]  /*9980*/  ULEA.HI UR6, UR6, UR4, URZ, 0x6 ;  /* 0x0000000406067291 */ /* 0x000fe2000f8f30ff */
[C---:B------:R-:W-:Y:S02]  /*9990*/  LOP3.LUT R4, R6.reuse, 0x30, RZ, 0x3c, !PT ;  /* 0x0000003006047812 */ /* 0x040fe400078e3cff */
[C---:B------:R-:W-:Y:S01]  /*99a0*/  SHF.L.U64.HI R28, R29.reuse, 0x1, R28 ;  /* 0x000000011d1c7819 */ /* 0x040fe2000001021c */
[----:B------:R-:W-:Y:S01]  /*99b0*/  IMAD.SHL.U32 R29, R29, 0x2, RZ ;  /* 0x000000021d1d7824 */ /* 0x000fe200078e00ff */
[C---:B------:R-:W-:Y:S02]  /*99c0*/  LOP3.LUT R3, R6.reuse, 0x40, RZ, 0x3c, !PT ;  /* 0x0000004006037812 */ /* 0x040fe400078e3cff */
[C---:B------:R-:W-:Y:S02]  /*99d0*/  LOP3.LUT R4, R6.reuse, 0x60, RZ, 0x3c, !PT ;  /* 0x0000006006047812 */ /* 0x040fe400078e3cff */
[----:B------:R-:W-:Y:S01]  /*99e0*/  LOP3.LUT R3, R6, 0x70, RZ, 0x3c, !PT ;  /* 0x0000007006037812 */ /* 0x000fe200078e3cff */
[----:B----4-:R-:W-:-:S12]  /*99f0*/  USHF.R.S32.HI UR6, URZ, 0x6, UR6 ;  /* 0x00000006ff067899 */ /* 0x010fd80008011406 */
.L_x_2:
[----:B------:R-:W2:Y:S01]  /*9a00*/  LDL.LU R3, [R1] ;  /* 0x0000000001037983 */ /* 0x000ea20000300800 */
[----:B------:R-:W0:Y:S03]  /*9a10*/  LDC R8, c[0x0][0x3a8] ;  /* 0x0000ea00ff087b82 */ /* 0x000e260000000800 */
[----:B------:R-:W2:Y:S01]  /*9a20*/  LDL.LU R2, [R1+0x4] ;  /* 0x0000040001027983 */ /* 0x000ea20000300800 */
[C---:B-----5:R-:W-:Y:S02]  /*9a30*/  ISETP.GT.AND P2, PT, R0.reuse, 0x4, PT ;  /* 0x000000040000780c */ /* 0x060fe40003f44270 */
[----:B------:R-:W-:Y:S01]  /*9a40*/  PRMT R10, RZ, 0x7610, R10 ;  /* 0x00007610ff0a7816 */ /* 0x000fe2000000000a */
[----:B------:R-:W-:Y:S01]  /*9a50*/  STL [R1+0x33a8], R16 ;  /* 0x0033a81001007387 */ /* 0x000fe20000100800 */
[----:B------:R-:W1:Y:S01]  /*9a60*/  LDC R4, c[0x0][0x3a8] ;  /* 0x0000ea00ff047b82 */ /* 0x000e620000000800 */
[----:B------:R-:W-:-:S02]  /*9a70*/  ISETP.GT.AND P0, PT, R0, 0x2, PT ;  /* 0x000000020000780c */ /* 0x000fc40003f04270 */
[----:B------:R-:W-:Y:S01]  /*9a80*/  ISETP.GT.AND P1, PT, R0, 0x3, PT ;  /* 0x000000030000780c */ /* 0x000fe20003f24270 */
[----:B------:R-:W-:Y:S01]  /*9a90*/  STL [R1+0x33ac], R16 ;  /* 0x0033ac1001007387 */ /* 0x000fe20000100800 */
[----:B------:R-:W-:Y:S02]  /*9aa0*/  PRMT R12, RZ, 0x7610, R12 ;  /* 0x00007610ff0c7816 */ /* 0x000fe4000000000c */
[----:B------:R-:W-:Y:S01]  /*9ab0*/  PRMT R11, RZ, 0x7610, R11 ;  /* 0x00007610ff0b7816 */ /* 0x000fe2000000000b */
[----:B------:R-:W3:Y:S01]  /*9ac0*/  LDC R6, c[0x0][0x3a8] ;  /* 0x0000ea00ff067b82 */ /* 0x000ee20000000800 */
[----:B------:R-:W-:Y:S04]  /*9ad0*/  STL [R1+0x33b0], R16 ;  /* 0x0033b01001007387 */ /* 0x000fe80000100800 */
[----:B------:R-:W-:Y:S01]  /*9ae0*/  STL [R1+0x33b4], R16 ;  /* 0x0033b41001007387 */ /* 0x000fe20000100800 */
[----:B0-----:R-:W-:-:S03]  /*9af0*/  IMAD.SHL.U32 R8, R8, 0x4, RZ ;  /* 0x0000000408087824 */ /* 0x001fc600078e00ff */
[----:B------:R-:W-:Y:S01]  /*9b00*/  STL [R1+0x33b8], R16 ;  /* 0x0033b81001007387 */ /* 0x000fe20000100800 */
[----:B------:R-:W0:Y:S03]  /*9b10*/  LDC R14, c[0x0][0x3a8] ;  /* 0x0000ea00ff0e7b82 */ /* 0x000e260000000800 */
[----:B------:R-:W-:Y:S01]  /*9b20*/  STL [R1+0x33c4], R16 ;  /* 0x0033c41001007387 */ /* 0x000fe20000100800 */
[----:B-1----:R-:W-:-:S03]  /*9b30*/  IMAD.SHL.U32 R4, R4, 0x2, RZ ;  /* 0x0000000204047824 */ /* 0x002fc600078e00ff */
[----:B------:R-:W-:Y:S04]  /*9b40*/  STL [R1+0x33d4], R16 ;  /* 0x0033d41001007387 */ /* 0x000fe80000100800 */
[----:B------:R-:W-:Y:S01]  /*9b50*/  STL [R1+0x33a4], R21 ;  /* 0x0033a41501007387 */ /* 0x000fe20000100800 */
[----:B---3--:R-:W-:-:S03]  /*9b60*/  IMAD R6, R6, 0x3, RZ ;  /* 0x0000000306067824 */ /* 0x008fc600078e02ff */
[----:B------:R-:W-:Y:S04]  /*9b70*/  STL [R1+0x33bc], R21 ;  /* 0x0033bc1501007387 */ /* 0x000fe80000100800 */
        /* <DEDUP_REMOVED lines=9> */
[----:B------:R1:W-:Y:S04]  /*9c10*/  STL [R1+0x33dc], R22 ;  /* 0x0033dc1601007387 */ /* 0x0003e80000100800 */
        /* <DEDUP_REMOVED lines=17> */
[----:B------:R-:W-:Y:S01]  /*9d30*/  STL [R1+0x334c], R28 ;  /* 0x00334c1c01007387 */ /* 0x000fe20000100800 */
[----:B--2---:R-:W-:-:S04]  /*9d40*/  IMAD.WIDE R8, R8, 0x2, R2 ;  /* 0x0000000208087825 */ /* 0x004fc800078e0202 */
[--C-:B------:R-:W-:Y:S01]  /*9d50*/  IMAD.WIDE R4, R4, 0x2, R2.reuse ;  /* 0x0000000204047825 */ /* 0x100fe200078e0202 */
[----:B------:R-:W2:Y:S03]  /*9d60*/  @P2 LDG.E.U16 R10, desc[UR8][R8.64] ;  /* 0x00000008080a2981 */ /* 0x000ea6000c1e1500 */
[----:B------:R-:W-:Y:S01]  /*9d70*/  IMAD.WIDE R6, R6, 0x2, R2 ;  /* 0x0000000206067825 */ /* 0x000fe200078e0202 */
[----:B------:R-:W3:Y:S04]  /*9d80*/  @P0 LDG.E.U16 R12, desc[UR8][R4.64] ;  /* 0x00000008040c0981 */ /* 0x000ee8000c1e1500 */
[----:B------:R-:W4:Y:S01]  /*9d90*/  @P1 LDG.E.U16 R11, desc[UR8][R6.64] ;  /* 0x00000008060b1981 */ /* 0x000f22000c1e1500 */
[----:B------:R-:W-:-:S02]  /*9da0*/  ISETP.GT.AND P0, PT, R0, 0x5, PT ;  /* 0x000000050000780c */ /* 0x000fc40003f04270 */
[C---:B------:R-:W-:Y:S02]  /*9db0*/  ISETP.GT.AND P1, PT, R0.reuse, 0x6, PT ;  /* 0x000000060000780c */ /* 0x040fe40003f24270 */
[----:B------:R-:W-:Y:S02]  /*9dc0*/  ISETP.GT.AND P2, PT, R0, 0x7, PT ;  /* 0x000000070000780c */ /* 0x000fe40003f44270 */
[----:B-1----:R-:W-:Y:S02]  /*9dd0*/  PRMT R22, RZ, 0x7610, R22 ;  /* 0x00007610ff167816 */ /* 0x002fe40000000016 */
[----:B------:R-:W-:Y:S02]  /*9de0*/  PRMT R17, RZ, 0x7610, R17 ;  /* 0x00007610ff117816 */ /* 0x000fe40000000011 */
[----:B------:R-:W-:Y:S01]  /*9df0*/  PRMT R16, RZ, 0x7610, R16 ;  /* 0x00007610ff107816 */ /* 0x000fe20000000010 */
[----:B--2---:R1:W-:Y:S02]  /*9e00*/  STL [R1+0x100], R10 ;  /* 0x0001000a01007387 */ /* 0x0043e40000100800 */
[----:B-1----:R-:W1:Y:S02]  /*9e10*/  LDC R10, c[0x0][0x3a8] ;  /* 0x0000ea00ff0a7b82 */ /* 0x002e640000000800 */
[----:B---3--:R2:W-:Y:S04]  /*9e20*/  STL [R1+0x1c], R12 ;  /* 0x00001c0c01007387 */ /* 0x0085e80000100800 */
[----:B----4-:R3:W-:Y:S02]  /*9e30*/  STL [R1+0x24], R11 ;  /* 0x0000240b01007387 */ /* 0x0107e40000100800 */
[----:B--2---:R-:W2:Y:S08]  /*9e40*/  LDC R12, c[0x0][0x3a8] ;  /* 0x0000ea00ff0c7b82 */ /* 0x004eb00000000800 */
[----:B---3--:R-:W3:Y:S01]  /*9e50*/  LDC R11, c[0x0][0x3a8] ;  /* 0x0000ea00ff0b7b82 */ /* 0x008ee20000000800 */
[----:B-1----:R-:W-:-:S04]  /*9e60*/  IMAD R10, R10, 0x5, RZ ;  /* 0x000000050a0a7824 */ /* 0x002fc800078e02ff */
[----:B------:R-:W-:-:S03]  /*9e70*/  IMAD.WIDE R4, R10, 0x2, R2 ;  /* 0x000000020a047825 */ /* 0x000fc600078e0202 */
[----:B------:R-:W1:Y:S02]  /*9e80*/  LDC R10, c[0x0][0x3a8] ;  /* 0x0000ea00ff0a7b82 */ /* 0x000e640000000800 */
[----:B------:R4:W2:Y:S01]  /*9e90*/  @P0 LDG.E.U16 R22, desc[UR8][R4.64] ;  /* 0x0000000804160981 */ /* 0x0008a2000c1e1500 */
[----:B---3--:R-:W-:-:S05]  /*9ea0*/  IMAD R11, R11, 0x6, RZ ;  /* 0x000000060b0b7824 */ /* 0x008fca00078e02ff */
[----:B----4-:R-:W3:Y:S01]  /*9eb0*/  LDC R4, c[0x0][0x3a8] ;  /* 0x0000ea00ff047b82 */ /* 0x010ee20000000800 */
[----:B------:R-:W-:-:S05]  /*9ec0*/  IMAD.WIDE R8, R11, 0x2, R2 ;  /* 0x000000020b087825 */ /* 0x000fca00078e0202 */
[----:B------:R4:W3:Y:S01]  /*9ed0*/  @P1 LDG.E.U16 R17, desc[UR8][R8.64] ;  /* 0x0000000808111981 */ /* 0x0008e2000c1e1500 */
[----:B-1----:R-:W-:-:S04]  /*9ee0*/  IMAD R10, R10, 0x7, RZ ;  /* 0x000000070a0a7824 */ /* 0x002fc800078e02ff */
[----:B------:R-:W-:Y:S01]  /*9ef0*/  IMAD.WIDE R10, R10, 0x2, R2 ;  /* 0x000000020a0a7825 */ /* 0x000fe200078e0202 */
[----:B----4-:R-:W1:Y:S04]  /*9f00*/  LDC R8, c[0x0][0x3a8] ;  /* 0x0000ea00ff087b82 */ /* 0x010e680000000800 */
[----:B------:R4:W3:Y:S01]  /*9f10*/  @P2 LDG.E.U16 R16, desc[UR8][R10.64] ;  /* 0x000000080a102981 */ /* 0x0008e2000c1e1500 */
[----:B------:R-:W-:-:S03]  /*9f20*/  ISETP.GT.AND P3, PT, R0, 0x8, PT ;  /* 0x000000080000780c */ /* 0x000fc60003f64270 */
[----:B----4-:R-:W4:Y:S01]  /*9f30*/  LDC R10, c[0x0][0x3a8] ;  /* 0x0000ea00ff0a7b82 */ /* 0x010f220000000800 */
[----:B--2---:R2:W-:Y:S04]  /*9f40*/  STL [R1+0x110], R22 ;  /* 0x0001101601007387 */ /* 0x0045e80000100800 */
[----:B--2---:R-:W2:Y:S04]  /*9f50*/  LDL.LU R22, [R1+0x33dc] ;  /* 0x0033dc0001167983 */ /* 0x004ea80000300800 */
[----:B---3--:R3:W-:Y:S04]  /*9f60*/  STL [R1+0x11c], R17 ;  /* 0x00011c1101007387 */ /* 0x0087e80000100800 */
[----:B---3--:R-:W3:Y:S04]  /*9f70*/  LDL.LU R17, [R1+0x33d8] ;  /* 0x0033d80001117983 */ /* 0x008ee80000300800 */
[----:B------:R0:W-:Y:S04]  /*9f80*/  STL [R1+0x204], R16 ;  /* 0x0002041001007387 */ /* 0x0001e80000100800 */
[----:B0-----:R-:W3:Y:S01]  /*9f90*/  LDL.LU R16, [R1+0x33d4] ;  /* 0x0033d40001107983 */ /* 0x001ee20000300800 */
[----:B------:R-:W-:Y:S01]  /*9fa0*/  IMAD.SHL.U32 R12, R12, 0x8, RZ ;  /* 0x000000080c0c7824 */ /* 0x000fe200078e00ff */
[----:B------:R-:W-:-:S02]  /*9fb0*/  ISETP.GT.AND P4, PT, R0, 0x9, PT ;  /* 0x000000090000780c */ /* 0x000fc40003f84270 */
[----:B------:R-:W-:Y:S01]  /*9fc0*/  PRMT R7, RZ, 0x7610, R7 ;  /* 0x00007610ff077816 */ /* 0x000fe20000000007 */
[----:B------:R-:W-:Y:S01]  /*9fd0*/  IMAD.WIDE R12, R12, 0x2, R2 ;  /* 0x000000020c0c7825 */ /* 0x000fe200078e0202 */
[C---:B------:R-:W-:Y:S02]  /*9fe0*/  ISETP.GT.AND P0, PT, R0.reuse, 0xa, PT ;  /* 0x0000000a0000780c */ /* 0x040fe40003f04270 */
[----:B------:R-:W-:Y:S01]  /*9ff0*/  ISETP.GT.AND P1, PT, R0, 0xb, PT ;  /* 0x0000000b0000780c */ /* 0x000fe20003f24270 */
[----:B------:R-:W-:Y:S01]  /*a000*/  IMAD R14, R14, 0x9, RZ ;  /* 0x000000090e0e7824 */ /* 0x000fe200078e02ff */
[----:B------:R0:W3:Y:S01]  /*a010*/  @P3 LDG.E.U16 R7, desc[UR8][R12.64] ;  /* 0x000000080c073981 */ /* 0x0000e2000c1e1500 */
[----:B------:R-:W-:Y:S01]  /*a020*/  ISETP.GT.AND P2, PT, R0, 0xc, PT ;  /* 0x0000000c0000780c */ /* 0x000fe20003f44270 */
[----:B------:R-:W-:Y:S01]  /*a030*/  IMAD R4, R4, 0xa, RZ ;  /* 0x0000000a04047824 */ /* 0x000fe200078e02ff */
[----:B------:R-:W-:Y:S01]  /*a040*/  PRMT R21, RZ, 0x7610, R21 ;  /* 0x00007610ff157816 */ /* 0x000fe20000000015 */
[----:B------:R-:W-:Y:S01]  /*a050*/  IMAD.WIDE R14, R14, 0x2, R2 ;  /* 0x000000020e0e7825 */ /* 0x000fe200078e0202 */
[----:B------:R-:W-:-:S03]  /*a060*/  PRMT R18, RZ, 0x7610, R18 ;  /* 0x00007610ff127816 */ /* 0x000fc60000000012 */
[----:B-1----:R-:W-:Y:S01]  /*a070*/  IMAD R8, R8, 0xb, RZ ;  /* 0x0000000b08087824 */ /* 0x002fe200078e02ff */
[----:B------:R1:W3:Y:S01]  /*a080*/  @P4 LDG.E.U16 R21, desc[UR8][R14.64] ;  /* 0x000000080e154981 */ /* 0x0002e2000c1e1500 */
[--C-:B------:R-:W-:Y:S01]  /*a090*/  IMAD.WIDE R4, R4, 0x2, R2.reuse ;  /* 0x0000000204047825 */ /* 0x100fe200078e0202 */
[----:B0-----:R-:W0:Y:S03]  /*a0a0*/  LDC R13, c[0x0][0x3a8] ;  /* 0x0000ea00ff0d7b82 */ /* 0x001e260000000800 */
[----:B----4-:R-:W-:Y:S01]  /*a0b0*/  IMAD R10, R10, 0xc, RZ ;  /* 0x0000000c0a0a7824 */ /* 0x010fe200078e02ff */
[----:B------:R4:W3:Y:S01]  /*a0c0*/  @P0 LDG.E.U16 R18, desc[UR8][R4.64] ;  /* 0x0000000804120981 */ /* 0x0008e2000c1e1500 */
[----:B------:R-:W-:-:S03]  /*a0d0*/  IMAD.WIDE R8, R8, 0x2, R2 ;  /* 0x0000000208087825 */ /* 0x000fc600078e0202 */
[----:B-1----:R-:W1:Y:S01]  /*a0e0*/  LDC R15, c[0x0][0x3a8] ;  /* 0x0000ea00ff0f7b82 */ /* 0x002e620000000800 */
[----:B------:R-:W-:-:S07]  /*a0f0*/  IMAD.WIDE R10, R10, 0x2, R2 ;  /* 0x000000020a0a7825 */ /* 0x000fce00078e0202 */
[----:B----4-:R-:W4:Y:S01]  /*a100*/  LDC R5, c[0x0][0x3a8] ;  /* 0x0000ea00ff057b82 */ /* 0x010f220000000800 */
[----:B--2---:R-:W-:-:S06]  /*a110*/  PRMT R22, RZ, 0x7610, R22 ;  /* 0x00007610ff167816 */ /* 0x004fcc0000000016 */
[----:B------:R-:W2:Y:S01]  /*a120*/  @P1 LDG.E.U16 R22, desc[UR8][R8.64] ;  /* 0x0000000808161981 */ /* 0x000ea2000c1e1500 */
[----:B---3--:R-:W-:-:S06]  /*a130*/  PRMT R16, RZ, 0x7610, R16 ;  /* 0x00007610ff107816 */ /* 0x008fcc0000000010 */
[----:B------:R3:W2:Y:S04]  /*a140*/  @P2 LDG.E.U16 R16, desc[UR8][R10.64] ;  /* 0x000000080a102981 */ /* 0x0006a8000c1e1500 */
[----:B------:R-:W-:Y:S04]  /*a150*/  STL [R1+0x332c], R7 ;  /* 0x00332c0701007387 */ /* 0x000fe80000100800 */
[----:B------:R-:W-:Y:S01]  /*a160*/  STL [R1+0x3330], R7 ;  /* 0x0033300701007387 */ /* 0x000fe20000100800 */
[C---:B------:R-:W-:Y:S02]  /*a170*/  ISETP.GT.AND P3, PT, R0.reuse, 0xd, PT ;  /* 0x0000000d0000780c */ /* 0x040fe40003f64270 */
[C---:B------:R-:W-:Y:S01]  /*a180*/  ISETP.GT.AND P4, PT, R0.reuse, 0xe, PT ;  /* 0x0000000e0000780c */ /* 0x040fe20003f84270 */
[----:B------:R-:W-:Y:S01]  /*a190*/  STL [R1+0x3334], R7 ;  /* 0x0033340701007387 */ /* 0x000fe20000100800 */
[----:B0-----:R-:W-:Y:S01]  /*a1a0*/  IMAD R13, R13, 0xd, RZ ;  /* 0x0000000d0d0d7824 */ /* 0x001fe200078e02ff */
[----:B------:R-:W-:Y:S01]  /*a1b0*/  ISETP.GT.AND P0, PT, R0, 0xf, PT ;  /* 0x0000000f0000780c */ /* 0x000fe20003f04270 */
[----:B-1----:R-:W-:Y:S01]  /*a1c0*/  IMAD R15, R15, 0xe, RZ ;  /* 0x0000000e0f0f7824 */ /* 0x002fe200078e02ff */
[----:B------:R-:W-:Y:S01]  /*a1d0*/  STL [R1+0x3338], R7 ;  /* 0x0033380701007387 */ /* 0x000fe20000100800 */
[----:B------:R-:W-:Y:S01]  /*a1e0*/  PRMT R17, RZ, 0x7610, R17 ;  /* 0x00007610ff117816 */ /* 0x000fe20000000011 */
[----:B----4-:R-:W-:Y:S01]  /*a1f0*/  IMAD R5, R5, 0xf, RZ ;  /* 0x0000000f05057824 */ /* 0x010fe200078e02ff */
[----:B---3--:R-:W0:Y:S01]  /*a200*/  LDC R11, c[0x0][0x3a8] ;  /* 0x0000ea00ff0b7b82 */ /* 0x008e220000000800 */
[----:B------:R-:W-:Y:S04]  /*a210*/  STL [R1+0x333c], R7 ;  /* 0x00333c0701007387 */ /* 0x000fe80000100800 */
[----:B------:R-:W-:Y:S04]  /*a220*/  STL [R1+0x3340], R7 ;  /* 0x0033400701007387 */ /* 0x000fe80000100800 */
[----:B------:R-:W-:Y:S04]  /*a230*/  STL [R1+0x3344], R7 ;  /* 0x0033440701007387 */ /* 0x000fe80000100800 */
[----:B------:R1:W-:Y:S04]  /*a240*/  STL [R1+0x8], R21 ;  /* 0x0000081501007387 */ /* 0x0003e80000100800 */
[----:B-1----:R-:W3:Y:S04]  /*a250*/  LDL.LU R21, [R1+0x33d0] ;  /* 0x0033d00001157983 */ /* 0x002ee80000300800 */
[----:B------:R1:W-:Y:S04]  /*a260*/  STL [R1+0x14], R18 ;  /* 0x0000141201007387 */ /* 0x0003e80000100800 */
[----:B-1----:R-:W4:Y:S04]  /*a270*/  LDL.LU R18, [R1+0x33cc] ;  /* 0x0033cc0001127983 */ /* 0x002f280000300800 */
[----:B--2---:R1:W-:Y:S04]  /*a280*/  STL [R1+0x20], R22 ;  /* 0x0000201601007387 */ /* 0x0043e80000100800 */
[----:B-1----:R-:W2:Y:S04]  /*a290*/  LDL.LU R22, [R1+0x33c8] ;  /* 0x0033c80001167983 */ /* 0x002ea80000300800 */
[----:B------:R1:W-:Y:S04]  /*a2a0*/  STL [R1+0xf0], R16 ;  /* 0x0000f01001007387 */ /* 0x0003e80000100800 */
[----:B-1----:R-:W2:Y:S01]  /*a2b0*/  LDL.LU R16, [R1+0x33c4] ;  /* 0x0033c40001107983 */ /* 0x002ea20000300800 */
[----:B------:R-:W-:-:S04]  /*a2c0*/  IMAD.WIDE R12, R13, 0x2, R2 ;  /* 0x000000020d0c7825 */ /* 0x000fc800078e0202 */
[--C-:B------:R-:W-:Y:S01]  /*a2d0*/  IMAD.WIDE R14, R15, 0x2, R2.reuse ;  /* 0x000000020f0e7825 */ /* 0x100fe200078e0202 */
[----:B------:R1:W4:Y:S03]  /*a2e0*/  @P3 LDG.E.U16 R17, desc[UR8][R12.64] ;  /* 0x000000080c113981 */ /* 0x000326000c1e1500 */
[----:B------:R-:W-:Y:S01]  /*a2f0*/  IMAD.WIDE R4, R5, 0x2, R2 ;  /* 0x0000000205047825 */ /* 0x000fe200078e0202 */
[----:B-1----:R-:W1:Y:S01]  /*a300*/  LDC R13, c[0x0][0x3a8] ;  /* 0x0000ea00ff0d7b82 */ /* 0x002e620000000800 */
[----:B---3--:R-:W-:-:S06]  /*a310*/  PRMT R21, RZ, 0x7610, R21 ;  /* 0x00007610ff157816 */ /* 0x008fcc0000000015 */
[----:B------:R-:W3:Y:S01]  /*a320*/  @P4 LDG.E.U16 R21, desc[UR8][R14.64] ;  /* 0x000000080e154981 */ /* 0x000ee2000c1e1500 */
[----:B--2---:R-:W-:-:S06]  /*a330*/  PRMT R16, RZ, 0x7610, R16 ;  /* 0x00007610ff107816 */ /* 0x004fcc0000000010 */
[----:B------:R2:W3:Y:S04]  /*a340*/  @P0 LDG.E.U16 R16, desc[UR8][R4.64] ;  /* 0x0000000804100981 */ /* 0x0004e8000c1e1500 */
[----:B----4-:R4:W-:Y:S01]  /*a350*/  STL [R1+0x104], R17 ;  /* 0x0001041101007387 */ /* 0x0109e20000100800 */
[----:B--2---:R-:W2:Y:S03]  /*a360*/  LDC R5, c[0x0][0x3a8] ;  /* 0x0000ea00ff057b82 */ /* 0x004ea60000000800 */
[----:B----4-:R-:W4:Y:S04]  /*a370*/  LDL.LU R17, [R1+0x33c0] ;  /* 0x0033c00001117983 */ /* 0x010f280000300800 */
[----:B---3--:R3:W-:Y:S04]  /*a380*/  STL [R1+0x118], R21 ;  /* 0x0001181501007387 */ /* 0x0087e80000100800 */
[----:B---3--:R-:W3:Y:S04]  /*a390*/  LDL.LU R21, [R1+0x33bc] ;  /* 0x0033bc0001157983 */ /* 0x008ee80000300800 */
[----:B------:R0:W-:Y:S04]  /*a3a0*/  STL [R1+0x200], R16 ;  /* 0x0002001001007387 */ /* 0x0001e80000100800 */
[----:B0-----:R-:W3:Y:S01]  /*a3b0*/  LDL.LU R16, [R1+0x33b8] ;  /* 0x0033b80001107983 */ /* 0x001ee20000300800 */
[----:B------:R-:W-:-:S02]  /*a3c0*/  ISETP.GT.AND P1, PT, R0, 0x10, PT ;  /* 0x000000100000780c */ /* 0x000fc40003f24270 */
[C---:B------:R-:W-:Y:S01]  /*a3d0*/  ISETP.GT.AND P2, PT, R0.reuse, 0x11, PT ;  /* 0x000000110000780c */ /* 0x040fe20003f44270 */
[----:B------:R-:W-:Y:S01]  /*a3e0*/  IMAD.SHL.U32 R11, R11, 0x10, RZ ;  /* 0x000000100b0b7824 */ /* 0x000fe200078e00ff */
[----:B------:R-:W-:Y:S01]  /*a3f0*/  ISETP.GT.AND P3, PT, R0, 0x12, PT ;  /* 0x000000120000780c */ /* 0x000fe20003f64270 */
[----:B-1----:R-:W-:Y:S01]  /*a400*/  IMAD R13, R13, 0x11, RZ ;  /* 0x000000110d0d7824 */ /* 0x002fe200078e02ff */
[----:B------:R-:W-:Y:S01]  /*a410*/  PRMT R8, RZ, 0x7610, R8 ;  /* 0x00007610ff087816 */ /* 0x000fe20000000008 */
[----:B------:R-:W-:Y:S01]  /*a420*/  IMAD.WIDE R10, R11, 0x2, R2 ;  /* 0x000000020b0a7825 */ /* 0x000fe200078e0202 */
[----:B------:R-:W-:-:S03]  /*a430*/  PRMT R15, RZ, 0x7610, R15 ;  /* 0x00007610ff0f7816 */ /* 0x000fc6000000000f */
[--C-:B------:R-:W-:Y:S02]  /*a440*/  IMAD.WIDE R12, R13, 0x2, R2.reuse ;  /* 0x000000020d0c7825 */ /* 0x100fe400078e0202 */
[----:B------:R0:W4:Y:S02]  /*a450*/  @P1 LDG.E.U16 R8, desc[UR8][R10.64] ;  /* 0x000000080a081981 */ /* 0x000124000c1e1500 */
[----:B--2---:R-:W-:Y:S02]  /*a460*/  IMAD R5, R5, 0x12, RZ ;  /* 0x0000001205057824 */ /* 0x004fe400078e02ff */
[----:B------:R-:W2:Y:S02]  /*a470*/  @P2 LDG.E.U16 R15, desc[UR8][R12.64] ;  /* 0x000000080c0f2981 */ /* 0x000ea4000c1e1500 */
[----:B------:R-:W-:Y:S01]  /*a480*/  IMAD.WIDE R4, R5, 0x2, R2 ;  /* 0x0000000205047825 */ /* 0x000fe200078e0202 */
[----:B0-----:R-:W0:Y:S01]  /*a490*/  LDC R11, c[0x0][0x3a8] ;  /* 0x0000ea00ff0b7b82 */ /* 0x001e220000000800 */
[----:B---3--:R-:W-:-:S06]  /*a4a0*/  PRMT R16, RZ, 0x7610, R16 ;  /* 0x00007610ff107816 */ /* 0x008fcc0000000010 */
[----:B------:R1:W3:Y:S04]  /*a4b0*/  @P3 LDG.E.U16 R16, desc[UR8][R4.64] ;  /* 0x0000000804103981 */ /* 0x0002e8000c1e1500 */
[----:B----4-:R-:W-:Y:S01]  /*a4c0*/  STL [R1+0x3328], R8 ;  /* 0x0033280801007387 */ /* 0x010fe20000100800 */
[----:B-1----:R-:W1:Y:S03]  /*a4d0*/  LDC R5, c[0x0][0x3a8] ;  /* 0x0000ea00ff057b82 */ /* 0x002e660000000800 */
[----:B------:R-:W-:Y:S04]  /*a4e0*/  STL [R1+0x3348], R8 ;  /* 0x0033480801007387 */ /* 0x000fe80000100800 */
[----:B--2---:R-:W-:Y:S04]  /*a4f0*/  STL [R1+0x3308], R15 ;  /* 0x0033080f01007387 */ /* 0x004fe80000100800 */
[----:B------:R-:W-:Y:S04]  /*a500*/  STL [R1+0x330c], R15 ;  /* 0x00330c0f01007387 */ /* 0x000fe80000100800 */
[----:B------:R-:W-:Y:S04]  /*a510*/  STL [R1+0x331c], R15 ;  /* 0x00331c0f01007387 */ /* 0x000fe80000100800 */
[----:B------:R-:W-:Y:S04]  /*a520*/  STL [R1+0x3320], R15 ;  /* 0x0033200f01007387 */ /* 0x000fe80000100800 */
[----:B------:R-:W-:Y:S04]  /*a530*/  STL [R1+0x3324], R15 ;  /* 0x0033240f01007387 */ /* 0x000fe80000100800 */
[----:B---3--:R2:W-:Y:S04]  /*a540*/  STL [R1+0xc], R16 ;  /* 0x00000c1001007387 */ /* 0x0085e80000100800 */
[----:B--2---:R-:W2:Y:S01]  /*a550*/  LDL.LU R16, [R1+0x33b4] ;  /* 0x0033b40001107983 */ /* 0x004ea20000300800 */
[----:B------:R-:W-:-:S02]  /*a560*/  ISETP.GT.AND P4, PT, R0, 0x13, PT ;  /* 0x000000130000780c */ /* 0x000fc40003f84270 */
[----:B------:R-:W-:Y:S01]  /*a570*/  ISETP.GT.AND P1, PT, R0, 0x14, PT ;  /* 0x000000140000780c */ /* 0x000fe20003f24270 */
[----:B0-----:R-:W-:Y:S02]  /*a580*/  IMAD R11, R11, 0x13, RZ ;  /* 0x000000130b0b7824 */ /* 0x001fe400078e02ff */
[----:B-1----:R-:W-:Y:S01]  /*a590*/  IMAD R5, R5, 0x14, RZ ;  /* 0x0000001405057824 */ /* 0x002fe200078e02ff */
[----:B------:R-:W-:Y:S01]  /*a5a0*/  PRMT R6, RZ, 0x7610, R6 ;  /* 0x00007610ff067816 */ /* 0x000fe20000000006 */
[----:B------:R-:W-:-:S04]  /*a5b0*/  IMAD.WIDE R10, R11, 0x2, R2 ;  /* 0x000000020b0a7825 */ /* 0x000fc800078e0202 */
[----:B------:R-:W-:Y:S02]  /*a5c0*/  IMAD.WIDE R4, R5, 0x2, R2 ;  /* 0x0000000205047825 */ /* 0x000fe400078e0202 */
[----:B------:R-:W3:Y:S01]  /*a5d0*/  @P4 LDG.E.U16 R6, desc[UR8][R10.64] ;  /* 0x000000080a064981 */ /* 0x000ee2000c1e1500 */
[----:B--2---:R-:W-:-:S06]  /*a5e0*/  PRMT R16, RZ, 0x7610, R16 ;  /* 0x00007610ff107816 */ /* 0x004fcc0000000010 */
[----:B------:R0:W2:Y:S04]  /*a5f0*/  @P1 LDG.E.U16 R16, desc[UR8][R4.64] ;  /* 0x0000000804101981 */ /* 0x0000a8000c1e1500 */
[----:B---3--:R1:W-:Y:S01]  /*a600*/  STL [R1+0x18], R6 ;  /* 0x0000180601007387 */ /* 0x0083e20000100800 */
[----:B0-----:R-:W0:Y:S08]  /*a610*/  LDC R5, c[0x0][0x3a8] ;  /* 0x0000ea00ff057b82 */ /* 0x001e300000000800 */
[----:B-1----:R-:W1:Y:S01]  /*a620*/  LDC R6, c[0x0][0x3a8] ;  /* 0x0000ea00ff067b82 */ /* 0x002e620000000800 */
[----:B--2---:R2:W-:Y:S04]  /*a630*/  STL [R1+0xe0], R16 ;  /* 0x0000e01001007387 */ /* 0x0045e80000100800 */
[----:B--2---:R-:W2:Y:S01]  /*a640*/  LDL.LU R16, [R1+0x33b0] ;  /* 0x0033b00001107983 */ /* 0x004ea20000300800 */
[----:B------:R-:W-:-:S02]  /*a650*/  ISETP.GT.AND P0, PT, R0, 0x1, PT ;  /* 0x000000010000780c */ /* 0x000fc40003f04270 */
[----:B------:R-:W-:Y:S01]  /*a660*/  ISETP.GT.AND P2, PT, R0, 0x15, PT ;  /* 0x000000150000780c */ /* 0x000fe20003f44270 */
[----:B0-----:R-:W-:Y:S01]  /*a670*/  IMAD R5, R5, 0x15, RZ ;  /* 0x0000001505057824 */ /* 0x001fe200078e02ff */
[----:B------:R-:W-:Y:S01]  /*a680*/  PRMT R14, RZ, 0x7610, R14 ;  /* 0x00007610ff0e7816 */ /* 0x000fe2000000000e */
[----:B-1----:R-:W-:-:S04]  /*a690*/  IMAD.WIDE R10, R6, 0x2, R2 ;  /* 0x00000002060a7825 */ /* 0x002fc800078e0202 */
[----:B------:R-:W-:-:S04]  /*a6a0*/  IMAD.WIDE R4, R5, 0x2, R2 ;  /* 0x0000000205047825 */ /* 0x000fc800078e0202 */
[----:B------:R-:W3:Y:S01]  /*a6b0*/  @P0 LDG.E.U16 R14, desc[UR8][R10.64] ;  /* 0x000000080a0e0981 */ /* 0x000ee2000c1e1500 */
[----:B--2---:R-:W-:-:S06]  /*a6c0*/  PRMT R16, RZ, 0x7610, R16 ;  /* 0x00007610ff107816 */ /* 0x004fcc0000000010 */
[----:B------:R0:W2:Y:S04]  /*a6d0*/  @P2 LDG.E.U16 R16, desc[UR8][R4.64] ;  /* 0x0000000804102981 */ /* 0x0000a8000c1e1500 */
[----:B---3--:R-:W-:Y:S01]  /*a6e0*/  STL [R1+0x3314], R14 ;  /* 0x0033140e01007387 */ /* 0x008fe20000100800 */
[----:B0-----:R-:W0:Y:S03]  /*a6f0*/  LDC R5, c[0x0][0x3a8] ;  /* 0x0000ea00ff057b82 */ /* 0x001e260000000800 */
[----:B------:R-:W-:Y:S04]  /*a700*/  STL [R1+0x3318], R14 ;  /* 0x0033180e01007387 */ /* 0x000fe80000100800 */
[----:B--2---:R1:W-:Y:S04]  /*a710*/  STL [R1+0xf4], R16 ;  /* 0x0000f41001007387 */ /* 0x0043e80000100800 */
[----:B-1----:R-:W2:Y:S01]  /*a720*/  LDL.LU R16, [R1+0x33ac] ;  /* 0x0033ac0001107983 */ /* 0x002ea20000300800 */
[----:B------:R-:W-:Y:S01]  /*a730*/  ISETP.GT.AND P0, PT, R0, 0x16, PT ;  /* 0x000000160000780c */ /* 0x000fe20003f04270 */
[----:B0-----:R-:W-:-:S04]  /*a740*/  IMAD R5, R5, 0x16, RZ ;  /* 0x0000001605057824 */ /* 0x001fc800078e02ff */
[----:B------:R-:W-:Y:S01]  /*a750*/  IMAD.WIDE R4, R5, 0x2, R2 ;  /* 0x0000000205047825 */ /* 0x000fe200078e0202 */
[----:B------:R-:W-:Y:S02]  /*a760*/  ISETP.GT.AND P1, PT, R0, 0x17, PT ;  /* 0x000000170000780c */ /* 0x000fe40003f24270 */
[----:B------:R-:W-:Y:S02]  /*a770*/  PRMT R21, RZ, 0x7610, R21 ;  /* 0x00007610ff157816 */ /* 0x000fe40000000015 */
[----:B--2---:R-:W-:-:S06]  /*a780*/  PRMT R16, RZ, 0x7610, R16 ;  /* 0x00007610ff107816 */ /* 0x004fcc0000000010 */
[----:B------:R0:W2:Y:S02]  /*a790*/  @P0 LDG.E.U16 R16, desc[UR8][R4.64] ;  /* 0x0000000804100981 */ /* 0x0000a4000c1e1500 */
[----:B0-----:R-:W0:Y:S02]  /*a7a0*/  LDC R5, c[0x0][0x3a8] ;  /* 0x0000ea00ff057b82 */ /* 0x001e240000000800 */
[----:B0-----:R-:W-:-:S04]  /*a7b0*/  IMAD R5, R5, 0x17, RZ ;  /* 0x0000001705057824 */ /* 0x001fc800078e02ff */
[----:B------:R-:W-:-:S05]  /*a7c0*/  IMAD.WIDE R4, R5, 0x2, R2 ;  /* 0x0000000205047825 */ /* 0x000fca00078e0202 */
[----:B------:R0:W3:Y:S02]  /*a7d0*/  @P1 LDG.E.U16 R21, desc[UR8][R4.64] ;  /* 0x0000000804151981 */ /* 0x0000e4000c1e1500 */
[----:B0-----:R-:W0:Y:S02]  /*a7e0*/  LDC R5, c[0x0][0x3a8] ;  /* 0x0000ea00ff057b82 */ /* 0x001e240000000800 */
[----:B--2---:R1:W-:Y:S04]  /*a7f0*/  STL [R1+0x108], R16 ;  /* 0x0001081001007387 */ /* 0x0043e80000100800 */
[----:B-1----:R-:W2:Y:S04]  /*a800*/  LDL.LU R16, [R1+0x33a8] ;  /* 0x0033a80001107983 */ /* 0x002ea80000300800 */
[----:B---3--:R1:W-:Y:S04]  /*a810*/  STL [R1+0x114], R21 ;  /* 0x0001141501007387 */ /* 0x0083e80000100800 */
[----:B-1----:R-:W3:Y:S01]  /*a820*/  LDL.LU R21, [R1+0x33a4] ;  /* 0x0033a40001157983 */ /* 0x002ee20000300800 */
[----:B------:R-:W-:Y:S01]  /*a830*/  ISETP.GT.AND P0, PT, R0, 0x18, PT ;  /* 0x000000180000780c */ /* 0x000fe20003f04270 */
[----:B0-----:R-:W-:Y:S01]  /*a840*/  IMAD R5, R5, 0x18, RZ ;  /* 0x0000001805057824 */ /* 0x001fe200078e02ff */
[----:B------:R-:W-:-:S03]  /*a850*/  PRMT R9, RZ, 0x7610, R9 ;  /* 0x00007610ff097816 */ /* 0x000fc60000000009 */
[----:B------:R-:W-:-:S08]  /*a860*/  IMAD.WIDE R4, R5, 0x2, R2 ;  /* 0x0000000205047825 */ /* 0x000fd000078e0202 */
[----:B------:R0:W4:Y:S02]  /*a870*/  @P0 LDG.E.U16 R9, desc[UR8][R4.64] ;  /* 0x0000000804090981 */ /* 0x000124000c1e1500 */
[----:B0-----:R-:W0:Y:S01]  /*a880*/  LDC R5, c[0x0][0x3a8] ;  /* 0x0000ea00ff057b82 */ /* 0x001e220000000800 */
        /* <DEDUP_REMOVED lines=8> */
[----:B0-----:R-:W-:Y:S01]  /*a910*/  IMAD R5, R5, 0x1a, RZ ;  /* 0x0000001a05057824 */ /* 0x001fe200078e02ff */
[----:B---3--:R-:W-:-:S03]  /*a920*/  PRMT R21, RZ, 0x7610, R21 ;  /* 0x00007610ff157816 */ /* 0x008fc60000000015 */
[----:B------:R-:W-:-:S05]  /*a930*/  IMAD.WIDE R4, R5, 0x2, R2 ;  /* 0x0000000205047825 */ /* 0x000fca00078e0202 */
[----:B------:R0:W3:Y:S02]  /*a940*/  @P0 LDG.E.U16 R21, desc[UR8][R4.64] ;  /* 0x0000000804150981 */ /* 0x0000e4000c1e1500 */
[----:B0-----:R-:W0:Y:S01]  /*a950*/  LDC R5, c[0x0][0x3a8] ;  /* 0x0000ea00ff057b82 */ /* 0x001e220000000800 */
[----:B------:R-:W-:Y:S01]  /*a960*/  ISETP.GT.AND P1, PT, R0, 0x1b, PT ;  /* 0x0000001b0000780c */ /* 0x000fe20003f24270 */
[----:B0-----:R-:W-:-:S04]  /*a970*/  IMAD R5, R5, 0x1b, RZ ;  /* 0x0000001b05057824 */ /* 0x001fc800078e02ff */
[----:B------:R-:W-:-:S08]  /*a980*/  IMAD.WIDE R4, R5, 0x2, R2 ;  /* 0x0000000205047825 */ /* 0x000fd000078e0202 */
[----:B------:R0:W4:Y:S02]  /*a990*/  @P1 LDG.E.U16 R17, desc[UR8][R4.64] ;  /* 0x0000000804111981 */ /* 0x000124000c1e1500 */
[----:B0-----:R-:W0:Y:S02]  /*a9a0*/  LDC R5, c[0x0][0x3a8] ;  /* 0x0000ea00ff057b82 */ /* 0x001e240000000800 */
[----:B--2---:R-:W-:Y:S04]  /*a9b0*/  STL [R1+0x3304], R16 ;  /* 0x0033041001007387 */ /* 0x004fe80000100800 */
[----:B------:R-:W-:Y:S04]  /*a9c0*/  STL [R1+0x3310], R16 ;  /* 0x0033101001007387 */ /* 0x000fe80000100800 */
[----:B---3--:R-:W-:Y:S04]  /*a9d0*/  STL [R1+0x32e0], R21 ;  /* 0x0032e01501007387 */ /* 0x008fe80000100800 */
[----:B------:R-:W-:Y:S04]  /*a9e0*/  STL [R1+0x32e4], R21 ;  /* 0x0032e41501007387 */ /* 0x000fe80000100800 */
[----:B----4-:R1:W-:Y:S04]  /*a9f0*/  STL [R1+0x10], R17 ;  /* 0x0000101101007387 */ /* 0x0103e80000100800 */
[----:B-1----:R-:W2:Y:S01]  /*aa00*/  LDL.LU R17, [R1+0x33a0] ;  /* 0x0033a00001117983 */ /* 0x002ea20000300800 */
[----:B------:R-:W-:Y:S01]  /*aa10*/  ISETP.GT.AND P0, PT, R0, 0x1c, PT ;  /* 0x0000001c0000780c */ /* 0x000fe20003f04270 */
[----:B0-----:R-:W-:-:S04]  /*aa20*/  IMAD R5, R5, 0x1c, RZ ;  /* 0x0000001c05057824 */ /* 0x001fc800078e02ff */
[----:B------:R-:W-:Y:S01]  /*aa30*/  IMAD.WIDE R4, R5, 0x2, R2 ;  /* 0x0000000205047825 */ /* 0x000fe200078e0202 */
[----:B--2---:R-:W-:-:S07]  /*aa40*/  PRMT R17, RZ, 0x7610, R17 ;  /* 0x00007610ff117816 */ /* 0x004fce0000000011 */
[----:B------:R0:W2:Y:S02]  /*aa50*/  @P0 LDG.E.U16 R17, desc[UR8][R4.64] ;  /* 0x0000000804110981 */ /* 0x0000a4000c1e1500 */
[----:B0-----:R-:W0:Y:S02]  /*aa60*/  LDC R5, c[0x0][0x3a8] ;  /* 0x0000ea00ff057b82 */ /* 0x001e240000000800 */
[----:B--2---:R1:W-:Y:S04]  /*aa70*/  STL [R1+0xcc], R17 ;  /* 0x0000cc1101007387 */ /* 0x0043e80000100800 */
        /* <DEDUP_REMOVED lines=26> */
[----:B0-----:R-:W-:Y:S01]  /*ac20*/  IMAD.SHL.U32 R5, R5, 0x20, RZ ;  /* 0x0000002005057824 */ /* 0x001fe200078e00ff */
        /* <DEDUP_REMOVED lines=23> */
[----:B---3--:R-:W-:Y:S04]  /*ada0*/  STL [R1+0x32dc], R22 ;  /* 0x0032dc1601007387 */ /* 0x008fe80000100800 */
[----:B------:R-:W-:Y:S04]  /*adb0*/  STL [R1+0x32e8], R22 ;  /* 0x0032e81601007387 */ /* 0x000fe80000100800 */
[----:B------:R-:W-:Y:S04]  /*adc0*/  STL [R1+0x32ec], R22 ;  /* 0x0032ec1601007387 */ /* 0x000fe80000100800 */
[----:B------:R-:W-:Y:S04]  /*add0*/  STL [R1+0x32f0], R22 ;  /* 0x0032f01601007387 */ /* 0x000fe80000100800 */
[----:B------:R-:W-:Y:S04]  /*ade0*/  STL [R1+0x32f4], R22 ;  /* 0x0032f41601007387 */ /* 0x000fe80000100800 */
[----:B------:R-:W-:Y:S04]  /*adf0*/  STL [R1+0x32f8], R22 ;  /* 0x0032f81601007387 */ /* 0x000fe80000100800 */
        /* <DEDUP_REMOVED lines=14> */
[----:B------:R-:W-:Y:S02]  /*aee0*/  ISETP.GT.AND P0, PT, R0, RZ, PT ;  /* 0x000000ff0000720c */ /* 0x000fe40003f04270 */
[----:B------:R-:W-:Y:S02]  /*aef0*/  PRMT R6, RZ, 0x7610, R6 ;  /* 0x00007610ff067816 */ /* 0x000fe40000000006 */
[----:B------:R-:W-:-:S09]  /*af00*/  PRMT R23, RZ, 0x7610, R23 ;  /* 0x00007610ff177816 */ /* 0x000fd20000000017 */
[----:B------:R-:W3:Y:S01]  /*af10*/  @P0 LDG.E.U16 R6, desc[UR8][R2.64] ;  /* 0x0000000802060981 */ /* 0x000ee2000c1e1500 */
[----:B------:R-:W-:Y:S02]  /*af20*/  ISETP.GT.AND P0, PT, R0, 0x26, PT ;  /* 0x000000260000780c */ /* 0x000fe40003f04270 */
[----:B------:R-:W-:Y:S02]  /*af30*/  PRMT R26, RZ, 0x7610, R26 ;  /* 0x00007610ff1a7816 */ /* 0x000fe4000000001a */
[----:B--2---:R-:W-:-:S06]  /*af40*/  PRMT R18, RZ, 0x7610, R18 ;  /* 0x00007610ff127816 */ /* 0x004fcc0000000012 */
[----:B------:R0:W2:Y:S02]  /*af50*/  @P1 LDG.E.U16 R18, desc[UR8][R4.64] ;  /* 0x0000000804121981 */ /* 0x0000a4000c1e1500 */
[----:B0-----:R-:W0:Y:S02]  /*af60*/  LDC R5, c[0x0][0x3a8] ;  /* 0x0000ea00ff057b82 */ /* 0x001e240000000800 */
[----:B0-----:R-:W-:-:S04]  /*af70*/  IMAD R5, R5, 0x26, RZ ;  /* 0x0000002605057824 */ /* 0x001fc800078e02ff */
[----:B------:R-:W-:-:S05]  /*af80*/  IMAD.WIDE R4, R5, 0x2, R2 ;  /* 0x0000000205047825 */ /* 0x000fca00078e0202 */
[----:B------:R0:W4:Y:S02]  /*af90*/  @P0 LDG.E.U16 R23, desc[UR8][R4.64] ;  /* 0x0000000804170981 */ /* 0x000124000c1e1500 */
[----:B0-----:R-:W0:Y:S01]  /*afa0*/  LDC R5, c[0x0][0x3a8] ;  /* 0x0000ea00ff057b82 */ /* 0x001e220000000800 */
[----:B------:R-:W-:Y:S01]  /*afb0*/  ISETP.GT.AND P1, PT, R0, 0x27, PT ;  /* 0x000000270000780c */ /* 0x000fe20003f24270 */
[----:B0-----:R-:W-:-:S04]  /*afc0*/  IMAD R5, R5, 0x27, RZ ;  /* 0x0000002705057824 */ /* 0x001fc800078e02ff */
[----:B------:R-:W-:-:S08]  /*afd0*/  IMAD.WIDE R4, R5, 0x2, R2 ;  /* 0x0000000205047825 */ /* 0x000fd000078e0202 */
[----:B------:R0:W3:Y:S02]  /*afe0*/  @P1 LDG.E.U16 R26, desc[UR8][R4.64] ;  /* 0x00000008041a1981 */ /* 0x0000e4000c1e1500 */
[----:B0-----:R-:W0:Y:S02]  /*aff0*/  LDC R5, c[0x0][0x3a8] ;  /* 0x0000ea00ff057b82 */ /* 0x001e240000000800 */
[----:B--2---:R1:W-:Y:S04]  /*b000*/  STL [R1+0xd4], R18 ;  /* 0x0000d41201007387 */ /* 0x0043e80000100800 */
[----:B-1----:R-:W2:Y:S04]  /*b010*/  LDL.LU R18, [R1+0x3384] ;  /* 0x0033840001127983 */ /* 0x002ea80000300800 */
[----:B----4-:R1:W-:Y:S04]  /*b020*/  STL [R1+0xec], R23 ;  /* 0x0000ec1701007387 */ /* 0x0103e80000100800 */
[----:B-1----:R-:W4:Y:S04]  /*b030*/  LDL.LU R23, [R1+0x3380] ;  /* 0x0033800001177983 */ /* 0x002f280000300800 */
[----:B---3--:R1:W-:Y:S04]  /*b040*/  STL [R1+0xf8], R26 ;  /* 0x0000f81a01007387 */ /* 0x0083e80000100800 */
[----:B-1----:R-:W3:Y:S01]  /*b050*/  LDL.LU R26, [R1+0x337c] ;  /* 0x00337c00011a7983 */ /* 0x002ee20000300800 */
[----:B------:R-:W-:Y:S01]  /*b060*/  ISETP.GT.AND P0, PT, R0, 0x28, PT ;  /* 0x000000280000780c */ /* 0x000fe20003f04270 */
[----:B0-----:R-:W-:Y:S01]  /*b070*/  IMAD R5, R5, 0x28, RZ ;  /* 0x0000002805057824 */ /* 0x001fe200078e02ff */
[----:B------:R-:W-:-:S03]  /*b080*/  PRMT R11, RZ, 0x7610, R11 ;  /* 0x00007610ff0b7816 */ /* 0x000fc6000000000b */
[----:B------:R-:W-:-:S08]  /*b090*/  IMAD.WIDE R4, R5, 0x2, R2 ;  /* 0x0000000205047825 */ /* 0x000fd000078e0202 */
[----:B------:R0:W3:Y:S02]  /*b0a0*/  @P0 LDG.E.U16 R11, desc[UR8][R4.64] ;  /* 0x00000008040b0981 */ /* 0x0000e4000c1e1500 */
[----:B0-----:R-:W0:Y:S01]  /*b0b0*/  LDC R5, c[0x0][0x3a8] ;  /* 0x0000ea00ff057b82 */ /* 0x001e220000000800 */
[----:B------:R-:W-:Y:S01]  /*b0c0*/  ISETP.GT.AND P1, PT, R0, 0x29, PT ;  /* 0x000000290000780c */ /* 0x000fe20003f24270 */
[----:B0-----:R-:W-:-:S04]  /*b0d0*/  IMAD R5, R5, 0x29, RZ ;  /* 0x0000002905057824 */ /* 0x001fc800078e02ff */
[----:B------:R-:W-:Y:S01]  /*b0e0*/  IMAD.WIDE R4, R5, 0x2, R2 ;  /* 0x0000000205047825 */ /* 0x000fe200078e0202 */
[C---:B------:R-:W-:Y:S02]  /*b0f0*/  ISETP.GT.AND P0, PT, R0.reuse, 0x2a, PT ;  /* 0x0000002a0000780c */ /* 0x040fe40003f04270 */
[----:B------:R-:W-:Y:S02]  /*b100*/  ISETP.GT.AND P2, PT, R0, 0x30, PT ;  /* 0x000000300000780c */ /* 0x000fe40003f44270 */
[----:B------:R-:W-:Y:S02]  /*b110*/  PRMT R12, RZ, 0x7610, R12 ;  /* 0x00007610ff0c7816 */ /* 0x000fe4000000000c */
[----:B------:R-:W-:Y:S02]  /*b120*/  PRMT R19, RZ, 0x7610, R19 ;  /* 0x00007610ff137816 */ /* 0x000fe40000000013 */
[----:B--2---:R-:W-:-:S06]  /*b130*/  PRMT R18, RZ, 0x7610, R18 ;  /* 0x00007610ff127816 */ /* 0x004fcc0000000012 */
[----:B------:R0:W2:Y:S02]  /*b140*/  @P1 LDG.E.U16 R18, desc[UR8][R4.64] ;  /* 0x0000000804121981 */ /* 0x0000a4000c1e1500 */
[----:B0-----:R-:W0:Y:S02]  /*b150*/  LDC R5, c[0x0][0x3a8] ;  /* 0x0000ea00ff057b82 */ /* 0x001e240000000800 */
[----:B0-----:R-:W-:Y:S01]  /*b160*/  IMAD R5, R5, 0x2a, RZ ;  /* 0x0000002a05057824 */ /* 0x001fe200078e02ff */
[----:B----4-:R-:W-:-:S03]  /*b170*/  PRMT R23, RZ, 0x7610, R23 ;  /* 0x00007610ff177816 */ /* 0x010fc60000000017 */
[----:B------:R-:W-:-:S05]  /*b180*/  IMAD.WIDE R4, R5, 0x2, R2 ;  /* 0x0000000205047825 */ /* 0x000fca00078e0202 */
[----:B------:R0:W4:Y:S02]  /*b190*/  @P0 LDG.E.U16 R23, desc[UR8][R4.64] ;  /* 0x0000000804170981 */ /* 0x000124000c1e1500 */
[----:B0-----:R-:W0:Y:S01]  /*b1a0*/  LDC R5, c[0x0][0x3a8] ;  /* 0x0000ea00ff057b82 */ /* 0x001e220000000800 */
[----:B------:R-:W-:Y:S01]  /*b1b0*/  ISETP.GT.AND P1, PT, R0, 0x2b, PT ;  /* 0x0000002b0000780c */ /* 0x000fe20003f24270 */
[----:B0-----:R-:W-:Y:S01]  /*b1c0*/  IMAD R5, R5, 0x2b, RZ ;  /* 0x0000002b05057824 */ /* 0x001fe200078e02ff */
[----:B---3--:R-:W-:-:S03]  /*b1d0*/  PRMT R26, RZ, 0x7610, R26 ;  /* 0x00007610ff1a7816 */ /* 0x008fc6000000001a */
[----:B------:R-:W-:-:S08]  /*b1e0*/  IMAD.WIDE R4, R5, 0x2, R2 ;  /* 0x0000000205047825 */ /* 0x000fd000078e0202 */
[----:B------:R0:W3:Y:S02]  /*b1f0*/  @P1 LDG.E.U16 R26, desc[UR8][R4.64] ;  /* 0x00000008041a1981 */ /* 0x0000e4000c1e1500 */
[----:B0-----:R-:W0:Y:S02]  /*b200*/  LDC R5, c[0x0][0x3a8] ;  /* 0x0000ea00ff057b82 */ /* 0x001e240000000800 */
[----:B0-----:R-:W-:-:S04]  /*b210*/  IMAD R5, R5, 0x30, RZ ;  /* 0x0000003005057824 */ /* 0x001fc800078e02ff */
[----:B------:R-:W-:-:S05]  /*b220*/  IMAD.WIDE R4, R5, 0x2, R2 ;  /* 0x0000000205047825 */ /* 0x000fca00078e0202 */
[----:B------:R0:W2:Y:S02]  /*b230*/  @P2 LDG.E.U16 R12, desc[UR8][R4.64] ;  /* 0x00000008040c2981 */ /* 0x0000a4000c1e1500 */
[----:B0-----:R-:W0:Y:S01]  /*b240*/  LDC R5, c[0x0][0x3a8] ;  /* 0x0000ea00ff057b82 */ /* 0x001e220000000800 */
[----:B------:R-:W-:Y:S01]  /*b250*/  ISETP.GT.AND P0, PT, R0, 0x2c, PT ;  /* 0x0000002c0000780c */ /* 0x000fe20003f04270 */
[----:B0-----:R-:W-:-:S04]  /*b260*/  IMAD R5, R5, 0x2c, RZ ;  /* 0x0000002c05057824 */ /* 0x001fc800078e02ff */
[----:B------:R-:W-:-:S08]  /*b270*/  IMAD.WIDE R4, R5, 0x2, R2 ;  /* 0x0000000205047825 */ /* 0x000fd000078e0202 */
[----:B------:R0:W2:Y:S02]  /*b280*/  @P0 LDG.E.U16 R19, desc[UR8][R4.64] ;  /* 0x0000000804130981 */ /* 0x0000a4000c1e1500 */
[----:B0-----:R-:W0:Y:S02]  /*b290*/  LDC R5, c[0x0][0x3a8] ;  /* 0x0000ea00ff057b82 */ /* 0x001e240000000800 */
[----:B----4-:R-:W-:Y:S04]  /*b2a0*/  STL [R1+0x32d8], R23 ;  /* 0x0032d81701007387 */ /* 0x010fe80000100800 */
[----:B---3--:R-:W-:Y:S04]  /*b2b0*/  STL [R1+0x32bc], R26 ;  /* 0x0032bc1a01007387 */ /* 0x008fe80000100800 */
[----:B------:R-:W-:Y:S04]  /*b2c0*/  STL [R1+0x32c0], R26 ;  /* 0x0032c01a01007387 */ /* 0x000fe80000100800 */
[----:B------:R-:W-:Y:S04]  /*b2d0*/  STL [R1+0x32c4], R26 ;  /* 0x0032c41a01007387 */ /* 0x000fe80000100800 */
[----:B------:R-:W-:Y:S04]  /*b2e0*/  STL [R1+0x32c8], R26 ;  /* 0x0032c81a01007387 */ /* 0x000fe80000100800 */
[----:B------:R-:W-:Y:S04]  /*b2f0*/  STL [R1+0x32cc], R26 ;  /* 0x0032cc1a01007387 */ /* 0x000fe80000100800 */
[----:B------:R-:W-:Y:S04]  /*b300*/  STL [R1+0x32d0], R26 ;  /* 0x0032d01a01007387 */ /* 0x000fe80000100800 */
[----:B------:R-:W-:Y:S04]  /*b310*/  STL [R1+0x32d4], R26 ;  /* 0x0032d41a01007387 */ /* 0x000fe80000100800 */
[----:B--2---:R1:W-:Y:S04]  /*b320*/  STL [R1+0x8c], R19 ;  /* 0x00008c1301007387 */ /* 0x0043e80000100800 */
[----:B-1----:R-:W2:Y:S01]  /*b330*/  LDL.LU R19, [R1+0x3378] ;  /* 0x0033780001137983 */ /* 0x002ea20000300800 */
        /* <DEDUP_REMOVED lines=9> */
[----:B------:R-:W-:Y:S02]  /*b3d0*/  ISETP.GT.AND P1, PT, R0, 0x2e, PT ;  /* 0x0000002e0000780c */ /* 0x000fe40003f24270 */
[----:B------:R-:W-:Y:S02]  /*b3e0*/  PRMT R24, RZ, 0x7610, R24 ;  /* 0x00007610ff187816 */ /* 0x000fe40000000018 */
        /* <DEDUP_REMOVED lines=37> */
[----:B0-----:R-:W0:Y:S01]  /*b640*/  LDC R5, c[0x0][0x3a8] ;  /* 0x0000ea00ff057b82 */ /* 0x001e220000000800 */
[----:B------:R-:W-:Y:S01]  /*b650*/  ISETP.GT.AND P0, PT, R0, 0x34, PT ;  /* 0x000000340000780c */ /* 0x000fe20003f04270 */
[----:B0-----:R-:W-:-:S04]  /*b660*/  IMAD R5, R5, 0x34, RZ ;  /* 0x0000003405057824 */ /* 0x001fc800078e02ff */
[----:B------:R-:W-:-:S08]  /*b670*/  IMAD.WIDE R4, R5, 0x2, R2 ;  /* 0x0000000205047825 */ /* 0x000fd000078e0202 */
[----:B------:R0:W2:Y:S02]  /*b680*/  @P0 LDG.E.U16 R20, desc[UR8][R4.64] ;  /* 0x0000000804140981 */ /* 0x0000a4000c1e1500 */
[----:B0-----:R-:W0:Y:S02]  /*b690*/  LDC R5, c[0x0][0x3a8] ;  /* 0x0000ea00ff057b82 */ /* 0x001e240000000800 */
[----:B---3--:R-:W-:Y:S04]  /*b6a0*/  STL [R1+0x32b8], R27 ;  /* 0x0032b81b01007387 */ /* 0x008fe80000100800 */
        /* <DEDUP_REMOVED lines=42> */
[----:B------:R0:W2:Y:S02]  /*b950*/  @P0 LDG.E.U16 R29, desc[UR8][R4.64] ;  /* 0x00000008041d0981 */ /* 0x0000a4000c1e1500 */
[----:B0-----:R-:W0:Y:S02]  /*b960*/  LDC R5, c[0x0][0x3a8] ;  /* 0x0000ea00ff057b82 */ /* 0x001e240000000800 */
[----:B--2---:R1:W-:Y:S04]  /*b970*/  STL [R1], R29 ;  /* 0x0000001d01007387 */ /* 0x0043e80000100800 */
        /* <DEDUP_REMOVED lines=20> */
[----:B------:R0:W3:Y:S02]  /*bac0*/  @P1 LDG.E.U16 R28, desc[UR8][R4.64] ;  /* 0x00000008041c1981 */ /* 0x0000e4000c1e1500 */
[----:B0-----:R-:W0:Y:S01]  /*bad0*/  LDC R5, c[0x0][0x3a8] ;  /* 0x0000ea00ff057b82 */ /* 0x001e220000000800 */
[----:B------:R-:W-:Y:S01]  /*bae0*/  ISETP.GT.AND P0, PT, R0, 0x3f, PT ;  /* 0x0000003f0000780c */ /* 0x000fe20003f04270 */
[----:B0-----:R-:W-:-:S04]  /*baf0*/  IMAD R5, R5, 0x3f, RZ ;  /* 0x0000003f05057824 */ /* 0x001fc800078e02ff */
[----:B------:R-:W-:-:S08]  /*bb00*/  IMAD.WIDE R4, R5, 0x2, R2 ;  /* 0x0000000205047825 */ /* 0x000fd000078e0202 */
[----:B------:R-:W4:Y:S01]  /*bb10*/  @P0 LDG.E.U16 R8, desc[UR8][R4.64] ;  /* 0x0000000804080981 */ /* 0x000f22000c1e1500 */
[----:B------:R-:W-:Y:S01]  /*bb20*/  PRMT R7, RZ, 0x7610, R7 ;  /* 0x00007610ff077816 */ /* 0x000fe20000000007 */
[----:B------:R-:W-:Y:S06]  /*bb30*/  BAR.SYNC.DEFER_BLOCKING 0x0 ;  /* 0x0000000000007b1d */ /* 0x000fec0000010000 */
[----:B--2---:R0:W-:Y:S04]  /*bb40*/  STL [R1+0x88], R29 ;  /* 0x0000881d01007387 */ /* 0x0041e80000100800 */
[----:B0-----:R-:W2:Y:S04]  /*bb50*/  LDL.LU R29, [R1+0x3350] ;  /* 0x00335000011d7983 */ /* 0x001ea80000300800 */
[----:B---3--:R0:W-:Y:S04]  /*bb60*/  STL [R1+0xbc], R28 ;  /* 0x0000bc1c01007387 */ /* 0x0081e80000100800 */
[----:B0-----:R-:W3:Y:S04]  /*bb70*/  LDL.LU R28, [R1+0x334c] ;  /* 0x00334c00011c7983 */ /* 0x001ee80000300800 */
[----:B------:R-:W-:Y:S04]  /*bb80*/  STL [R1+0xf68], R2 ;  /* 0x000f680201007387 */ /* 0x000fe80000100800 */
[----:B------:R-:W-:Y:S04]  /*bb90*/  STL [R1+0xf64], R3 ;  /* 0x000f640301007387 */ /* 0x000fe80000100800 */
[----:B----4-:R0:W-:Y:S04]  /*bba0*/  STL [R1+0xc8], R8 ;  /* 0x0000c80801007387 */ /* 0x0101e80000100800 */
[----:B0-----:R-:W4:Y:S04]  /*bbb0*/  LDL.LU R8, [R1+0x3348] ;  /* 0x0033480001087983 */ /* 0x001f280000300800 */
[----:B------:R-:W2:Y:S01]  /*bbc0*/  LDL R5, [R1+0xf24] ;  /* 0x000f240001057983 */ /* 0x000ea20000100800 */
[----:B------:R-:W0:Y:S02]  /*bbd0*/  S2R R2, SR_TID.X ;  /* 0x0000000000027919 */ /* 0x000e240000002100 */
[----:B0-----:R-:W-:-:S04]  /*bbe0*/  LOP3.LUT R2, R2, 0x3f, RZ, 0xc0, !PT ;  /* 0x0000003f02027812 */ /* 0x001fc800078ec0ff */
[----:B------:R-:W-:Y:S02]  /*bbf0*/  ISETP.GE.AND P0, PT, R2, R0, PT ;  /* 0x000000000200720c */ /* 0x000fe40003f06270 */
[----:B------:R-:W3:Y:S04]  /*bc00*/  LDL.LU R2, [R1+0xe30] ;  /* 0x000e300001027983 */ /* 0x000ee80000300800 */
[----:B------:R-:W3:Y:S04]  /*bc10*/  LDL.LU R3, [R1+0xe70] ;  /* 0x000e700001037983 */ /* 0x000ee80000300800 */
[----:B------:R0:W-:Y:S04]  /*bc20*/  STL [R1+0xf60], R0 ;  /* 0x000f600001007387 */ /* 0x0001e80000100800 */
[----:B0-----:R-:W3:Y:S01]  /*bc30*/  LDL.LU R0, [R1+0xe74] ;  /* 0x000e740001007983 */ /* 0x001ee20000300800 */
[----:B--2---:R-:W-:-:S03]  /*bc40*/  IADD3 R4, P1, PT, R5, R29, RZ ;  /* 0x0000001d05047210 */ /* 0x004fc60007f3e0ff */
[----:B------:R-:W3:Y:S02]  /*bc50*/  LDL R5, [R1+0xf0c] ;  /* 0x000f0c0001057983 */ /* 0x000ee40000100800 */
[----:B---3--:R-:W-:-:S05]  /*bc60*/  IMAD.X R5, R5, 0x1, R28, P1 ;  /* 0x0000000105057824 */ /* 0x008fca00008e061c */
[----:B------:R-:W2:Y:S04]  /*bc70*/  @!P0 LDG.E.U16 R7, desc[UR8][R4.64] ;  /* 0x0000000804078981 */ /* 0x000ea8000c1e1500 */
[----:B--2---:R0:W-:Y:S04]  /*bc80*/  STL [R1+0xc4], R7 ;  /* 0x0000c40701007387 */ /* 0x0041e80000100800 */
[----:B0-----:R-:W2:Y:S04]  /*bc90*/  LDL.LU R7, [R1+0x3344] ;  /* 0x0033440001077983 */ /* 0x001ea80000300800 */
[----:B------:R-:W3:Y:S01]  /*bca0*/  LDL R5, [R1+0xe38] ;  /* 0x000e380001057983 */ /* 0x000ee20000100800 */
[----:B------:R-:W-:-:S02]  /*bcb0*/  IADD3 R4, P1, PT, R0, R29, RZ ;  /* 0x0000001d00047210 */ /* 0x000fc40007f3e0ff */
[----:B--2---:R-:W-:-:S03]  /*bcc0*/  PRMT R7, RZ, 0x7610, R7 ;  /* 0x00007610ff077816 */ /* 0x004fc60000000007 */
[----:B---3--:R-:W-:-:S05]  /*bcd0*/  IMAD.X R5, R5, 0x1, R28, P1 ;  /* 0x0000000105057824 */ /* 0x008fca00008e061c */
[----:B------:R-:W2:Y:S04]  /*bce0*/  @!P0 LDG.E.U16 R7, desc[UR8][R4.64] ;  /* 0x0000000804078981 */ /* 0x000ea8000c1e1500 */
[----:B------:R0:W-:Y:S04]  /*bcf0*/  STL [R1+0xf6c], R0 ;  /* 0x000f6c0001007387 */ /* 0x0001e80000100800 */
[----:B0-----:R-:W3:Y:S04]  /*bd00*/  LDL.LU R0, [R1+0xe2c] ;  /* 0x000e2c0001007983 */ /* 0x001ee80000300800 */
[----:B--2---:R0:W-:Y:S04]  /*bd10*/  STL [R1+0xb8], R7 ;  /* 0x0000b80701007387 */ /* 0x0041e80000100800 */
[----:B0-----:R-:W2:Y:S04]  /*bd20*/  LDL.LU R7, [R1+0x3340] ;  /* 0x0033400001077983 */ /* 0x001ea80000300800 */
[----:B------:R-:W2:Y:S02]  /*bd30*/  LDL R5, [R1+0xe34] ;  /* 0x000e340001057983 */ /* 0x000ea40000100800 */
[----:B--2---:R-:W-:-:S02]  /*bd40*/  IADD3 R4, P1, PT, R5, R29, RZ ;  /* 0x0000001d05047210 */ /* 0x004fc40007f3e0ff */
[----:B------:R-:W2:Y:S01]  /*bd50*/  LDL R5, [R1+0xdcc] ;  /* 0x000dcc0001057983 */ /* 0x000ea20000100800 */
[----:B------:R-:W-:Y:S02]  /*bd60*/  PRMT R7, RZ, 0x7610, R7 ;  /* 0x00007610ff077816 */ /* 0x000fe40000000007 */
[----:B--2---:R-:W-:-:S05]  /*bd70*/  IMAD.X R5, R5, 0x1, R28, P1 ;  /* 0x0000000105057824 */ /* 0x004fca00008e061c */
[----:B------:R-:W2:Y:S04]  /*bd80*/  @!P0 LDG.E.U16 R7, desc[UR8][R4.64] ;  /* 0x0000000804078981 */ /* 0x000ea8000c1e1500 */
[----:B--2---:R0:W-:Y:S04]  /*bd90*/  STL [R1+0xb4], R7 ;  /* 0x0000b40701007387 */ /* 0x0041e80000100800 */
[----:B0-----:R-:W2:Y:S01]  /*bda0*/  LDL.LU R7, [R1+0x333c] ;  /* 0x00333c0001077983 */ /* 0x001ea20000300800 */
[----:B------:R-:W-:-:S05]  /*bdb0*/  IADD3 R4, P1, PT, R3, R29, RZ ;  /* 0x0000001d03047210 */ /* 0x000fca0007f3e0ff */
[----:B------:R-:W-:Y:S01]  /*bdc0*/  IMAD.X R5, R2, 0x1, R28, P1 ;  /* 0x0000000102057824 */ /* 0x000fe200008e061c */
[----:B--2---:R-:W-:-:S06]  /*bdd0*/  PRMT R7, RZ, 0x7610, R7 ;  /* 0x00007610ff077816 */ /* 0x004fcc0000000007 */
[----:B------:R-:W2:Y:S04]  /*bde0*/  @!P0 LDG.E.U16 R7, desc[UR8][R4.64] ;  /* 0x0000000804078981 */ /* 0x000ea8000c1e1500 */
[----:B------:R0:W-:Y:S04]  /*bdf0*/  STL [R1+0xf90], R3 ;  /* 0x000f900301007387 */ /* 0x0001e80000100800 */
[----:B0-----:R-:W3:Y:S04]  /*be00*/  LDL.LU R3, [R1+0xe6c] ;  /* 0x000e6c0001037983 */ /* 0x001ee80000300800 */
[----:B------:R0:W-:Y:S04]  /*be10*/  STL [R1+0xf94], R2 ;  /* 0x000f940201007387 */ /* 0x0001e80000100800 */
[----:B0-----:R-:W4:Y:S04]  /*be20*/  LDL.LU R2, [R1+0xe28] ;  /* 0x000e280001027983 */ /* 0x001f280000300800 */
[----:B--2---:R0:W-:Y:S04]  /*be30*/  STL [R1+0xb0], R7 ;  /* 0x0000b00701007387 */ /* 0x0041e80000100800 */
[----:B0-----:R-:W2:Y:S04]  /*be40*/  LDL.LU R7, [R1+0x3338] ;  /* 0x0033380001077983 */ /* 0x001ea80000300800 */
[----:B------:R-:W4:Y:S01]  /*be50*/  LDL R5, [R1+0xdc8] ;  /* 0x000dc80001057983 */ /* 0x000f220000100800 */
[----:B---3--:R-:W-:-:S02]  /*be60*/  IADD3 R4, P1, PT, R0, R29, RZ ;  /* 0x0000001d00047210 */ /* 0x008fc40007f3e0ff */
[----:B--2---:R-:W-:-:S03]  /*be70*/  PRMT R7, RZ, 0x7610, R7 ;  /* 0x00007610ff077816 */ /* 0x004fc60000000007 */
[----:B----4-:R-:W-:-:S05]  /*be80*/  IMAD.X R5, R5, 0x1, R28, P1 ;  /* 0x0000000105057824 */ /* 0x010fca00008e061c */
[----:B------:R-:W2:Y:S04]  /*be90*/  @!P0 LDG.E.U16 R7, desc[UR8][R4.64] ;  /* 0x0000000804078981 */ /* 0x000ea8000c1e1500 */
[----:B------:R0:W-:Y:S04]  /*bea0*/  STL [R1+0xf98], R0 ;  /* 0x000f980001007387 */ /* 0x0001e80000100800 */
[----:B0-----:R-:W3:Y:S04]  /*beb0*/  LDL.LU R0, [R1+0xe24] ;  /* 0x000e240001007983 */ /* 0x001ee80000300800 */
[----:B--2---:R0:W-:Y:S04]  /*bec0*/  STL [R1+0xa8], R7 ;  /* 0x0000a80701007387 */ /* 0x0041e80000100800 */
[----:B0-----:R-:W2:Y:S04]  /*bed0*/  LDL.LU R7, [R1+0x3334] ;  /* 0x0033340001077983 */ /* 0x001ea80000300800 */
[----:B------:R-:W4:Y:S02]  /*bee0*/  LDL R5, [R1+0xdc4] ;  /* 0x000dc40001057983 */ /* 0x000f240000100800 */
[----:B----4-:R-:W-:-:S02]  /*bef0*/  IADD3 R4, P1, PT, R5, R29, RZ ;  /* 0x0000001d05047210 */ /* 0x010fc40007f3e0ff */
[----:B------:R-:W4:Y:S01]  /*bf00*/  LDL R5, [R1+0xd68] ;  /* 0x000d680001057983 */ /* 0x000f220000100800 */
[----:B------:R-:W-:Y:S02]  /*bf10*/  PRMT R21, RZ, 0x7610, R21 ;  /* 0x00007610ff157816 */ /* 0x000fe40000000015 */
[----:B--2---:R-:W-:Y:S01]  /*bf20*/  PRMT R7, RZ, 0x7610, R7 ;  /* 0x00007610ff077816 */ /* 0x004fe20000000007 */
[----:B----4-:R-:W-:-:S05]  /*bf30*/  IMAD.X R5, R5, 0x1, R28, P1 ;  /* 0x0000000105057824 */ /* 0x010fca00008e061c */
[----:B------:R0:W2:Y:S02]  /*bf40*/  @!P0 LDG.E.U16 R21, desc[UR8][R4.64] ;  /* 0x0000000804158981 */ /* 0x0000a4000c1e1500 */
[----:B0-----:R-:W-:-:S05]  /*bf50*/  IADD3 R4, P1, PT, R3, R29, RZ ;  /* 0x0000001d03047210 */ /* 0x001fca0007f3e0ff */
[----:B------:R-:W-:-:S05]  /*bf60*/  IMAD.X R5, R2, 0x1, R28, P1 ;  /* 0x0000000102057824 */ /* 0x000fca00008e061c */
[----:B------:R-:W4:Y:S04]  /*bf70*/  @!P0 LDG.E.U16 R7, desc[UR8][R4.64] ;  /* 0x0000000804078981 */ /* 0x000f28000c1e1500 */
[----:B------:R-:W-:Y:S04]  /*bf80*/  STL [R1+0xfa4], R3 ;  /* 0x000fa40301007387 */ /* 0x000fe80000100800 */
[----:B--2---:R-:W-:Y:S04]  /*bf90*/  STL [R1+0xa4], R21 ;  /* 0x0000a41501007387 */ /* 0x004fe80000100800 */
[----:B------:R-:W-:Y:S04]  /*bfa0*/  STL [R1+0x32a8], R3 ;  /* 0x0032a80301007387 */ /* 0x000fe80000100800 */
[----:B------:R-:W-:Y:S04]  /*bfb0*/  STL [R1+0x32ac], R3 ;  /* 0x0032ac0301007387 */ /* 0x000fe80000100800 */
[----:B------:R-:W-:Y:S04]  /*bfc0*/  STL [R1+0x32b0], R3 ;  /* 0x0032b00301007387 */ /* 0x000fe80000100800 */
[----:B------:R-:W-:Y:S04]  /*bfd0*/  STL [R1+0xfbc], R2 ;  /* 0x000fbc0201007387 */ /* 0x000fe80000100800 */
[----:B------:R-:W-:Y:S04]  /*bfe0*/  STL [R1+0x32a4], R2 ;  /* 0x0032a40201007387 */ /* 0x000fe80000100800 */
[----:B----4-:R0:W-:Y:S04]  /*bff0*/  STL [R1+0xa0], R7 ;  /* 0x0000a00701007387 */ /* 0x0101e80000100800 */
[----:B0-----:R-:W2:Y:S04]  /*c000*/  LDL.LU R7, [R1+0x3330] ;  /* 0x0033300001077983 */ /* 0x001ea80000300800 */
[----:B------:R-:W-:Y:S04]  /*c010*/  STL [R1+0x32b4], R6 ;  /* 0x0032b40601007387 */ /* 0x000fe80000100800 */
[----:B------:R-:W4:Y:S01]  /*c020*/  LDL R5, [R1+0xdc0] ;  /* 0x000dc00001057983 */ /* 0x000f220000100800 */
[----:B---3--:R-:W-:-:S02]  /*c030*/  IADD3 R4, P1, PT, R0, R29, RZ ;  /* 0x0000001d00047210 */ /* 0x008fc40007f3e0ff */
[----:B--2---:R-:W-:-:S03]  /*c040*/  PRMT R7, RZ, 0x7610, R7 ;  /* 0x00007610ff077816 */ /* 0x004fc60000000007 */
[----:B----4-:R-:W-:-:S05]  /*c050*/  IMAD.X R5, R5, 0x1, R28, P1 ;  /* 0x0000000105057824 */ /* 0x010fca00008e061c */
[----:B------:R-:W2:Y:S04]  /*c060*/  @!P0 LDG.E.U16 R7, desc[UR8][R4.64] ;  /* 0x0000000804078981 */ /* 0x000ea8000c1e1500 */
[----:B------:R-:W-:Y:S04]  /*c070*/  STL [R1+0xfc0], R0 ;  /* 0x000fc00001007387 */ /* 0x000fe80000100800 */
[----:B--2---:R0:W-:Y:S04]  /*c080*/  STL [R1+0x98], R7 ;  /* 0x0000980701007387 */ /* 0x0041e80000100800 */
[----:B0-----:R-:W2:Y:S04]  /*c090*/  LDL.LU R7, [R1+0x332c] ;  /* 0x00332c0001077983 */ /* 0x001ea80000300800 */
[----:B------:R-:W3:Y:S02]  /*c0a0*/  LDL R5, [R1+0xdbc] ;  /* 0x000dbc0001057983 */ /* 0x000ee40000100800 */
[----:B---3--:R-:W-:-:S02]  /*c0b0*/  IADD3 R4, P1, PT, R5, R29, RZ ;  /* 0x0000001d05047210 */ /* 0x008fc40007f3e0ff */
[----:B------:R-:W3:Y:S01]  /*c0c0*/  LDL R5, [R1+0xd64] ;  /* 0x000d640001057983 */ /* 0x000ee20000100800 */
[----:B------:R-:W-:Y:S02]  /*c0d0*/  PRMT R8, RZ, 0x7610, R8 ;  /* 0x00007610ff087816 */ /* 0x000fe40000000008 */
[----:B---3--:R-:W-:-:S05]  /*c0e0*/  IMAD.X R5, R5, 0x1, R28, P1 ;  /* 0x0000000105057824 */ /* 0x008fca00008e061c */
[----:B------:R-:W3:Y:S04]  /*c0f0*/  @!P0 LDG.E.U16 R8, desc[UR8][R4.64] ;  /* 0x0000000804088981 */ /* 0x000ee8000c1e1500 */
[----:B---3--:R0:W-:Y:S04]  /*c100*/  STL [R1+0x94], R8 ;  /* 0x0000940801007387 */ /* 0x0081e80000100800 */
[----:B0-----:R-:W3:Y:S04]  /*c110*/  LDL.LU R8, [R1+0x3328] ;  /* 0x0033280001087983 */ /* 0x001ee80000300800 */
[----:B------:R-:W4:Y:S02]  /*c120*/  LDL R5, [R1+0xe68] ;  /* 0x000e680001057983 */ /* 0x000f240000100800 */
[----:B----4-:R-:W-:-:S02]  /*c130*/  IADD3 R4, P1, PT, R5, R29, RZ ;  /* 0x0000001d05047210 */ /* 0x010fc40007f3e0ff */
[----:B------:R-:W4:Y:S01]  /*c140*/  LDL R5, [R1+0xe20] ;  /* 0x000e200001057983 */ /* 0x000f220000100800 */
[----:B------:R-:W-:Y:S02]  /*c150*/  PRMT R15, RZ, 0x7610, R15 ;  /* 0x00007610ff0f7816 */ /* 0x000fe4000000000f */
[----:B----4-:R-:W-:-:S05]  /*c160*/  IMAD.X R5, R5, 0x1, R28, P1 ;  /* 0x0000000105057824 */ /* 0x010fca00008e061c */
[----:B------:R-:W4:Y:S04]  /*c170*/  @!P0 LDG.E.U16 R15, desc[UR8][R4.64] ;  /* 0x00000008040f8981 */ /* 0x000f28000c1e1500 */
[----:B----4-:R0:W-:Y:S04]  /*c180*/  STL [R1+0x90], R15 ;  /* 0x0000900f01007387 */ /* 0x0101e80000100800 */
[----:B0-----:R-:W4:Y:S04]  /*c190*/  LDL.LU R15, [R1+0x3324] ;  /* 0x00332400010f7983 */ /* 0x001f280000300800 */
[----:B------:R-:W2:Y:S02]  /*c1a0*/  LDL R5, [R1+0xe1c] ;  /* 0x000e1c0001057983 */ /* 0x000ea40000100800 */
[----:B--2---:R-:W-:-:S02]  /*c1b0*/  IADD3 R4, P1, PT, R5, R29, RZ ;  /* 0x0000001d05047210 */ /* 0x004fc40007f3e0ff */
[----:B------:R-:W2:Y:S01]  /*c1c0*/  LDL R5, [R1+0xdb8] ;  /* 0x000db80001057983 */ /* 0x000ea20000100800 */
[----:B----4-:R-:W-:Y:S02]  /*c1d0*/  PRMT R15, RZ, 0x7610, R15 ;  /* 0x00007610ff0f7816 */ /* 0x010fe4000000000f */
[----:B--2---:R-:W-:-:S05]  /*c1e0*/  IMAD.X R5, R5, 0x1, R28, P1 ;  /* 0x0000000105057824 */ /* 0x004fca00008e061c */
[----:B------:R-:W2:Y:S04]  /*c1f0*/  @!P0 LDG.E.U16 R15, desc[UR8][R4.64] ;  /* 0x00000008040f8981 */ /* 0x000ea8000c1e1500 */
[----:B--2---:R0:W-:Y:S04]  /*c200*/  STL [R1+0x84], R15 ;  /* 0x0000840f01007387 */ /* 0x0041e80000100800 */
[----:B0-----:R-:W2:Y:S04]  /*c210*/  LDL.LU R15, [R1+0x3320] ;  /* 0x00332000010f7983 */ /* 0x001ea80000300800 */
[----:B------:R-:W4:Y:S02]  /*c220*/  LDL R5, [R1+0xdb4] ;  /* 0x000db40001057983 */ /* 0x000f240000100800 */
[----:B----4-:R-:W-:-:S02]  /*c230*/  IADD3 R4, P1, PT, R5, R29, RZ ;  /* 0x0000001d05047210 */ /* 0x010fc40007f3e0ff */
[----:B------:R-:W4:Y:S01]  /*c240*/  LDL R5, [R1+0xd60] ;  /* 0x000d600001057983 */ /* 0x000f220000100800 */
[----:B--2---:R-:W-:Y:S02]  /*c250*/  PRMT R15, RZ, 0x7610, R15 ;  /* 0x00007610ff0f7816 */ /* 0x004fe4000000000f */
[----:B----4-:R-:W-:-:S05]  /*c260*/  IMAD.X R5, R5, 0x1, R28, P1 ;  /* 0x0000000105057824 */ /* 0x010fca00008e061c */
        /* <DEDUP_REMOVED lines=9> */
[----:B------:R-:W4:Y:S04]  /*c300*/  LDL R5, [R1+0xe14] ;  /* 0x000e140001057983 */ /* 0x000f280000100800 */
[----:B--2---:R-:W-:Y:S01]  /*c310*/  STL [R1+0x7c], R15 ;  /* 0x00007c0f01007387 */ /* 0x004fe20000100800 */
[----:B----4-:R-:W-:-:S03]  /*c320*/  IADD3 R4, P1, PT, R5, R29, RZ ;  /* 0x0000001d05047210 */ /* 0x010fc60007f3e0ff */
[----:B------:R-:W2:Y:S01]  /*c330*/  LDL R5, [R1+0xdb0] ;  /* 0x000db00001057983 */ /* 0x000ea20000100800 */
[----:B------:R-:W-:Y:S01]  /*c340*/  PRMT R14, RZ, 0x7610, R14 ;  /* 0x00007610ff0e7816 */ /* 0x000fe2000000000e */
        /* <DEDUP_REMOVED lines=15> */
[----:B------:R-:W-:Y:S02]  /*c440*/  PRMT R16, RZ, 0x7610, R16 ;  /* 0x00007610ff107816 */ /* 0x000fe40000000010 */
[----:B----4-:R-:W-:-:S05]  /*c450*/  IMAD.X R5, R5, 0x1, R28, P1 ;  /* 0x0000000105057824 */ /* 0x010fca00008e061c */
[----:B------:R-:W4:Y:S01]  /*c460*/  @!P0 LDG.E.U16 R16, desc[UR8][R4.64] ;  /* 0x0000000804108981 */ /* 0x000f22000c1e1500 */
[----:B------:R-:W0:Y:S01]  /*c470*/  S2R R21, SR_TID.X ;  /* 0x0000000000157919 */ /* 0x000e220000002100 */
[----:B------:R-:W1:Y:S02]  /*c480*/  S2R R15, SR_TID.X ;  /* 0x00000000000f7919 */ /* 0x000e640000002100 */
[----:B----4-:R4:W-:Y:S04]  /*c490*/  STL [R1+0x6c], R16 ;  /* 0x00006c1001007387 */ /* 0x0109e80000100800 */
[----:B----4-:R-:W4:Y:S04]  /*c4a0*/  LDL.LU R16, [R1+0x3310] ;  /* 0x0033100001107983 */ /* 0x010f280000300800 */
[----:B------:R-:W4:Y:S04]  /*c4b0*/  LDL.LU R4, [R1+0x8] ;  /* 0x0000080001047983 */ /* 0x000f280000300800 */
[----:B------:R-:W4:Y:S01]  /*c4c0*/  LDL R5, [R1+0xe0c] ;  /* 0x000e0c0001057983 */ /* 0x000f220000100800 */
[----:B0-----:R-:W-:-:S02]  /*c4d0*/  LOP3.LUT R3, R21, 0x1ff, RZ, 0xc0, !PT ;  /* 0x000001ff15037812 */ /* 0x001fc400078ec0ff */
[----:B-1----:R-:W-:-:S03]  /*c4e0*/  LOP3.LUT R15, R15, 0x1ff, RZ, 0xc0, !PT ;  /* 0x000001ff0f0f7812 */ /* 0x002fc600078ec0ff */
[----:B------:R-:W-:Y:S02]  /*c4f0*/  IMAD.SHL.U32 R2, R3, 0x2, RZ ;  /* 0x0000000203027824 */ /* 0x000fe400078e00ff */
[----:B------:R-:W-:-:S03]  /*c500*/  IMAD.SHL.U32 R15, R15, 0x2, RZ ;  /* 0x000000020f0f7824 */ /* 0x000fc600078e00ff */
[----:B------:R-:W-:Y:S02]  /*c510*/  STS.U16 [R2+UR5], R6 ;  /* 0x0000000602007988 */ /* 0x000fe40008000405 */
[----:B------:R-:W-:Y:S02]  /*c520*/  LOP3.LUT R15, R15, 0x10, RZ, 0x3c, !PT ;  /* 0x000000100f0f7812 */ /* 0x000fe400078e3cff */
[----:B------:R-:W-:Y:S04]  /*c530*/  STS.U16 [R2+UR5+0x2000], R7 ;  /* 0x0020000702007988 */ /* 0x000fe80008000405 */
[----:B---3--:R-:W-:Y:S04]  /*c540*/  STS.U16 [R2+UR5+0x4000], R8 ;  /* 0x0040000802007988 */ /* 0x008fe80008000405 */
[----:B------:R-:W-:Y:S04]  /*c550*/  STS.U16 [R2+UR5+0x6000], R9 ;  /* 0x0060000902007988 */ /* 0x000fe80008000405 */
[----:B------:R-:W-:Y:S04]  /*c560*/  STS.U16 [R2+UR5+0x8000], R10 ;  /* 0x0080000a02007988 */ /* 0x000fe80008000405 */
[----:B------:R-:W-:Y:S04]  /*c570*/  STS.U16 [R2+UR5+0xa000], R11 ;  /* 0x00a0000b02007988 */ /* 0x000fe80008000405 */
[----:B------:R-:W-:Y:S04]  /*c580*/  STS.U16 [R2+UR5+0xc000], R12 ;  /* 0x00c0000c02007988 */ /* 0x000fe80008000405 */
[----:B------:R-:W-:Y:S04]  /*c590*/  STS.U16 [R2+UR5+0xe000], R13 ;  /* 0x00e0000d02007988 */ /* 0x000fe80008000405 */
[----:B--2---:R-:W-:Y:S04]  /*c5a0*/  STS.U16 [R15+UR5+0x400], R14 ;  /* 0x0004000e0f007988 */ /* 0x004fe80008000405 */
[----:B----4-:R0:W-:Y:S04]  /*c5b0*/  STS.U16 [R15+UR5+0x2400], R4 ;  /* 0x002400040f007988 */ /* 0x0101e80008000405 */
[----:B0-----:R-:W2:Y:S01]  /*c5c0*/  LDL.LU R15, [R1+0x330c] ;  /* 0x00330c00010f7983 */ /* 0x001ea20000300800 */
[----:B------:R-:W-:-:S03]  /*c5d0*/  IADD3 R4, P1, PT, R5, R29, RZ ;  /* 0x0000001d05047210 */ /* 0x000fc60007f3e0ff */
[----:B------:R-:W3:Y:S01]  /*c5e0*/  LDL R5, [R1+0xda8] ;  /* 0x000da80001057983 */ /* 0x000ee20000100800 */
[----:B--2---:R-:W-:Y:S01]  /*c5f0*/  PRMT R15, RZ, 0x7610, R15 ;  /* 0x00007610ff0f7816 */ /* 0x004fe2000000000f */
[----:B---3--:R-:W-:-:S05]  /*c600*/  IMAD.X R5, R5, 0x1, R28, P1 ;  /* 0x0000000105057824 */ /* 0x008fca00008e061c */
[----:B------:R0:W2:Y:S02]  /*c610*/  @!P0 LDG.E.U16 R15, desc[UR8][R4.64] ;  /* 0x00000008040f8981 */ /* 0x0000a4000c1e1500 */
[----:B0-----:R-:W0:Y:S02]  /*c620*/  S2R R5, SR_TID.X ;  /* 0x0000000000057919 */ /* 0x001e240000002100 */
[----:B0-----:R-:W-:-:S05]  /*c630*/  LOP3.LUT R5, R5, 0x1ff, RZ, 0xc0, !PT ;  /* 0x000001ff05057812 */ /* 0x001fca00078ec0ff */
[----:B------:R-:W-:-:S05]  /*c640*/  IMAD.SHL.U32 R5, R5, 0x2, RZ ;  /* 0x0000000205057824 */ /* 0x000fca00078e00ff */
[----:B------:R-:W-:Y:S01]  /*c650*/  LOP3.LUT R4, R5, 0x10, RZ, 0x3c, !PT ;  /* 0x0000001005047812 */ /* 0x000fe200078e3cff */
[----:B--2---:R0:W-:Y:S04]  /*c660*/  STL [R1+0x68], R15 ;  /* 0x0000680f01007387 */ /* 0x0041e80000100800 */
[----:B0-----:R-:W2:Y:S04]  /*c670*/  LDL.LU R15, [R1+0x3308] ;  /* 0x00330800010f7983 */ /* 0x001ea80000300800 */
[----:B------:R-:W3:Y:S04]  /*c680*/  LDL R5, [R1+0xda4] ;  /* 0x000da40001057983 */ /* 0x000ee80000100800 */
[----:B--2---:R3:W-:Y:S02]  /*c690*/  STS.U16 [R4+UR5+0x4400], R15 ;  /* 0x0044000f04007988 */ /* 0x0047e40008000405 */
[----:B---3--:R-:W-:-:S02]  /*c6a0*/  IADD3 R4, P1, PT, R5, R29, RZ ;  /* 0x0000001d05047210 */ /* 0x008fc40007f3e0ff */
[----:B------:R-:W2:Y:S01]  /*c6b0*/  LDL R5, [R1+0xd58] ;  /* 0x000d580001057983 */ /* 0x000ea20000100800 */
[----:B------:R-:W-:Y:S02]  /*c6c0*/  PRMT R16, RZ, 0x7610, R16 ;  /* 0x00007610ff107816 */ /* 0x000fe40000000010 */
[----:B--2---:R-:W-:-:S05]  /*c6d0*/  IMAD.X R5, R5, 0x1, R28, P1 ;  /* 0x0000000105057824 */ /* 0x004fca00008e061c */
        /* <DEDUP_REMOVED lines=34> */
[----:B------:R3:W-:Y:S02]  /*c900*/  STS.U16 [R4+UR5+0xa400], R18 ;  /* 0x00a4001204007988 */ /* 0x0007e40008000405 */
[----:B---3--:R-:W-:-:S02]  /*c910*/  IADD3 R4, P1, PT, R5, R29, RZ ;  /* 0x0000001d05047210 */ /* 0x008fc40007f3e0ff */
[----:B------:R-:W3:Y:S01]  /*c920*/  LDL R5, [R1+0xd54] ;  /* 0x000d540001057983 */ /* 0x000ee20000100800 */
[----:B--2---:R-:W-:Y:S02]  /*c930*/  PRMT R22, RZ, 0x7610, R22 ;  /* 0x00007610ff167816 */ /* 0x004fe40000000016 */
        /* <DEDUP_REMOVED lines=27> */
[----:B------:R-:W2:Y:S01]  /*caf0*/  @!P0 LDG.E.U16 R22, desc[UR8][R4.64] ;  /* 0x0000000804168981 */ /* 0x000ea2000c1e1500 */
[----:B------:R-:W-:-:S05]  /*cb00*/  LOP3.LUT R21, R21, 0x1ff, RZ, 0xc0, !PT ;  /* 0x000001ff15157812 */ /* 0x000fca00078ec0ff */
[----:B------:R-:W-:Y:S01]  /*cb10*/  IMAD.SHL.U32 R21, R21, 0x2, RZ ;  /* 0x0000000215157824 */ /* 0x000fe200078e00ff */
[----:B--2---:R0:W-:Y:S04]  /*cb20*/  STL [R1+0x4c], R22 ;  /* 0x00004c1601007387 */ /* 0x0041e80000100800 */
[----:B0-----:R-:W2:Y:S04]  /*cb30*/  LDL.LU R22, [R1+0x32f0] ;  /* 0x0032f00001167983 */ /* 0x001ea80000300800 */
[----:B------:R-:W3:Y:S04]  /*cb40*/  LDL.LU R4, [R1+0x1c] ;  /* 0x00001c0001047983 */ /* 0x000ee80000300800 */
[----:B------:R-:W4:Y:S01]  /*cb50*/  LDL R5, [R1+0xd94] ;  /* 0x000d940001057983 */ /* 0x000f220000100800 */
[----:B------:R-:W-:-:S05]  /*cb60*/  LOP3.LUT R21, R21, 0x20, RZ, 0x3c, !PT ;  /* 0x0000002015157812 */ /* 0x000fca00078e3cff */
[----:B---3--:R4:W-:Y:S02]  /*cb70*/  STS.U16 [R21+UR5+0x800], R4 ;  /* 0x0008000415007988 */ /* 0x0089e40008000405 */
[----:B----4-:R-:W-:Y:S02]  /*cb80*/  IADD3 R4, P1, PT, R5, R29, RZ ;  /* 0x0000001d05047210 */ /* 0x010fe40007f3e0ff */
[----:B------:R-:W3:Y:S01]  /*cb90*/  LDL R5, [R1+0xd50] ;  /* 0x000d500001057983 */ /* 0x000ee20000100800 */
[----:B--2---:R-:W-:Y:S02]  /*cba0*/  PRMT R22, RZ, 0x7610, R22 ;  /* 0x00007610ff167816 */ /* 0x004fe40000000016 */
[----:B---3--:R-:W-:-:S05]  /*cbb0*/  IMAD.X R5, R5, 0x1, R28, P1 ;  /* 0x0000000105057824 */ /* 0x008fca00008e061c */
[----:B------:R-:W2:Y:S04]  /*cbc0*/  @!P0 LDG.E.U16 R22, desc[UR8][R4.64] ;  /* 0x0000000804168981 */ /* 0x000ea8000c1e1500 */
[----:B--2---:R0:W-:Y:S04]  /*cbd0*/  STL [R1+0x48], R22 ;  /* 0x0000481601007387 */ /* 0x0041e80000100800 */
[----:B0-----:R-:W2:Y:S04]  /*cbe0*/  LDL.LU R22, [R1+0x32ec] ;  /* 0x0032ec0001167983 */ /* 0x001ea80000300800 */
[----:B------:R-:W3:Y:S04]  /*cbf0*/  LDL.LU R4, [R1+0x14] ;  /* 0x0000140001047983 */ /* 0x000ee80000300800 */
[----:B------:R-:W4:Y:S04]  /*cc00*/  LDL R5, [R1+0xe54] ;  /* 0x000e540001057983 */ /* 0x000f280000100800 */
[----:B---3--:R4:W-:Y:S02]  /*cc10*/  STS.U16 [R21+UR5+0x2800], R4 ;  /* 0x0028000415007988 */ /* 0x0089e40008000405 */
[----:B----4-:R-:W-:-:S02]  /*cc20*/  IADD3 R4, P1, PT, R5, R29, RZ ;  /* 0x0000001d05047210 */ /* 0x010fc40007f3e0ff */
        /* <DEDUP_REMOVED lines=8> */
[----:B---3--:R0:W-:Y:S04]  /*ccb0*/  STS.U16 [R21+UR5+0x4800], R4 ;  /* 0x0048000415007988 */ /* 0x0081e80008000405 */
[----:B0-----:R-:W3:Y:S01]  /*ccc0*/  LDL.LU R21, [R1+0x32e4] ;  /* 0x0032e40001157983 */ /* 0x001ee20000300800 */
[----:B----4-:R-:W-:-:S03]  /*ccd0*/  IADD3 R4, P1, PT, R5, R29, RZ ;  /* 0x0000001d05047210 */ /* 0x010fc60007f3e0ff */
[----:B------:R-:W4:Y:S01]  /*cce0*/  LDL R5, [R1+0xd90] ;  /* 0x000d900001057983 */ /* 0x000f220000100800 */
[----:B---3--:R-:W-:Y:S01]  /*ccf0*/  PRMT R21, RZ, 0x7610, R21 ;  /* 0x00007610ff157816 */ /* 0x008fe20000000015 */
[----:B----4-:R-:W-:-:S05]  /*cd00*/  IMAD.X R5, R5, 0x1, R28, P1 ;  /* 0x0000000105057824 */ /* 0x010fca00008e061c */
[----:B------:R0:W3:Y:S02]  /*cd10*/  @!P0 LDG.E.U16 R21, desc[UR8][R4.64] ;  /* 0x0000000804158981 */ /* 0x0000e4000c1e1500 */
[----:B0-----:R-:W0:Y:S02]  /*cd20*/  S2R R5, SR_TID.X ;  /* 0x0000000000057919 */ /* 0x001e240000002100 */
[----:B0-----:R-:W-:-:S05]  /*cd30*/  LOP3.LUT R5, R5, 0x1ff, RZ, 0xc0, !PT ;  /* 0x000001ff05057812 */ /* 0x001fca00078ec0ff */
[----:B------:R-:W-:-:S05]  /*cd40*/  IMAD.SHL.U32 R5, R5, 0x2, RZ ;  /* 0x0000000205057824 */ /* 0x000fca00078e00ff */
[----:B------:R-:W-:Y:S01]  /*cd50*/  LOP3.LUT R4, R5, 0x20, RZ, 0x3c, !PT ;  /* 0x0000002005047812 */ /* 0x000fe200078e3cff */
[----:B---3--:R0:W-:Y:S04]  /*cd60*/  STL [R1+0x40], R21 ;  /* 0x0000401501007387 */ /* 0x0081e80000100800 */
[----:B0-----:R-:W3:Y:S04]  /*cd70*/  LDL.LU R21, [R1+0x32e0] ;  /* 0x0032e00001157983 */ /* 0x001ee80000300800 */
[----:B------:R-:W4:Y:S04]  /*cd80*/  LDL R5, [R1+0xd8c] ;  /* 0x000d8c0001057983 */ /* 0x000f280000100800 */
[----:B---3--:R4:W-:Y:S02]  /*cd90*/  STS.U16 [R4+UR5+0x6800], R21 ;  /* 0x0068001504007988 */ /* 0x0089e40008000405 */
[----:B----4-:R-:W-:-:S02]  /*cda0*/  IADD3 R4, P1, PT, R5, R29, RZ ;  /* 0x0000001d05047210 */ /* 0x010fc40007f3e0ff */
        /* <DEDUP_REMOVED lines=56> */
[----:B------:R-:W-:-:S03]  /*d130*/  IMAD.SHL.U32 R3, R3, 0x2, RZ ;  /* 0x0000000203037824 */ /* 0x000fc600078e00ff */
        /* <DEDUP_REMOVED lines=18> */
[----:B------:R-:W-:Y:S02]  /*d260*/  PRMT R0, RZ, 0x7610, R0 ;  /* 0x00007610ff007816 */ /* 0x000fe40000000000 */
[----:B---3--:R-:W-:-:S05]  /*d270*/  IMAD.X R5, R5, 0x1, R28, P1 ;  /* 0x0000000105057824 */ /* 0x008fca00008e061c */
[----:B------:R-:W3:Y:S04]  /*d280*/  @!P0 LDG.E.U16 R0, desc[UR8][R4.64] ;  /* 0x0000000804008981 */ /* 0x000ee8000c1e1500 */
[----:B------:R-:W4:Y:S04]  /*d290*/  LDL.LU R4, [R1+0x18] ;  /* 0x0000180001047983 */ /* 0x000f280000300800 */
[----:B------:R-:W2:Y:S04]  /*d2a0*/  LDL R5, [R1+0xe48] ;  /* 0x000e480001057983 */ /* 0x000ea80000100800 */
[----:B---3--:R0:W-:Y:S04]  /*d2b0*/  STL [R1+0x24], R0 ;  /* 0x0000240001007387 */ /* 0x0081e80000100800 */
[----:B----4-:R1:W-:Y:S01]  /*d2c0*/  STS.U16 [R3+UR5+0x4c00], R4 ;  /* 0x004c000403007988 */ /* 0x0103e20008000405 */
[----:B--2---:R-:W-:-:S03]  /*d2d0*/  PRMT R26, RZ, 0x7610, R26 ;  /* 0x00007610ff1a7816 */ /* 0x004fc6000000001a */
[----:B0-----:R-:W2:Y:S01]  /*d2e0*/  LDL R0, [R1+0xe8c] ;  /* 0x000e8c0001007983 */ /* 0x001ea20000100800 */
[----:B-1----:R-:W-:-:S03]  /*d2f0*/  IADD3 R4, P1, PT, R5, R29, RZ ;  /* 0x0000001d05047210 */ /* 0x002fc60007f3e0ff */
[----:B------:R-:W3:Y:S02]  /*d300*/  LDL R5, [R1+0xde0] ;  /* 0x000de00001057983 */ /* 0x000ee40000100800 */
[----:B---3--:R-:W-:-:S05]  /*d310*/  IMAD.X R5, R5, 0x1, R28, P1 ;  /* 0x0000000105057824 */ /* 0x008fca00008e061c */
[----:B------:R-:W3:Y:S04]  /*d320*/  @!P0 LDG.E.U16 R26, desc[UR8][R4.64] ;  /* 0x00000008041a8981 */ /* 0x000ee8000c1e1500 */
[----:B---3--:R0:W-:Y:S04]  /*d330*/  STL [R1+0x20], R26 ;  /* 0x0000201a01007387 */ /* 0x0081e80000100800 */
[----:B0-----:R-:W3:Y:S04]  /*d340*/  LDL.LU R26, [R1+0x32c4] ;  /* 0x0032c400011a7983 */ /* 0x001ee80000300800 */
[----:B------:R-:W4:Y:S04]  /*d350*/  LDL.LU R4, [R1+0x10] ;  /* 0x0000100001047983 */ /* 0x000f280000300800 */
[----:B------:R-:W2:Y:S04]  /*d360*/  LDL R5, [R1+0xe40] ;  /* 0x000e400001057983 */ /* 0x000ea80000100800 */
[----:B----4-:R2:W-:Y:S02]  /*d370*/  STS.U16 [R3+UR5+0x6c00], R4 ;  /* 0x006c000403007988 */ /* 0x0105e40008000405 */
[----:B--2---:R-:W-:-:S02]  /*d380*/  IADD3 R4, P1, PT, R5, R29, RZ ;  /* 0x0000001d05047210 */ /* 0x004fc40007f3e0ff */
[----:B------:R-:W2:Y:S01]  /*d390*/  LDL R5, [R1+0xd78] ;  /* 0x000d780001057983 */ /* 0x000ea20000100800 */
[----:B---3--:R-:W-:Y:S02]  /*d3a0*/  PRMT R26, RZ, 0x7610, R26 ;  /* 0x00007610ff1a7816 */ /* 0x008fe4000000001a */
[----:B--2---:R-:W-:-:S05]  /*d3b0*/  IMAD.X R5, R5, 0x1, R28, P1 ;  /* 0x0000000105057824 */ /* 0x004fca00008e061c */
        /* <DEDUP_REMOVED lines=13> */
[----:B------:R-:W3:Y:S01]  /*d490*/  LDL R5, [R1+0xdd8] ;  /* 0x000dd80001057983 */ /* 0x000ee20000100800 */
[----:B------:R-:W-:-:S02]  /*d4a0*/  IADD3 R4, P1, PT, R0, R29, RZ ;  /* 0x0000001d00047210 */ /* 0x000fc40007f3e0ff */
[----:B------:R-:W-:Y:S01]  /*d4b0*/  PRMT R27, RZ, 0x7610, R27 ;  /* 0x00007610ff1b7816 */ /* 0x000fe2000000001b */
[----:B------:R-:W4:Y:S02]  /*d4c0*/  LDL R0, [R1+0xdd4] ;  /* 0x000dd40001007983 */ /* 0x000f240000100800 */
[----:B---3--:R-:W-:-:S05]  /*d4d0*/  IMAD.X R5, R5, 0x1, R28, P1 ;  /* 0x0000000105057824 */ /* 0x008fca00008e061c */
[----:B------:R-:W3:Y:S04]  /*d4e0*/  @!P0 LDG.E.U16 R27, desc[UR8][R4.64] ;  /* 0x00000008041b8981 */ /* 0x000ee8000c1e1500 */
[----:B---3--:R0:W-:Y:S04]  /*d4f0*/  STL [R1+0x14], R27 ;  /* 0x0000141b01007387 */ /* 0x0081e80000100800 */
[----:B0-----:R-:W3:Y:S04]  /*d500*/  LDL.LU R27, [R1+0x32b8] ;  /* 0x0032b800011b7983 */ /* 0x001ee80000300800 */
[----:B------:R-:W2:Y:S02]  /*d510*/  LDL R5, [R1+0xe84] ;  /* 0x000e840001057983 */ /* 0x000ea40000100800 */
[----:B--2---:R-:W-:-:S02]  /*d520*/  IADD3 R4, P1, PT, R5, R29, RZ ;  /* 0x0000001d05047210 */ /* 0x004fc40007f3e0ff */
[----:B------:R-:W2:Y:S01]  /*d530*/  LDL R5, [R1+0xd74] ;  /* 0x000d740001057983 */ /* 0x000ea20000100800 */
[----:B------:R-:W-:Y:S02]  /*d540*/  PRMT R6, RZ, 0x7610, R6 ;  /* 0x00007610ff067816 */ /* 0x000fe40000000006 */
[----:B--2---:R-:W-:-:S05]  /*d550*/  IMAD.X R5, R5, 0x1, R28, P1 ;  /* 0x0000000105057824 */ /* 0x004fca00008e061c */
[----:B------:R-:W2:Y:S04]  /*d560*/  @!P0 LDG.E.U16 R6, desc[UR8][R4.64] ;  /* 0x0000000804068981 */ /* 0x000ea8000c1e1500 */
[----:B--2---:R0:W-:Y:S04]  /*d570*/  STL [R1+0x10], R6 ;  /* 0x0000100601007387 */ /* 0x0041e80000100800 */
[----:B0-----:R-:W2:Y:S04]  /*d580*/  LDL.LU R6, [R1+0x32b4] ;  /* 0x0032b40001067983 */ /* 0x001ea80000300800 */
[----:B------:R-:W2:Y:S04]  /*d590*/  LDL.LU R4, [R1] ;  /* 0x0000000001047983 */ /* 0x000ea80000300800 */
[----:B------:R-:W4:Y:S04]  /*d5a0*/  LDL R5, [R1+0xe7c] ;  /* 0x000e7c0001057983 */ /* 0x000f280000100800 */
[----:B------:R-:W-:Y:S04]  /*d5b0*/  STS.U16 [R3+UR5+0xac00], R26 ;  /* 0x00ac001a03007988 */ /* 0x000fe80008000405 */
[----:B---3--:R-:W-:Y:S04]  /*d5c0*/  STS.U16 [R3+UR5+0xcc00], R27 ;  /* 0x00cc001b03007988 */ /* 0x008fe80008000405 */
[----:B--2---:R0:W-:Y:S04]  /*d5d0*/  STS.U16 [R3+UR5+0xec00], R4 ;  /* 0x00ec000403007988 */ /* 0x0041e80008000405 */
[----:B0-----:R-:W2:Y:S01]  /*d5e0*/  LDL.LU R3, [R1+0x32b0] ;  /* 0x0032b00001037983 */ /* 0x001ea20000300800 */
[----:B----4-:R-:W-:-:S03]  /*d5f0*/  IADD3 R4, P1, PT, R5, R29, RZ ;  /* 0x0000001d05047210 */ /* 0x010fc60007f3e0ff */
[----:B------:R-:W3:Y:S01]  /*d600*/  LDL R5, [R1+0xd3c] ;  /* 0x000d3c0001057983 */ /* 0x000ee20000100800 */
[----:B--2---:R-:W-:Y:S01]  /*d610*/  PRMT R3, RZ, 0x7610, R3 ;  /* 0x00007610ff037816 */ /* 0x004fe20000000003 */
[----:B---3--:R-:W-:-:S05]  /*d620*/  IMAD.X R5, R5, 0x1, R28, P1 ;  /* 0x0000000105057824 */ /* 0x008fca00008e061c */
[----:B------:R-:W2:Y:S01]  /*d630*/  @!P0 LDG.E.U16 R3, desc[UR8][R4.64] ;  /* 0x0000000804038981 */ /* 0x000ea2000c1e1500 */
[----:B------:R-:W-:-:S03]  /*d640*/  LOP3.LUT R2, R2, 0x40, RZ, 0x3c, !PT ;  /* 0x0000004002027812 */ /* 0x000fc600078e3cff */
[----:B--2---:R0:W-:Y:S04]  /*d650*/  STL [R1+0xc], R3 ;  /* 0x00000c0301007387 */ /* 0x0041e80000100800 */
[----:B0-----:R-:W2:Y:S04]  /*d660*/  LDL.LU R3, [R1+0x32ac] ;  /* 0x0032ac0001037983 */ /* 0x001ea80000300800 */
[----:B------:R-:W3:Y:S04]  /*d670*/  LDL.LU R4, [R1+0x100] ;  /* 0x0001000001047983 */ /* 0x000ee80000300800 */
[----:B------:R-:W4:Y:S04]  /*d680*/  LDL R5, [R1+0xea4] ;  /* 0x000ea40001057983 */ /* 0x000f280000100800 */
[----:B---3--:R4:W-:Y:S01]  /*d690*/  STS.U16 [R2+UR5+0x1000], R4 ;  /* 0x0010000402007988 */ /* 0x0089e20008000405 */
[----:B--2---:R-:W-:-:S02]  /*d6a0*/  PRMT R3, RZ, 0x7610, R3 ;  /* 0x00007610ff037816 */ /* 0x004fc40000000003 */
[----:B----4-:R-:W-:-:S05]  /*d6b0*/  IADD3 R4, P1, PT, R5, R29, RZ ;  /* 0x0000001d05047210 */ /* 0x010fca0007f3e0ff */
[----:B------:R-:W-:Y:S02]  /*d6c0*/  IMAD.X R5, R0, 0x1, R28, P1 ;  /* 0x0000000100057824 */ /* 0x000fe400008e061c */
[----:B------:R-:W2:Y:S04]  /*d6d0*/  LDL R0, [R1+0xe44] ;  /* 0x000e440001007983 */ /* 0x000ea80000100800 */
        /* <DEDUP_REMOVED lines=11> */
[----:B------:R-:W3:Y:S04]  /*d790*/  LDL.LU R4, [R1+0xe0] ;  /* 0x0000e00001047983 */ /* 0x000ee80000300800 */
[----:B------:R-:W4:Y:S04]  /*d7a0*/  LDL R5, [R1+0xe94] ;  /* 0x000e940001057983 */ /* 0x000f280000100800 */
[----:B--2---:R0:W-:Y:S04]  /*d7b0*/  STL [R1+0x3238], R3 ;  /* 0x0032380301007387 */ /* 0x0041e80000100800 */
[----:B0-----:R-:W2:Y:S04]  /*d7c0*/  LDL R3, [R1+0xebc] ;  /* 0x000ebc0001037983 */ /* 0x001ea80000100800 */
        /* <DEDUP_REMOVED lines=10> */
[----:B------:R-:W-:Y:S02]  /*d870*/  LOP3.LUT R4, R5, 0x40, RZ, 0x3c, !PT ;  /* 0x0000004005047812 */ /* 0x000fe400078e3cff */
[----:B------:R-:W4:Y:S01]  /*d880*/  LDL.LU R5, [R1+0xcc] ;  /* 0x0000cc0001057983 */ /* 0x000f220000300800 */
[----:B------:R-:W-:-:S03]  /*d890*/  PRMT R27, RZ, 0x7610, R27 ;  /* 0x00007610ff1b7816 */ /* 0x000fc6000000001b */
[----:B---3--:R0:W-:Y:S04]  /*d8a0*/  STL [R1+0x323c], R2 ;  /* 0x00323c0201007387 */ /* 0x0081e80000100800 */
[----:B0-----:R-:W3:Y:S04]  /*d8b0*/  LDL R2, [R1+0xeb4] ;  /* 0x000eb40001027983 */ /* 0x001ee80000100800 */
[----:B----4-:R2:W-:Y:S02]  /*d8c0*/  STS.U16 [R4+UR5+0x7000], R5 ;  /* 0x0070000504007988 */ /* 0x0105e40008000405 */
[----:B--2---:R-:W-:-:S05]  /*d8d0*/  IADD3 R4, P1, PT, R3, R29, RZ ;  /* 0x0000001d03047210 */ /* 0x004fca0007f3e0ff */
[----:B------:R-:W-:Y:S02]  /*d8e0*/  IMAD.X R5, R0, 0x1, R28, P1 ;  /* 0x0000000100057824 */ /* 0x000fe400008e061c */
[----:B------:R-:W2:Y:S04]  /*d8f0*/  LDL R0, [R1+0xed4] ;  /* 0x000ed40001007983 */ /* 0x000ea80000100800 */
[----:B------:R0:W4:Y:S04]  /*d900*/  @!P0 LDG.E.U16 R27, desc[UR8][R4.64] ;  /* 0x00000008041b8981 */ /* 0x000128000c1e1500 */
[----:B------:R-:W2:Y:S01]  /*d910*/  LDL.LU R3, [R1+0x110] ;  /* 0x0001100001037983 */ /* 0x000ea20000300800 */
[----:B0-----:R-:W0:Y:S02]  /*d920*/  S2R R5, SR_TID.X ;  /* 0x0000000000057919 */ /* 0x001e240000002100 */
[----:B0-----:R-:W-:-:S05]  /*d930*/  LOP3.LUT R5, R5, 0x1ff, RZ, 0xc0, !PT ;  /* 0x000001ff05057812 */ /* 0x001fca00078ec0ff */
[----:B------:R-:W-:-:S05]  /*d940*/  IMAD.SHL.U32 R5, R5, 0x2, RZ ;  /* 0x0000000205057824 */ /* 0x000fca00078e00ff */
[----:B------:R-:W-:Y:S02]  /*d950*/  LOP3.LUT R4, R5, 0x40, RZ, 0x3c, !PT ;  /* 0x0000004005047812 */ /* 0x000fe400078e3cff */
[----:B------:R-:W2:Y:S04]  /*d960*/  LDL.LU R5, [R1+0xac] ;  /* 0x0000ac0001057983 */ /* 0x000ea80000300800 */
[----:B----4-:R0:W-:Y:S04]  /*d970*/  STL [R1+0x3240], R27 ;  /* 0x0032401b01007387 */ /* 0x0101e80000100800 */
[----:B0-----:R-:W4:Y:S04]  /*d980*/  LDL.LU R27, [R1+0x8c] ;  /* 0x00008c00011b7983 */ /* 0x001f280000300800 */
[----:B--2---:R0:W-:Y:S04]  /*d990*/  STS.U16 [R4+UR5+0x9000], R5 ;  /* 0x0090000504007988 */ /* 0x0041e80008000405 */
[----:B0-----:R-:W2:Y:S01]  /*d9a0*/  LDL R5, [R1+0xe3c] ;  /* 0x000e3c0001057983 */ /* 0x001ea20000100800 */
[----:B---3--:R-:W-:-:S02]  /*d9b0*/  IADD3 R4, P1, PT, R2, R29, RZ ;  /* 0x0000001d02047210 */ /* 0x008fc40007f3e0ff */
[----:B------:R-:W-:Y:S01]  /*d9c0*/  PRMT R26, RZ, 0x7610, R26 ;  /* 0x00007610ff1a7816 */ /* 0x000fe2000000001a */
[----:B------:R-:W3:Y:S02]  /*d9d0*/  LDL R2, [R1+0xe88] ;  /* 0x000e880001027983 */ /* 0x000ee40000100800 */
[----:B--2---:R-:W-:-:S05]  /*d9e0*/  IMAD.X R5, R5, 0x1, R28, P1 ;  /* 0x0000000105057824 */ /* 0x004fca00008e061c */
[----:B------:R0:W2:Y:S02]  /*d9f0*/  @!P0 LDG.E.U16 R26, desc[UR8][R4.64] ;  /* 0x00000008041a8981 */ /* 0x0000a4000c1e1500 */
[----:B0-----:R-:W0:Y:S02]  /*da00*/  S2R R5, SR_TID.X ;  /* 0x0000000000057919 */ /* 0x001e240000002100 */
[----:B0-----:R-:W-:-:S05]  /*da10*/  LOP3.LUT R5, R5, 0x1ff, RZ, 0xc0, !PT ;  /* 0x000001ff05057812 */ /* 0x001fca00078ec0ff */
[----:B------:R-:W-:-:S05]  /*da20*/  IMAD.SHL.U32 R5, R5, 0x2, RZ ;  /* 0x0000000205057824 */ /* 0x000fca00078e00ff */
[----:B------:R-:W-:Y:S02]  /*da30*/  LOP3.LUT R4, R5, 0x40, RZ, 0x3c, !PT ;  /* 0x0000004005047812 */ /* 0x000fe400078e3cff */
[----:B------:R-:W3:Y:S04]  /*da40*/  LDL R5, [R1+0xeac] ;  /* 0x000eac0001057983 */ /* 0x000ee80000100800 */
[----:B--2---:R0:W-:Y:S04]  /*da50*/  STL [R1+0x3244], R26 ;  /* 0x0032441a01007387 */ /* 0x0041e80000100800 */
[----:B0-----:R-:W2:Y:S04]  /*da60*/  LDL R26, [R1+0xdd0] ;  /* 0x000dd000011a7983 */ /* 0x001ea80000100800 */
[----:B----4-:R0:W-:Y:S01]  /*da70*/  STS.U16 [R4+UR5+0xb000], R27 ;  /* 0x00b0001b04007988 */ /* 0x0101e20008000405 */
[----:B------:R-:W-:-:S03]  /*da80*/  PRMT R25, RZ, 0x7610, R25 ;  /* 0x00007610ff197816 */ /* 0x000fc60000000019 */
[----:B0-----:R-:W4:Y:S01]  /*da90*/  LDL R27, [R1+0xecc] ;  /* 0x000ecc00011b7983 */ /* 0x001f220000100800 */
[----:B---3--:R-:W-:-:S05]  /*daa0*/  IADD3 R4, P1, PT, R5, R29, RZ ;  /* 0x0000001d05047210 */ /* 0x008fca0007f3e0ff */
[----:B--2---:R-:W-:Y:S02]  /*dab0*/  IMAD.X R5, R26, 0x1, R28, P1 ;  /* 0x000000011a057824 */ /* 0x004fe400008e061c */
[----:B------:R-:W2:Y:S04]  /*dac0*/  LDL R26, [R1+0xe80] ;  /* 0x000e8000011a7983 */ /* 0x000ea80000100800 */
[----:B------:R0:W3:Y:S02]  /*dad0*/  @!P0 LDG.E.U16 R25, desc[UR8][R4.64] ;  /* 0x0000000804198981 */ /* 0x0000e4000c1e1500 */
[----:B0-----:R-:W0:Y:S02]  /*dae0*/  S2R R5, SR_TID.X ;  /* 0x0000000000057919 */ /* 0x001e240000002100 */
[----:B0-----:R-:W-:-:S05]  /*daf0*/  LOP3.LUT R5, R5, 0x1ff, RZ, 0xc0, !PT ;  /* 0x000001ff05057812 */ /* 0x001fca00078ec0ff */
[----:B------:R-:W-:-:S05]  /*db00*/  IMAD.SHL.U32 R5, R5, 0x2, RZ ;  /* 0x0000000205057824 */ /* 0x000fca00078e00ff */
[----:B------:R-:W-:Y:S02]  /*db10*/  LOP3.LUT R4, R5, 0x40, RZ, 0x3c, !PT ;  /* 0x0000004005047812 */ /* 0x000fe400078e3cff */
[----:B------:R-:W2:Y:S01]  /*db20*/  LDL.LU R5, [R1+0x74] ;  /* 0x0000740001057983 */ /* 0x000ea20000300800 */
[----:B------:R-:W-:-:S03]  /*db30*/  PRMT R24, RZ, 0x7610, R24 ;  /* 0x00007610ff187816 */ /* 0x000fc60000000018 */
[----:B---3--:R-:W-:Y:S04]  /*db40*/  STL [R1+0x3248], R25 ;  /* 0x0032481901007387 */ /* 0x008fe80000100800 */
[----:B--2---:R0:W-:Y:S02]  /*db50*/  STS.U16 [R4+UR5+0xd000], R5 ;  /* 0x00d0000504007988 */ /* 0x0041e40008000405 */
[----:B0-----:R-:W-:Y:S02]  /*db60*/  IADD3 R4, P1, PT, R0, R29, RZ ;  /* 0x0000001d00047210 */ /* 0x001fe40007f3e0ff */
[----:B------:R-:W2:Y:S03]  /*db70*/  LDL R0, [R1+0xec4] ;  /* 0x000ec40001007983 */ /* 0x000ea60000100800 */
[----:B------:R-:W-:Y:S01]  /*db80*/  IMAD.X R5, R2, 0x1, R28, P1 ;  /* 0x0000000102057824 */ /* 0x000fe200008e061c */
[----:B------:R-:W3:Y:S04]  /*db90*/  LDL.LU R25, [R1+0xf4] ;  /* 0x0000f40001197983 */ /* 0x000ee80000300800 */
[----:B------:R0:W2:Y:S02]  /*dba0*/  @!P0 LDG.E.U16 R24, desc[UR8][R4.64] ;  /* 0x0000000804188981 */ /* 0x0000a4000c1e1500 */
[----:B0-----:R-:W0:Y:S02]  /*dbb0*/  S2R R5, SR_TID.X ;  /* 0x0000000000057919 */ /* 0x001e240000002100 */
[----:B0-----:R-:W-:-:S05]  /*dbc0*/  LOP3.LUT R5, R5, 0x1ff, RZ, 0xc0, !PT ;  /* 0x000001ff05057812 */ /* 0x001fca00078ec0ff */
[----:B------:R-:W-:-:S05]  /*dbd0*/  IMAD.SHL.U32 R5, R5, 0x2, RZ ;  /* 0x0000000205057824 */ /* 0x000fca00078e00ff */
[----:B------:R-:W-:Y:S02]  /*dbe0*/  LOP3.LUT R4, R5, 0x40, RZ, 0x3c, !PT ;  /* 0x0000004005047812 */ /* 0x000fe400078e3cff */
[----:B------:R-:W2:Y:S01]  /*dbf0*/  LDL.LU R5, [R1+0x54] ;  /* 0x0000540001057983 */ /* 0x000ea20000300800 */
[----:B------:R-:W-:Y:S01]  /*dc00*/  PRMT R23, RZ, 0x7610, R23 ;  /* 0x00007610ff177816 */ /* 0x000fe20000000017 */
[----:B------:R-:W0:Y:S02]  /*dc10*/  S2R R2, SR_TID.X ;  /* 0x0000000000027919 */ /* 0x000e240000002100 */
[----:B--2---:R4:W-:Y:S02]  /*dc20*/  STS.U16 [R4+UR5+0xf000], R5 ;  /* 0x00f0000504007988 */ /* 0x0049e40008000405 */
[----:B----4-:R-:W-:-:S05]  /*dc30*/  IADD3 R4, P1, PT, R27, R29, RZ ;  /* 0x0000001d1b047210 */ /* 0x010fca0007f3e0ff */
[----:B------:R-:W-:-:S05]  /*dc40*/  IMAD.X R5, R26, 0x1, R28, P1 ;  /* 0x000000011a057824 */ /* 0x000fca00008e061c */
[----:B------:R-:W2:Y:S01]  /*dc50*/  @!P0 LDG.E.U16 R23, desc[UR8][R4.64] ;  /* 0x0000000804178981 */ /* 0x000ea2000c1e1500 */
[----:B0-----:R-:W-:-:S03]  /*dc60*/  LOP3.LUT R2, R2, 0x1ff, RZ, 0xc0, !PT ;  /* 0x000001ff02027812 */ /* 0x001fc600078ec0ff */
[----:B------:R0:W-:Y:S02]  /*dc70*/  STL [R1+0x324c], R24 ;  /* 0x00324c1801007387 */ /* 0x0001e40000100800 */
[----:B------:R-:W-:-:S05]  /*dc80*/  IMAD.SHL.U32 R27, R2, 0x2, RZ ;  /* 0x00000002021b7824 */ /* 0x000fca00078e00ff */
[----:B------:R-:W-:Y:S01]  /*dc90*/  LOP3.LUT R26, R27, 0x50, RZ, 0x3c, !PT ;  /* 0x000000501b1a7812 */ /* 0x000fe200078e3cff */
[----:B0-----:R-:W4:Y:S04]  /*dca0*/  LDL R24, [R1+0xeec] ;  /* 0x000eec0001187983 */ /* 0x001f280000100800 */
[----:B------:R-:W3:Y:S04]  /*dcb0*/  LDL.LU R2, [R1+0xe4] ;  /* 0x0000e40001027983 */ /* 0x000ee80000300800 */
[----:B--2---:R0:W-:Y:S04]  /*dcc0*/  STL [R1+0x3250], R23 ;  /* 0x0032501701007387 */ /* 0x0041e80000100800 */
[----:B0-----:R-:W2:Y:S04]  /*dcd0*/  LDL.LU R23, [R1+0x104] ;  /* 0x0001040001177983 */ /* 0x001ea80000300800 */
[----:B------:R-:W2:Y:S04]  /*dce0*/  LDL.LU R27, [R1+0xd4] ;  /* 0x0000d400011b7983 */ /* 0x000ea80000300800 */
[----:B------:R-:W2:Y:S01]  /*dcf0*/  LDL R5, [R1+0xe78] ;  /* 0x000e780001057983 */ /* 0x000ea20000100800 */
[----:B------:R-:W-:-:S02]  /*dd00*/  IADD3 R4, P1, PT, R0, R29, RZ ;  /* 0x0000001d00047210 */ /* 0x000fc40007f3e0ff */
[----:B------:R-:W-:Y:S01]  /*dd10*/  PRMT R22, RZ, 0x7610, R22 ;  /* 0x00007610ff167816 */ /* 0x000fe20000000016 */
[----:B------:R0:W-:Y:S04]  /*dd20*/  STS.U16 [R26+UR5+0x1400], R3 ;  /* 0x001400031a007988 */ /* 0x0001e80008000405 */
[----:B------:R-:W3:Y:S04]  /*dd30*/  LDL R0, [R1+0xe98] ;  /* 0x000e980001007983 */ /* 0x000ee80000100800 */
[----:B0-----:R-:W3:Y:S01]  /*dd40*/  LDL R3, [R1+0xee4] ;  /* 0x000ee40001037983 */ /* 0x001ee20000100800 */
[----:B--2---:R-:W-:-:S05]  /*dd50*/  IMAD.X R5, R5, 0x1, R28, P1 ;  /* 0x0000000105057824 */ /* 0x004fca00008e061c */
[----:B------:R-:W2:Y:S04]  /*dd60*/  @!P0 LDG.E.U16 R22, desc[UR8][R4.64] ;  /* 0x0000000804168981 */ /* 0x000ea8000c1e1500 */
[----:B------:R0:W-:Y:S04]  /*dd70*/  STS.U16 [R26+UR5+0x3400], R23 ;  /* 0x003400171a007988 */ /* 0x0001e80008000405 */
[----:B--2---:R1:W-:Y:S01]  /*dd80*/  STL [R1+0x3254], R22 ;  /* 0x0032541601007387 */ /* 0x0043e20000100800 */
[----:B----4-:R-:W-:-:S03]  /*dd90*/  IADD3 R4, P1, PT, R24, R29, RZ ;  /* 0x0000001d18047210 */ /* 0x010fc60007f3e0ff */
[----:B0-----:R-:W2:Y:S04]  /*dda0*/  LDL R23, [R1+0xedc] ;  /* 0x000edc0001177983 */ /* 0x001ea80000100800 */
[----:B-1----:R-:W4:Y:S01]  /*ddb0*/  LDL R22, [R1+0xea0] ;  /* 0x000ea00001167983 */ /* 0x002f220000100800 */
[----:B------:R-:W-:-:S03]  /*ddc0*/  PRMT R21, RZ, 0x7610, R21 ;  /* 0x00007610ff157816 */ /* 0x000fc60000000015 */
[----:B------:R-:W2:Y:S01]  /*ddd0*/  LDL.LU R24, [R1+0xc0] ;  /* 0x0000c00001187983 */ /* 0x000ea20000300800 */
[----:B------:R-:W-:Y:S01]  /*dde0*/  PRMT R20, RZ, 0x7610, R20 ;  /* 0x00007610ff147816 */ /* 0x000fe20000000014 */
[----:B----4-:R-:W-:Y:S02]  /*ddf0*/  IMAD.X R5, R22, 0x1, R28, P1 ;  /* 0x0000000116057824 */ /* 0x010fe400008e061c */
[----:B------:R-:W4:Y:S04]  /*de00*/  LDL R22, [R1+0xe90] ;  /* 0x000e900001167983 */ /* 0x000f280000100800 */
[----:B------:R3:W4:Y:S02]  /*de10*/  @!P0 LDG.E.U16 R21, desc[UR8][R4.64] ;  /* 0x0000000804158981 */ /* 0x000724000c1e1500 */
[----:B---3--:R-:W-:-:S05]  /*de20*/  IADD3 R4, P1, PT, R3, R29, RZ ;  /* 0x0000001d03047210 */ /* 0x008fca0007f3e0ff */
[----:B------:R-:W-:-:S05]  /*de30*/  IMAD.X R5, R0, 0x1, R28, P1 ;  /* 0x0000000100057824 */ /* 0x000fca00008e061c */
[----:B------:R2:W3:Y:S01]  /*de40*/  @!P0 LDG.E.U16 R20, desc[UR8][R4.64] ;  /* 0x0000000804148981 */ /* 0x0004e2000c1e1500 */
[----:B------:R-:W-:Y:S02]  /*de50*/  PRMT R19, RZ, 0x7610, R19 ;  /* 0x00007610ff137816 */ /* 0x000fe40000000013 */
[----:B--2---:R-:W-:Y:S01]  /*de60*/  IADD3 R4, P1, PT, R23, R29, RZ ;  /* 0x0000001d17047210 */ /* 0x004fe20007f3e0ff */
[----:B------:R0:W-:Y:S04]  /*de70*/  STS.U16 [R26+UR5+0x5400], R25 ;  /* 0x005400191a007988 */ /* 0x0001e80008000405 */
[----:B------:R1:W-:Y:S01]  /*de80*/  STS.U16 [R26+UR5+0x7400], R2 ;  /* 0x007400021a007988 */ /* 0x0003e20008000405 */
[----:B----4-:R-:W-:-:S05]  /*de90*/  IMAD.X R5, R22, 0x1, R28, P1 ;  /* 0x0000000116057824 */ /* 0x010fca00008e061c */
[----:B------:R-:W2:Y:S04]  /*dea0*/  @!P0 LDG.E.U16 R19, desc[UR8][R4.64] ;  /* 0x0000000804138981 */ /* 0x000ea8000c1e1500 */
[----:B------:R-:W-:Y:S04]  /*deb0*/  STL [R1+0x3258], R21 ;  /* 0x0032581501007387 */ /* 0x000fe80000100800 */
[----:B0-----:R-:W4:Y:S04]  /*dec0*/  LDL.LU R25, [R1+0x9c] ;  /* 0x00009c0001197983 */ /* 0x001f280000300800 */
[----:B------:R-:W4:Y:S04]  /*ded0*/  LDL R3, [R1+0xf04] ;  /* 0x000f040001037983 */ /* 0x000f280000100800 */
[----:B------:R-:W4:Y:S04]  /*dee0*/  LDL R0, [R1+0xeb8] ;  /* 0x000eb80001007983 */ /* 0x000f280000100800 */
[----:B---3--:R0:W-:Y:S04]  /*def0*/  STL [R1+0x325c], R20 ;  /* 0x00325c1401007387 */ /* 0x0081e80000100800 */
[----:B-1----:R-:W3:Y:S04]  /*df00*/  LDL.LU R2, [R1+0x88] ;  /* 0x0000880001027983 */ /* 0x002ee80000300800 */
[----:B------:R-:W3:Y:S04]  /*df10*/  LDL R22, [R1+0xeb0] ;  /* 0x000eb00001167983 */ /* 0x000ee80000100800 */
[----:B0-----:R-:W3:Y:S04]  /*df20*/  LDL R20, [R1+0xefc] ;  /* 0x000efc0001147983 */ /* 0x001ee80000100800 */
[----:B------:R0:W-:Y:S01]  /*df30*/  STS.U16 [R26+UR5+0x9400], R27 ;  /* 0x0094001b1a007988 */ /* 0x0001e20008000405 */
[----:B------:R-:W-:-:S02]  /*df40*/  PRMT R18, RZ, 0x7610, R18 ;  /* 0x00007610ff127816 */ /* 0x000fc40000000012 */
[----:B------:R-:W-:Y:S01]  /*df50*/  PRMT R17, RZ, 0x7610, R17 ;  /* 0x00007610ff117816 */ /* 0x000fe20000000011 */
[----:B--2---:R1:W-:Y:S04]  /*df60*/  STL [R1+0x3260], R19 ;  /* 0x0032601301007387 */ /* 0x0043e80000100800 */
[----:B------:R-:W2:Y:S04]  /*df70*/  LDL R21, [R1+0xef4] ;  /* 0x000ef40001157983 */ /* 0x000ea80000100800 */
[----:B0-----:R-:W2:Y:S01]  /*df80*/  LDL.LU R27, [R1+0x11c] ;  /* 0x00011c00011b7983 */ /* 0x001ea20000300800 */
[----:B----4-:R-:W-:-:S03]  /*df90*/  IADD3 R4, P1, PT, R3, R29, RZ ;  /* 0x0000001d03047210 */ /* 0x010fc60007f3e0ff */
[----:B------:R-:W4:Y:S02]  /*dfa0*/  LDL R3, [R1+0xea8] ;  /* 0x000ea80001037983 */ /* 0x000f240000100800 */
[----:B------:R-:W-:Y:S01]  /*dfb0*/  IMAD.X R5, R0, 0x1, R28, P1 ;  /* 0x0000000100057824 */ /* 0x000fe200008e061c */
[----:B------:R-:W-:Y:S01]  /*dfc0*/  PRMT R16, RZ, 0x7610, R16 ;  /* 0x00007610ff107816 */ /* 0x000fe20000000010 */
[----:B------:R-:W4:Y:S04]  /*dfd0*/  LDL.LU R0, [R1+0x118] ;  /* 0x0001180001007983 */ /* 0x000f280000300800 */
[----:B------:R3:W4:Y:S02]  /*dfe0*/  @!P0 LDG.E.U16 R18, desc[UR8][R4.64] ;  /* 0x0000000804128981 */ /* 0x000724000c1e1500 */
[----:B---3--:R-:W-:-:S05]  /*dff0*/  IADD3 R4, P1, PT, R20, R29, RZ ;  /* 0x0000001d14047210 */ /* 0x008fca0007f3e0ff */
[----:B------:R-:W-:-:S05]  /*e000*/  IMAD.X R5, R22, 0x1, R28, P1 ;  /* 0x0000000116057824 */ /* 0x000fca00008e061c */
[----:B------:R2:W3:Y:S02]  /*e010*/  @!P0 LDG.E.U16 R17, desc[UR8][R4.64] ;  /* 0x0000000804118981 */ /* 0x0004e4000c1e1500 */
[----:B--2---:R-:W-:-:S05]  /*e020*/  IADD3 R4, P1, PT, R21, R29, RZ ;  /* 0x0000001d15047210 */ /* 0x004fca0007f3e0ff */
[----:B----4-:R-:W-:-:S05]  /*e030*/  IMAD.X R5, R3, 0x1, R28, P1 ;  /* 0x0000000103057824 */ /* 0x010fca00008e061c */
[----:B------:R-:W2:Y:S04]  /*e040*/  @!P0 LDG.E.U16 R16, desc[UR8][R4.64] ;  /* 0x0000000804108981 */ /* 0x000ea8000c1e1500 */
[----:B------:R0:W-:Y:S04]  /*e050*/  STL [R1+0x3264], R18 ;  /* 0x0032641201007387 */ /* 0x0001e80000100800 */
[----:B------:R-:W4:Y:S04]  /*e060*/  LDL R20, [R1+0xf20] ;  /* 0x000f200001147983 */ /* 0x000f280000100800 */
[----:B-1----:R-:W4:Y:S04]  /*e070*/  LDL R19, [R1+0xed0] ;  /* 0x000ed00001137983 */ /* 0x002f280000100800 */
[----:B---3--:R1:W-:Y:S04]  /*e080*/  STL [R1+0x3268], R17 ;  /* 0x0032681101007387 */ /* 0x0083e80000100800 */
[----:B0-----:R-:W3:Y:S04]  /*e090*/  LDL R18, [R1+0xf10] ;  /* 0x000f100001127983 */ /* 0x001ee80000100800 */
[----:B-1----:R-:W3:Y:S04]  /*e0a0*/  LDL R17, [R1+0xec8] ;  /* 0x000ec80001117983 */ /* 0x002ee80000100800 */
[----:B------:R-:W-:Y:S04]  /*e0b0*/  STS.U16 [R26+UR5+0xb400], R24 ;  /* 0x00b400181a007988 */ /* 0x000fe80008000405 */
[----:B------:R-:W-:Y:S04]  /*e0c0*/  STS.U16 [R26+UR5+0xd400], R25 ;  /* 0x00d400191a007988 */ /* 0x000fe80008000405 */
[----:B------:R0:W-:Y:S01]  /*e0d0*/  STS.U16 [R26+UR5+0xf400], R2 ;  /* 0x00f400021a007988 */ /* 0x0001e20008000405 */
[----:B------:R-:W-:-:S03]  /*e0e0*/  PRMT R15, RZ, 0x7610, R15 ;  /* 0x00007610ff0f7816 */ /* 0x000fc6000000000f */
[----:B--2---:R1:W-:Y:S04]  /*e0f0*/  STL [R1+0x326c], R16 ;  /* 0x00326c1001007387 */ /* 0x0043e80000100800 */
[----:B0-----:R-:W2:Y:S04]  /*e100*/  LDL R2, [R1+0xf08] ;  /* 0x000f080001027983 */ /* 0x001ea80000100800 */
[----:B-1----:R-:W2:Y:S01]  /*e110*/  LDL R16, [R1+0xec0] ;  /* 0x000ec00001107983 */ /* 0x002ea20000100800 */
[----:B----4-:R-:W-:Y:S02]  /*e120*/  IADD3 R4, P1, PT, R20, R29, RZ ;  /* 0x0000001d14047210 */ /* 0x010fe40007f3e0ff */
[----:B------:R-:W-:-:S02]  /*e130*/  PRMT R14, RZ, 0x7610, R14 ;  /* 0x00007610ff0e7816 */ /* 0x000fc4000000000e */
[----:B------:R-:W-:Y:S01]  /*e140*/  PRMT R13, RZ, 0x7610, R13 ;  /* 0x00007610ff0d7816 */ /* 0x000fe2000000000d */
[----:B------:R-:W-:Y:S01]  /*e150*/  IMAD.X R5, R19, 0x1, R28, P1 ;  /* 0x0000000113057824 */ /* 0x000fe200008e061c */
[----:B------:R-:W0:Y:S04]  /*e160*/  S2R R3, SR_TID.X ;  /* 0x0000000000037919 */ /* 0x000e280000002100 */
[----:B------:R3:W4:Y:S04]  /*e170*/  @!P0 LDG.E.U16 R15, desc[UR8][R4.64] ;  /* 0x00000008040f8981 */ /* 0x000728000c1e1500 */
[----:B------:R-:W4:Y:S01]  /*e180*/  LDL.LU R23, [R1+0x108] ;  /* 0x0001080001177983 */ /* 0x000f220000300800 */
[----:B---3--:R-:W-:-:S05]  /*e190*/  IADD3 R4, P1, PT, R18, R29, RZ ;  /* 0x0000001d12047210 */ /* 0x008fca0007f3e0ff */
[----:B------:R-:W-:-:S05]  /*e1a0*/  IMAD.X R5, R17, 0x1, R28, P1 ;  /* 0x0000000111057824 */ /* 0x000fca00008e061c */
[----:B------:R2:W3:Y:S01]  /*e1b0*/  @!P0 LDG.E.U16 R14, desc[UR8][R4.64] ;  /* 0x00000008040e8981 */ /* 0x0004e2000c1e1500 */
[----:B0-----:R-:W-:-:S05]  /*e1c0*/  LOP3.LUT R3, R3, 0x1ff, RZ, 0xc0, !PT ;  /* 0x000001ff03037812 */ /* 0x001fca00078ec0ff */
[----:B------:R-:W-:Y:S01]  /*e1d0*/  IMAD.SHL.U32 R3, R3, 0x2, RZ ;  /* 0x0000000203037824 */ /* 0x000fe200078e00ff */
[----:B--2---:R-:W-:-:S05]  /*e1e0*/  IADD3 R4, P1, PT, R2, R29, RZ ;  /* 0x0000001d02047210 */ /* 0x004fca0007f3e0ff */
[----:B------:R-:W-:-:S05]  /*e1f0*/  IMAD.X R5, R16, 0x1, R28, P1 ;  /* 0x0000000110057824 */ /* 0x000fca00008e061c */
[----:B------:R-:W2:Y:S01]  /*e200*/  @!P0 LDG.E.U16 R13, desc[UR8][R4.64] ;  /* 0x00000008040d8981 */ /* 0x000ea2000c1e1500 */
[----:B------:R-:W-:-:S03]  /*e210*/  LOP3.LUT R3, R3, 0x60, RZ, 0x3c, !PT ;  /* 0x0000006003037812 */ /* 0x000fc600078e3cff */
[----:B----4-:R-:W-:Y:S04]  /*e220*/  STL [R1+0x3270], R15 ;  /* 0x0032700f01007387 */ /* 0x010fe80000100800 */
[----:B------:R-:W4:Y:S04]  /*e230*/  LDL.LU R24, [R1+0xfc] ;  /* 0x0000fc0001187983 */ /* 0x000f280000300800 */
[----:B------:R-:W-:Y:S04]  /*e240*/  STS.U16 [R3+UR5+0x1800], R27 ;  /* 0x0018001b03007988 */ /* 0x000fe80008000405 */
[----:B------:R-:W4:Y:S04]  /*e250*/  LDL.LU R25, [R1+0xec] ;  /* 0x0000ec0001197983 */ /* 0x000f280000300800 */
[----:B------:R0:W-:Y:S04]  /*e260*/  STS.U16 [R3+UR5+0x3800], R0 ;  /* 0x0038000003007988 */ /* 0x0001e80008000405 */
[----:B---3--:R1:W-:Y:S04]  /*e270*/  STL [R1+0x3274], R14 ;  /* 0x0032740e01007387 */ /* 0x0083e80000100800 */
[----:B0-----:R-:W3:Y:S04]  /*e280*/  LDL R0, [R1+0xf30] ;  /* 0x000f300001007983 */ /* 0x001ee80000100800 */
[----:B------:R-:W4:Y:S04]  /*e290*/  LDL.LU R26, [R1+0xdc] ;  /* 0x0000dc00011a7983 */ /* 0x000f280000300800 */
[----:B------:R-:W4:Y:S04]  /*e2a0*/  LDL R2, [R1+0xee8] ;  /* 0x000ee80001027983 */ /* 0x000f280000100800 */
[----:B------:R-:W4:Y:S04]  /*e2b0*/  LDL R21, [R1+0xf2c] ;  /* 0x000f2c0001157983 */ /* 0x000f280000100800 */
[----:B------:R-:W4:Y:S04]  /*e2c0*/  LDL R20, [R1+0xee0] ;  /* 0x000ee00001147983 */ /* 0x000f280000100800 */
[----:B------:R-:W4:Y:S04]  /*e2d0*/  LDL R19, [R1+0xf1c] ;  /* 0x000f1c0001137983 */ /* 0x000f280000100800 */
[----:B------:R-:W4:Y:S04]  /*e2e0*/  LDL R18, [R1+0xed8] ;  /* 0x000ed80001127983 */ /* 0x000f280000100800 */
[----:B------:R-:W4:Y:S04]  /*e2f0*/  LDL R17, [R1+0xf38] ;  /* 0x000f380001117983 */ /* 0x000f280000100800 */
[----:B------:R-:W4:Y:S04]  /*e300*/  LDL R16, [R1+0xf00] ;  /* 0x000f000001107983 */ /* 0x000f280000100800 */
[----:B------:R-:W4:Y:S04]  /*e310*/  LDL.LU R27, [R1+0xd0] ;  /* 0x0000d000011b7983 */ /* 0x000f280000300800 */
[----:B------:R-:W4:Y:S04]  /*e320*/  LDL R15, [R1+0xf28] ;  /* 0x000f2800010f7983 */ /* 0x000f280000100800 */
[----:B--2---:R0:W-:Y:S04]  /*e330*/  STL [R1+0x3278], R13 ;  /* 0x0032780d01007387 */ /* 0x0041e80000100800 */
[----:B-1----:R-:W2:Y:S01]  /*e340*/  LDL R14, [R1+0xef8] ;  /* 0x000ef800010e7983 */ /* 0x002ea20000100800 */
[----:B------:R-:W-:-:S02]  /*e350*/  PRMT R12, RZ, 0x7610, R12 ;  /* 0x00007610ff0c7816 */ /* 0x000fc4000000000c */
[----:B------:R-:W-:Y:S02]  /*e360*/  PRMT R11, RZ, 0x7610, R11 ;  /* 0x00007610ff0b7816 */ /* 0x000fe4000000000b */
[-C--:B---3--:R-:W-:Y:S02]  /*e370*/  IADD3 R4, P1, PT, R0, R29.reuse, RZ ;  /* 0x0000001d00047210 */ /* 0x088fe40007f3e0ff */
[----:B------:R-:W-:Y:S01]  /*e380*/  PRMT R10, RZ, 0x7610, R10 ;  /* 0x00007610ff0a7816 */ /* 0x000fe2000000000a */
[----:B------:R-:W3:Y:S02]  /*e390*/  LDL.LU R0, [R1+0xbc] ;  /* 0x0000bc0001007983 */ /* 0x000ee40000300800 */
[----:B----4-:R-:W-:Y:S01]  /*e3a0*/  IMAD.X R5, R2, 0x1, R28, P1 ;  /* 0x0000000102057824 */ /* 0x010fe200008e061c */
[----:B------:R-:W-:Y:S01]  /*e3b0*/  PRMT R9, RZ, 0x7610, R9 ;  /* 0x00007610ff097816 */ /* 0x000fe20000000009 */
[----:B------:R-:W4:Y:S04]  /*e3c0*/  LDL R2, [R1+0xf18] ;  /* 0x000f180001027983 */ /* 0x000f280000100800 */
[----:B------:R1:W4:Y:S02]  /*e3d0*/  @!P0 LDG.E.U16 R12, desc[UR8][R4.64] ;  /* 0x00000008040c8981 */ /* 0x000324000c1e1500 */
[----:B-1----:R-:W-:-:S05]  /*e3e0*/  IADD3 R4, P1, PT, R21, R29, RZ ;  /* 0x0000001d15047210 */ /* 0x002fca0007f3e0ff */
[----:B------:R-:W-:-:S05]  /*e3f0*/  IMAD.X R5, R20, 0x1, R28, P1 ;  /* 0x0000000114057824 */ /* 0x000fca00008e061c */
[----:B------:R1:W4:Y:S02]  /*e400*/  @!P0 LDG.E.U16 R11, desc[UR8][R4.64] ;  /* 0x00000008040b8981 */ /* 0x000324000c1e1500 */
[----:B-1----:R-:W-:-:S05]  /*e410*/  IADD3 R4, P1, PT, R19, R29, RZ ;  /* 0x0000001d13047210 */ /* 0x002fca0007f3e0ff */
[----:B------:R-:W-:-:S05]  /*e420*/  IMAD.X R5, R18, 0x1, R28, P1 ;  /* 0x0000000112057824 */ /* 0x000fca00008e061c */
[----:B------:R1:W4:Y:S02]  /*e430*/  @!P0 LDG.E.U16 R10, desc[UR8][R4.64] ;  /* 0x00000008040a8981 */ /* 0x000324000c1e1500 */
[----:B-1----:R-:W-:-:S05]  /*e440*/  IADD3 R4, P1, PT, R17, R29, RZ ;  /* 0x0000001d11047210 */ /* 0x002fca0007f3e0ff */
[----:B------:R-:W-:-:S05]  /*e450*/  IMAD.X R5, R16, 0x1, R28, P1 ;  /* 0x0000000110057824 */ /* 0x000fca00008e061c */
[----:B------:R1:W4:Y:S01]  /*e460*/  @!P0 LDG.E.U16 R9, desc[UR8][R4.64] ;  /* 0x0000000804098981 */ /* 0x000322000c1e1500 */
[----:B------:R-:W-:Y:S02]  /*e470*/  PRMT R8, RZ, 0x7610, R8 ;  /* 0x00007610ff087816 */ /* 0x000fe40000000008 */
[----:B-1----:R-:W-:-:S05]  /*e480*/  IADD3 R4, P1, PT, R15, R29, RZ ;  /* 0x0000001d0f047210 */ /* 0x002fca0007f3e0ff */
[----:B--2---:R-:W-:-:S05]  /*e490*/  IMAD.X R5, R14, 0x1, R28, P1 ;  /* 0x000000010e057824 */ /* 0x004fca00008e061c */
[----:B------:R-:W2:Y:S04]  /*e4a0*/  @!P0 LDG.E.U16 R8, desc[UR8][R4.64] ;  /* 0x0000000804088981 */ /* 0x000ea8000c1e1500 */
[----:B------:R-:W-:Y:S04]  /*e4b0*/  STS.U16 [R3+UR5+0x5800], R23 ;  /* 0x0058001703007988 */ /* 0x000fe80008000405 */
[----:B------:R-:W-:Y:S04]  /*e4c0*/  STS.U16 [R3+UR5+0x7800], R24 ;  /* 0x0078001803007988 */ /* 0x000fe80008000405 */
[----:B------:R-:W-:Y:S04]  /*e4d0*/  STS.U16 [R3+UR5+0x9800], R25 ;  /* 0x0098001903007988 */ /* 0x000fe80008000405 */
[----:B------:R-:W-:Y:S04]  /*e4e0*/  STS.U16 [R3+UR5+0xb800], R26 ;  /* 0x00b8001a03007988 */ /* 0x000fe80008000405 */
[----:B------:R-:W-:Y:S04]  /*e4f0*/  STS.U16 [R3+UR5+0xd800], R27 ;  /* 0x00d8001b03007988 */ /* 0x000fe80008000405 */
[----:B---3--:R-:W-:Y:S04]  /*e500*/  STS.U16 [R3+UR5+0xf800], R0 ;  /* 0x00f8000003007988 */ /* 0x008fe80008000405 */
[----:B----4-:R-:W-:Y:S04]  /*e510*/  STL [R1+0x327c], R12 ;  /* 0x00327c0c01007387 */ /* 0x010fe80000100800 */
[----:B------:R-:W-:Y:S04]  /*e520*/  STL [R1+0x3280], R11 ;  /* 0x0032800b01007387 */ /* 0x000fe80000100800 */
[----:B------:R-:W-:Y:S04]  /*e530*/  STL [R1+0x3284], R10 ;  /* 0x0032840a01007387 */ /* 0x000fe80000100800 */
[----:B------:R-:W-:Y:S04]  /*e540*/  STL [R1+0x3288], R9 ;  /* 0x0032880901007387 */ /* 0x000fe80000100800 */
[----:B0-----:R-:W3:Y:S04]  /*e550*/  LDL.LU R13, [R1+0x204] ;  /* 0x00020400010d7983 */ /* 0x001ee80000300800 */
[----:B--2---:R0:W-:Y:S04]  /*e560*/  STL [R1+0x328c], R8 ;  /* 0x00328c0801007387 */ /* 0x0041e80000100800 */
[----:B0-----:R-:W2:Y:S04]  /*e570*/  LDL R8, [R1+0xef0] ;  /* 0x000ef00001087983 */ /* 0x001ea80000100800 */
[----:B------:R-:W4:Y:S04]  /*e580*/  LDL.LU R0, [R1+0x200] ;  /* 0x0002000001007983 */ /* 0x000f280000300800 */
[----:B------:R-:W3:Y:S04]  /*e590*/  LDL R10, [R1+0xf34] ;  /* 0x000f3400010a7983 */ /* 0x000ee80000100800 */
[----:B------:R-:W3:Y:S01]  /*e5a0*/  LDL R9, [R1+0xf14] ;  /* 0x000f140001097983 */ /* 0x000ee20000100800 */
[----:B------:R-:W-:-:S02]  /*e5b0*/  IADD3 R4, P1, PT, R2, R29, RZ ;  /* 0x0000001d02047210 */ /* 0x000fc40007f3e0ff */
[----:B------:R-:W-:Y:S02]  /*e5c0*/  PRMT R7, RZ, 0x7610, R7 ;  /* 0x00007610ff077816 */ /* 0x000fe40000000007 */
[----:B------:R-:W-:Y:S01]  /*e5d0*/  PRMT R6, RZ, 0x7610, R6 ;  /* 0x00007610ff067816 */ /* 0x000fe20000000006 */
[----:B------:R-:W0:Y:S01]  /*e5e0*/  S2R R3, SR_TID.X ;  /* 0x0000000000037919 */ /* 0x000e220000002100 */
[----:B------:R-:W4:Y:S04]  /*e5f0*/  LDL.LU R14, [R1+0x114] ;  /* 0x00011400010e7983 */ /* 0x000f280000300800 */
[----:B------:R-:W4:Y:S04]  /*e600*/  LDL.LU R15, [R1+0x10c] ;  /* 0x00010c00010f7983 */ /* 0x000f280000300800 */
[----:B------:R-:W4:Y:S04]  /*e610*/  LDL.LU R16, [R1+0xf8] ;  /* 0x0000f80001107983 */ /* 0x000f280000300800 */
[----:B------:R-:W4:Y:S04]  /*e620*/  LDL.LU R18, [R1+0xe8] ;  /* 0x0000e80001127983 */ /* 0x000f280000300800 */
[----:B------:R-:W4:Y:S04]  /*e630*/  LDL.LU R19, [R1+0xd8] ;  /* 0x0000d80001137983 */ /* 0x000f280000300800 */
[----:B------:R-:W4:Y:S04]  /*e640*/  LDL.LU R20, [R1+0xc8] ;  /* 0x0000c80001147983 */ /* 0x000f280000300800 */
[----:B------:R-:W4:Y:S04]  /*e650*/  LDL.LU R21, [R1+0xc4] ;  /* 0x0000c40001157983 */ /* 0x000f280000300800 */
[----:B------:R-:W4:Y:S01]  /*e660*/  LDL.LU R22, [R1+0xb8] ;  /* 0x0000b80001167983 */ /* 0x000f220000300800 */
[----:B--2---:R-:W-:-:S03]  /*e670*/  IMAD.X R5, R8, 0x1, R28, P1 ;  /* 0x0000000108057824 */ /* 0x004fc600008e061c */
[----:B------:R-:W2:Y:S04]  /*e680*/  LDL.LU R23, [R1+0xb4] ;  /* 0x0000b40001177983 */ /* 0x000ea80000300800 */
[----:B------:R3:W2:Y:S01]  /*e690*/  @!P0 LDG.E.U16 R7, desc[UR8][R4.64] ;  /* 0x0000000804078981 */ /* 0x0006a2000c1e1500 */
[----:B0-----:R-:W-:-:S03]  /*e6a0*/  LOP3.LUT R3, R3, 0x1ff, RZ, 0xc0, !PT ;  /* 0x000001ff03037812 */ /* 0x001fc600078ec0ff */
[----:B------:R-:W4:Y:S04]  /*e6b0*/  LDL.LU R24, [R1+0xb0] ;  /* 0x0000b00001187983 */ /* 0x000f280000300800 */
[----:B------:R-:W4:Y:S01]  /*e6c0*/  LDL.LU R25, [R1+0xa8] ;  /* 0x0000a80001197983 */ /* 0x000f220000300800 */
[----:B---3--:R-:W-:-:S03]  /*e6d0*/  IADD3 R4, P1, PT, R10, R29, RZ ;  /* 0x0000001d0a047210 */ /* 0x008fc60007f3e0ff */
[----:B------:R-:W3:Y:S02]  /*e6e0*/  LDL.LU R26, [R1+0xa4] ;  /* 0x0000a400011a7983 */ /* 0x000ee40000300800 */
[----:B------:R-:W-:Y:S02]  /*e6f0*/  IMAD.X R5, R9, 0x1, R28, P1 ;  /* 0x0000000109057824 */ /* 0x000fe400008e061c */
[----:B------:R-:W3:Y:S04]  /*e700*/  LDL.LU R27, [R1+0xa0] ;  /* 0x0000a000011b7983 */ /* 0x000ee80000300800 */
[----:B------:R-:W3:Y:S01]  /*e710*/  @!P0 LDG.E.U16 R6, desc[UR8][R4.64] ;  /* 0x0000000804068981 */ /* 0x000ee2000c1e1500 */
[----:B------:R-:W-:-:S03]  /*e720*/  IMAD.SHL.U32 R17, R3, 0x2, RZ ;  /* 0x0000000203117824 */ /* 0x000fc600078e00ff */
[----:B------:R-:W4:Y:S04]  /*e730*/  LDL.LU R2, [R1+0x98] ;  /* 0x0000980001027983 */ /* 0x000f280000300800 */
[----:B------:R-:W4:Y:S04]  /*e740*/  LDL.LU R3, [R1+0x94] ;  /* 0x0000940001037983 */ /* 0x000f280000300800 */
[----:B--2---:R-:W-:Y:S04]  /*e750*/  STL [R1+0x3290], R7 ;  /* 0x0032900701007387 */ /* 0x004fe80000100800 */
[----:B------:R-:W-:Y:S04]  /*e760*/  STL [R1+0xf9c], R29 ;  /* 0x000f9c1d01007387 */ /* 0x000fe80000100800 */
[----:B------:R-:W-:Y:S04]  /*e770*/  STL [R1+0xfa0], R28 ;  /* 0x000fa01c01007387 */ /* 0x000fe80000100800 */
[----:B---3--:R0:W-:Y:S04]  /*e780*/  STL [R1+0x3294], R6 ;  /* 0x0032940601007387 */ /* 0x0081e80000100800 */
[----:B0-----:R-:W2:Y:S04]  /*e790*/  LDL.LU R6, [R1+0x7c] ;  /* 0x00007c0001067983 */ /* 0x001ea80000300800 */
[----:B--2---:R0:W-:Y:S04]  /*e7a0*/  STL [R1+0x3298], R6 ;  /* 0x0032980601007387 */ /* 0x0041e80000100800 */
[----:B0-----:R-:W2:Y:S04]  /*e7b0*/  LDL.LU R6, [R1+0x80] ;  /* 0x0000800001067983 */ /* 0x001ea80000300800 */
[----:B--2---:R0:W-:Y:S04]  /*e7c0*/  STL [R1+0x329c], R6 ;  /* 0x00329c0601007387 */ /* 0x0041e80000100800 */
[----:B0-----:R-:W2:Y:S01]  /*e7d0*/  LDL.LU R6, [R1+0x84] ;  /* 0x0000840001067983 */ /* 0x001ea20000300800 */
[----:B------:R-:W-:-:S05]  /*e7e0*/  LOP3.LUT R8, R17, 0x70, RZ, 0x3c, !PT ;  /* 0x0000007011087812 */ /* 0x000fca00078e3cff */
[----:B------:R-:W-:Y:S04]  /*e7f0*/  STS.U16 [R8+UR5+0x1c00], R13 ;  /* 0x001c000d08007988 */ /* 0x000fe80008000405 */
[----:B----4-:R0:W-:Y:S02]  /*e800*/  STS.U16 [R8+UR5+0x3c00], R0 ;  /* 0x003c000008007988 */ /* 0x0101e40008000405 */
[----:B0-----:R-:W0:Y:S02]  /*e810*/  S2R R0, SR_TID.X ;  /* 0x0000000000007919 */ /* 0x001e240000002100 */
[----:B------:R-:W-:Y:S04]  /*e820*/  STS.U16 [R8+UR5+0x5c00], R14 ;  /* 0x005c000e08007988 */ /* 0x000fe80008000405 */
[----:B------:R-:W-:Y:S04]  /*e830*/  STS.U16 [R8+UR5+0x7c00], R15 ;  /* 0x007c000f08007988 */ /* 0x000fe80008000405 */
[----:B--2---:R1:W-:Y:S04]  /*e840*/  STL [R1+0x32a0], R6 ;  /* 0x0032a00601007387 */ /* 0x0043e80000100800 */
[----:B-1----:R-:W2:Y:S01]  /*e850*/  LDL.LU R6, [R1+0x90] ;  /* 0x0000900001067983 */ /* 0x002ea20000300800 */
[----:B0-----:R-:W-:-:S03]  /*e860*/  LOP3.LUT R0, R0, 0x1c0, RZ, 0xc0, !PT ;  /* 0x000001c000007812 */ /* 0x001fc600078ec0ff */
[----:B------:R-:W-:Y:S04]  /*e870*/  STS.U16 [R8+UR5+0x9c00], R16 ;  /* 0x009c001008007988 */ /* 0x000fe80008000405 */
[----:B------:R-:W-:Y:S04]  /*e880*/  STS.U16 [R8+UR5+0xbc00], R18 ;  /* 0x00bc001208007988 */ /* 0x000fe80008000405 */
[----:B------:R-:W-:Y:S04]  /*e890*/  STS.U16 [R8+UR5+0xdc00], R19 ;  /* 0x00dc001308007988 */ /* 0x000fe80008000405 */
[----:B------:R0:W-:Y:S04]  /*e8a0*/  STS.U16 [R8+UR5+0xfc00], R20 ;  /* 0x00fc001408007988 */ /* 0x0001e80008000405 */
[----:B------:R-:W3:Y:S01]  /*e8b0*/  LDL.LU R7, [R1+0x78] ;  /* 0x0000780001077983 */ /* 0x000ee20000300800 */
[----:B------:R-:W-:-:S03]  /*e8c0*/  SHF.R.U32.HI R0, RZ, 0x2, R0 ;  /* 0x00000002ff007819 */ /* 0x000fc60000011600 */
[----:B0-----:R-:W4:Y:S04]  /*e8d0*/  LDL.LU R8, [R1+0x70] ;  /* 0x0000700001087983 */ /* 0x001f280000300800 */
[----:B------:R-:W3:Y:S04]  /*e8e0*/  LDL.LU R9, [R1+0x6c] ;  /* 0x00006c0001097983 */ /* 0x000ee80000300800 */
[----:B------:R-:W3:Y:S04]  /*e8f0*/  LDL.LU R10, [R1+0x68] ;  /* 0x00006800010a7983 */ /* 0x000ee80000300800 */
[----:B------:R-:W3:Y:S01]  /*e900*/  LDL.LU R11, [R1+0x64] ;  /* 0x00006400010b7983 */ /* 0x000ee20000300800 */
[----:B------:R-:W-:-:S03]  /*e910*/  LOP3.LUT R0, R17, R0, RZ, 0x3c, !PT ;  /* 0x0000000011007212 */ /* 0x000fc600078e3cff */
        /* <DEDUP_REMOVED lines=8> */
[----:B------:R0:W-:Y:S04]  /*e9a0*/  STS.U16 [R0+UR5+0x1fc00], R21 ;  /* 0x01fc001500007988 */ /* 0x0001e80008000405 */
[----:B------:R-:W3:Y:S04]  /*e9b0*/  LDL.LU R20, [R1+0x3c] ;  /* 0x00003c0001147983 */ /* 0x000ee80000300800 */
[----:B------:R1:W-:Y:S04]  /*e9c0*/  STS.U16 [R0+UR5+0x10000], R22 ;  /* 0x0100001600007988 */ /* 0x0003e80008000405 */
[----:B0-----:R-:W3:Y:S04]  /*e9d0*/  LDL.LU R21, [R1+0x38] ;  /* 0x0000380001157983 */ /* 0x001ee80000300800 */
[----:B------:R0:W-:Y:S04]  /*e9e0*/  STS.U16 [R0+UR5+0x10400], R23 ;  /* 0x0104001700007988 */ /* 0x0001e80008000405 */
[----:B-1----:R-:W3:Y:S04]  /*e9f0*/  LDL.LU R22, [R1+0x34] ;  /* 0x0000340001167983 */ /* 0x002ee80000300800 */
        /* <DEDUP_REMOVED lines=12> */
[----:B0-----:R-:W3:Y:S04]  /*eac0*/  LDL.LU R3, [R1+0x18] ;  /* 0x0000180001037983 */ /* 0x001ee80000300800 */
[----:B------:R-:W3:Y:S04]  /*ead0*/  LDL.LU R4, [R1+0x14] ;  /* 0x0000140001047983 */ /* 0x000ee80000300800 */
[----:B------:R-:W3:Y:S04]  /*eae0*/  LDL.LU R5, [R1+0x10] ;  /* 0x0000100001057983 */ /* 0x000ee80000300800 */
[----:B------:R-:W3:Y:S04]  /*eaf0*/  LDL.LU R28, [R1+0xc] ;  /* 0x00000c00011c7983 */ /* 0x000ee80000300800 */
[----:B------:R-:W3:Y:S04]  /*eb00*/  LDL.LU R29, [R1+0x8] ;  /* 0x00000800011d7983 */ /* 0x000ee80000300800 */
[----:B--2---:R0:W-:Y:S04]  /*eb10*/  STS.U16 [R0+UR5+0x12000], R6 ;  /* 0x0120000600007988 */ /* 0x0041e80008000405 */
[----:B0-----:R-:W2:Y:S04]  /*eb20*/  LDL.LU R6, [R1+0x32a0] ;  /* 0x0032a00001067983 */ /* 0x001ea80000300800 */
[----:B--2---:R0:W-:Y:S04]  /*eb30*/  STS.U16 [R0+UR5+0x12400], R6 ;  /* 0x0124000600007988 */ /* 0x0041e80008000405 */
[----:B0-----:R-:W2:Y:S04]  /*eb40*/  LDL.LU R6, [R1+0x329c] ;  /* 0x00329c0001067983 */ /* 0x001ea80000300800 */
[----:B--2---:R0:W-:Y:S04]  /*eb50*/  STS.U16 [R0+UR5+0x12800], R6 ;  /* 0x0128000600007988 */ /* 0x0041e80008000405 */
[----:B0-----:R-:W2:Y:S04]  /*eb60*/  LDL.LU R6, [R1+0x3298] ;  /* 0x0032980001067983 */ /* 0x001ea80000300800 */
[----:B--2---:R0:W-:Y:S04]  /*eb70*/  STS.U16 [R0+UR5+0x12c00], R6 ;  /* 0x012c000600007988 */ /* 0x0041e80008000405 */
[----:B---3--:R1:W-:Y:S04]  /*eb80*/  STS.U16 [R0+UR5+0x13000], R7 ;  /* 0x0130000700007988 */ /* 0x0083e80008000405 */
[----:B----4-:R2:W-:Y:S04]  /*eb90*/  STS.U16 [R0+UR5+0x13400], R8 ;  /* 0x0134000800007988 */ /* 0x0105e80008000405 */
[----:B0-----:R-:W3:Y:S04]  /*eba0*/  LDL.LU R6, [R1+0x3294] ;  /* 0x0032940001067983 */ /* 0x001ee80000300800 */
[----:B-1----:R-:W4:Y:S04]  /*ebb0*/  LDL.LU R7, [R1+0x3290] ;  /* 0x0032900001077983 */ /* 0x002f280000300800 */
[----:B--2---:R-:W2:Y:S04]  /*ebc0*/  LDL.LU R8, [R1+0x328c] ;  /* 0x00328c0001087983 */ /* 0x004ea80000300800 */
[----:B------:R0:W-:Y:S04]  /*ebd0*/  STS.U16 [R0+UR5+0x13800], R9 ;  /* 0x0138000900007988 */ /* 0x0001e80008000405 */
[----:B------:R1:W-:Y:S04]  /*ebe0*/  STS.U16 [R0+UR5+0x13c00], R10 ;  /* 0x013c000a00007988 */ /* 0x0003e80008000405 */
[----:B------:R1:W-:Y:S04]  /*ebf0*/  STS.U16 [R0+UR5+0x14000], R11 ;  /* 0x0140000b00007988 */ /* 0x0003e80008000405 */
[----:B0-----:R-:W2:Y:S04]  /*ec00*/  LDL.LU R9, [R1+0x3288] ;  /* 0x0032880001097983 */ /* 0x001ea80000300800 */
[----:B-1----:R-:W2:Y:S04]  /*ec10*/  LDL.LU R10, [R1+0x3284] ;  /* 0x00328400010a7983 */ /* 0x002ea80000300800 */
[----:B------:R-:W2:Y:S04]  /*ec20*/  LDL.LU R11, [R1+0x3280] ;  /* 0x00328000010b7983 */ /* 0x000ea80000300800 */
        /* <DEDUP_REMOVED lines=36> */
[----:B------:R-:W-:Y:S04]  /*ee70*/  STS.U16 [R0+UR5+0x18c00], R4 ;  /* 0x018c000400007988 */ /* 0x000fe80008000405 */
[----:B------:R-:W-:Y:S04]  /*ee80*/  STS.U16 [R0+UR5+0x19000], R5 ;  /* 0x0190000500007988 */ /* 0x000fe80008000405 */
[----:B------:R-:W-:Y:S04]  /*ee90*/  STS.U16 [R0+UR5+0x19400], R28 ;  /* 0x0194001c00007988 */ /* 0x000fe80008000405 */
[----:B------:R-:W-:Y:S04]  /*eea0*/  STS.U16 [R0+UR5+0x19800], R29 ;  /* 0x0198001d00007988 */ /* 0x000fe80008000405 */
[----:B--2---:R0:W-:Y:S04]  /*eeb0*/  STS.U16 [R0+UR5+0x19c00], R3 ;  /* 0x019c000300007988 */ /* 0x0041e80008000405 */
[----:B------:R-:W-:Y:S04]  /*eec0*/  STS.U16 [R0+UR5+0x1a000], R2 ;  /* 0x01a0000200007988 */ /* 0x000fe80008000405 */
[----:B------:R1:W-:Y:S04]  /*eed0*/  STS.U16 [R0+UR5+0x1a400], R27 ;  /* 0x01a4001b00007988 */ /* 0x0003e80008000405 */
[----:B0-----:R-:W2:Y:S04]  /*eee0*/  LDL R3, [R1+0xd30] ;  /* 0x000d300001037983 */ /* 0x001ea80000100800 */
[----:B-1----:R-:W2:Y:S04]  /*eef0*/  LDL R27, [R1+0x128] ;  /* 0x00012800011b7983 */ /* 0x002ea80000100800 */
[----:B------:R-:W-:Y:S04]  /*ef00*/  STS.U16 [R0+UR5+0x1a800], R26 ;  /* 0x01a8001a00007988 */ /* 0x000fe80008000405 */
        /* <DEDUP_REMOVED lines=18> */
[----:B----4-:R-:W-:Y:S04]  /*f030*/  STS.U16 [R0+UR5+0x1f400], R7 ;  /* 0x01f4000700007988 */ /* 0x010fe80008000405 */
[----:B---3--:R-:W-:Y:S01]  /*f040*/  STS.U16 [R0+UR5+0x1f800], R6 ;  /* 0x01f8000600007988 */ /* 0x008fe20008000405 */
[----:B------:R-:W-:Y:S06]  /*f050*/  BAR.SYNC.DEFER_BLOCKING 0x0 ;  /* 0x0000000000007b1d */ /* 0x000fec0000010000 */
[----:B--2---:R-:W0:Y:S04]  /*f060*/  LDSM.16.MT88.4 R12, [R27] ;  /* 0x000000001b0c783b */ /* 0x004e280000004200 */
[----:B------:R-:W1:Y:S04]  /*f070*/  LDSM.16.MT88.4 R4, [R27+0x80] ;  /* 0x000080001b04783b */ /* 0x000e680000004200 */
[----:B------:R-:W-:Y:S04]  /*f080*/  LDSM.16.MT88.4 R16, [R27+0x280] ;  /* 0x000280001b10783b */ /* 0x000fe80000004200 */
[----:B------:R-:W-:Y:S04]  /*f090*/  LDSM.16.MT88.4 R20, [R27+0x300] ;  /* 0x000300001b14783b */ /* 0x000fe80000004200 */
[----:B0-----:R-:W-:Y:S01]  /*f0a0*/  STL.64 [R1+0x10], R12 ;  /* 0x0000100c01007387 */ /* 0x001fe20000100a00 */
[----:B------:R-:W-:-:S02]  /*f0b0*/  IMAD.MOV.U32 R11, RZ, RZ, R12 ;  /* 0x000000ffff0b7224 */ /* 0x000fc400078e000c */
[----:B------:R-:W-:Y:S01]  /*f0c0*/  IMAD.MOV.U32 R10, RZ, RZ, R13 ;  /* 0x000000ffff0a7224 */ /* 0x000fe200078e000d */
[----:B------:R-:W-:Y:S01]  /*f0d0*/  STL.64 [R1+0x18], R14 ;  /* 0x0000180e01007387 */ /* 0x000fe20000100a00 */
[----:B------:R-:W-:Y:S02]  /*f0e0*/  IMAD.MOV.U32 R9, RZ, RZ, R14 ;  /* 0x000000ffff097224 */ /* 0x000fe400078e000e */
[----:B------:R-:W-:Y:S02]  /*f0f0*/  IMAD.MOV.U32 R8, RZ, RZ, R15 ;  /* 0x000000ffff087224 */ /* 0x000fe400078e000f */
[----:B------:R-:W0:Y:S01]  /*f100*/  LDSM.16.M88.4 R12, [R3+UR5+0x10000] ;  /* 0x01000005030c783b */ /* 0x000e220008000200 */
[----:B-1----:R-:W-:Y:S02]  /*f110*/  IMAD.MOV.U32 R29, RZ, RZ, R4 ;  /* 0x000000ffff1d7224 */ /* 0x002fe400078e0004 */
[----:B------:R-:W-:Y:S02]  /*f120*/  IMAD.MOV.U32 R28, RZ, RZ, R5 ;  /* 0x000000ffff1c7224 */ /* 0x000fe400078e0005 */
[----:B------:R-:W-:-:S02]  /*f130*/  IMAD.MOV.U32 R2, RZ, RZ, R6 ;  /* 0x000000ffff027224 */ /* 0x000fc400078e0006 */
[----:B------:R-:W-:Y:S01]  /*f140*/  IMAD.MOV.U32 R0, RZ, RZ, R7 ;  /* 0x000000ffff007224 */ /* 0x000fe200078e0007 */
[----:B0-----:R-:W-:Y:S04]  /*f150*/  STL.64 [R1+0x110], R12 ;  /* 0x0001100c01007387 */ /* 0x001fe80000100a00 */
[----:B------:R-:W-:Y:S04]  /*f160*/  STL.64 [R1+0x118], R14 ;  /* 0x0001180e01007387 */ /* 0x000fe80000100a00 */
[----:B------:R-:W-:Y:S04]  /*f170*/  STL.64 [R1], R4 ;  /* 0x0000000401007387 */ /* 0x000fe80000100a00 */
[----:B------:R-:W-:Y:S04]  /*f180*/  STL.64 [R1+0x8], R6 ;  /* 0x0000080601007387 */ /* 0x000fe80000100a00 */
[----:B------:R-:W0:Y:S04]  /*f190*/  LDSM.16.MT88.4 R4, [R27+0x100] ;  /* 0x000100001b04783b */ /* 0x000e280000004200 */
[----:B------:R-:W-:Y:S04]  /*f1a0*/  LDSM.16.MT88.4 R12, [R27+0x200] ;  /* 0x000200001b0c783b */ /* 0x000fe80000004200 */
[----:B0-----:R-:W-:Y:S04]  /*f1b0*/  STL.64 [R1+0x3200], R6 ;  /* 0x0032000601007387 */ /* 0x001fe80000100a00 */
[----:B------:R0:W-:Y:S04]  /*f1c0*/  STL.64 [R1+0x31f8], R4 ;  /* 0x0031f80401007387 */ /* 0x0001e80000100a00 */
[----:B0-----:R-:W2:Y:S04]  /*f1d0*/  LDL.LU.64 R4, [R1+0x6b0] ;  /* 0x0006b00001047983 */ /* 0x001ea80000300a00 */
[----:B------:R-:W3:Y:S04]  /*f1e0*/  LDL.LU.64 R6, [R1+0x6b8] ;  /* 0x0006b80001067983 */ /* 0x000ee80000300a00 */
[----:B---3--:R0:W-:Y:S04]  /*f1f0*/  STL.64 [R1+0x3210], R6 ;  /* 0x0032100601007387 */ /* 0x0081e80000100a00 */
[----:B--2---:R1:W-:Y:S01]  /*f200*/  STL.64 [R1+0x3208], R4 ;  /* 0x0032080401007387 */ /* 0x0043e20000100a00 */
[----:B0-----:R-:W-:-:S02]  /*f210*/  IMAD.MOV.U32 R6, RZ, RZ, R9 ;  /* 0x000000ffff067224 */ /* 0x001fc400078e0009 */
[----:B------:R-:W-:Y:S02]  /*f220*/  IMAD.MOV.U32 R7, RZ, RZ, R8 ;  /* 0x000000ffff077224 */ /* 0x000fe400078e0008 */
[----:B-1----:R-:W-:Y:S02]  /*f230*/  IMAD.MOV.U32 R4, RZ, RZ, R11 ;  /* 0x000000ffff047224 */ /* 0x002fe400078e000b */
[----:B------:R-:W-:Y:S02]  /*f240*/  IMAD.MOV.U32 R5, RZ, RZ, R10 ;  /* 0x000000ffff057224 */ /* 0x000fe400078e000a */
[----:B------:R-:W0:Y:S04]  /*f250*/  LDSM.16.MT88.4 R8, [R27+0x180] ;  /* 0x000180001b08783b */ /* 0x000e280000004200 */
[----:B------:R-:W-:Y:S04]  /*f260*/  STL.64 [R1+0x3230], R6 ;  /* 0x0032300601007387 */ /* 0x000fe80000100a00 */
[----:B------:R-:W1:Y:S04]  /*f270*/  LDSM.16.MT88.4 R24, [R27+0x380] ;  /* 0x000380001b18783b */ /* 0x000e680000004200 */
[----:B------:R-:W-:Y:S04]  /*f280*/  STL.64 [R1+0x3228], R4 ;  /* 0x0032280401007387 */ /* 0x000fe80000100a00 */
[----:B------:R-:W2:Y:S04]  /*f290*/  LDSM.16.M88.4 R4, [R3+UR5+0x11000] ;  /* 0x011000050304783b */ /* 0x000ea80008000200 */
[----:B0-----:R-:W-:Y:S04]  /*f2a0*/  STL.64 [R1+0x3220], R10 ;  /* 0x0032200a01007387 */ /* 0x001fe80000100a00 */
[----:B------:R0:W-:Y:S04]  /*f2b0*/  STL.64 [R1+0x3218], R8 ;  /* 0x0032180801007387 */ /* 0x0001e80000100a00 */
[----:B0-----:R-:W3:Y:S04]  /*f2c0*/  LDL.LU.64 R8, [R1+0x8a0] ;  /* 0x0008a00001087983 */ /* 0x001ee80000300a00 */
[----:B------:R-:W3:Y:S04]  /*f2d0*/  LDL.LU.64 R10, [R1+0x8a8] ;  /* 0x0008a800010a7983 */ /* 0x000ee80000300a00 */
[----:B------:R-:W-:Y:S04]  /*f2e0*/  STL.64 [R1+0x31f0], R14 ;  /* 0x0031f00e01007387 */ /* 0x000fe80000100a00 */
[----:B------:R0:W-:Y:S04]  /*f2f0*/  STL.64 [R1+0x31e8], R12 ;  /* 0x0031e80c01007387 */ /* 0x0001e80000100a00 */
[----:B0-----:R-:W3:Y:S04]  /*f300*/  LDL.LU.64 R12, [R1+0x110] ;  /* 0x00011000010c7983 */ /* 0x001ee80000300a00 */
[----:B------:R-:W-:Y:S04]  /*f310*/  STL.64 [R1+0x31e0], R18 ;  /* 0x0031e01201007387 */ /* 0x000fe80000100a00 */
[----:B------:R0:W-:Y:S04]  /*f320*/  STL.64 [R1+0x31d8], R16 ;  /* 0x0031d81001007387 */ /* 0x0001e80000100a00 */
[----:B0-----:R-:W4:Y:S04]  /*f330*/  LDL.LU.64 R16, [R1+0x460] ;  /* 0x0004600001107983 */ /* 0x001f280000300a00 */
[----:B------:R-:W4:Y:S04]  /*f340*/  LDL.LU.64 R18, [R1+0x468] ;  /* 0x0004680001127983 */ /* 0x000f280000300a00 */
[----:B-1----:R-:W-:Y:S04]  /*f350*/  STL.64 [R1+0x31d0], R26 ;  /* 0x0031d01a01007387 */ /* 0x002fe80000100a00 */
[----:B------:R-:W-:Y:S04]  /*f360*/  STL.64 [R1+0x31c8], R24 ;  /* 0x0031c81801007387 */ /* 0x000fe80000100a00 */
[----:B--2---:R-:W-:Y:S04]  /*f370*/  STL.64 [R1+0x100], R4 ;  /* 0x0001000401007387 */ /* 0x004fe80000100a00 */
[----:B------:R-:W-:Y:S04]  /*f380*/  STL.64 [R1+0x108], R6 ;  /* 0x0001080601007387 */ /* 0x000fe80000100a00 */
[----:B------:R-:W0:Y:S04]  /*f390*/  LDSM.16.M88.4 R4, [R3+UR5+0x12000] ;  /* 0x012000050304783b */ /* 0x000e280008000200 */
[----:B0-----:R-:W-:Y:S04]  /*f3a0*/  STL.64 [R1+0xf0], R4 ;  /* 0x0000f00401007387 */ /* 0x001fe80000100a00 */
[----:B------:R-:W-:Y:S04]  /*f3b0*/  STL.64 [R1+0xf8], R6 ;  /* 0x0000f80601007387 */ /* 0x000fe80000100a00 */
[----:B------:R-:W0:Y:S04]  /*f3c0*/  LDSM.16.M88.4 R4, [R3+UR5+0x13000] ;  /* 0x013000050304783b */ /* 0x000e280008000200 */
[----:B0-----:R-:W-:Y:S04]  /*f3d0*/  STL.64 [R1+0xe0], R4 ;  /* 0x0000e00401007387 */ /* 0x001fe80000100a00 */
[----:B------:R0:W-:Y:S04]  /*f3e0*/  STL.64 [R1+0xe8], R6 ;  /* 0x0000e80601007387 */ /* 0x0001e80000100a00 */
[----:B0-----:R-:W3:Y:S04]  /*f3f0*/  LDL.LU.64 R6, [R1+0x3230] ;  /* 0x0032300001067983 */ /* 0x001ee80000300a00 */
[----:B------:R-:W3:Y:S04]  /*f400*/  LDL.LU.64 R4, [R1+0x3228] ;  /* 0x0032280001047983 */ /* 0x000ee80000300a00 */
[----:B------:R-:W-:Y:S01]  /*f410*/  STL [R1+0x3060], R3 ;  /* 0x0030600301007387 */ /* 0x000fe20000100800 */
[----:B---3--:R-:W-:Y:S03]  /*f420*/  HMMA.16816.F32.BF16 R4, R4, R12, R8 ;  /* 0x0000000c0404723c */ /* 0x008fe60000041808 */
[----:B------:R-:W2:Y:S04]  /*f430*/  LDL.LU.64 R10, [R1+0x3220] ;  /* 0x00322000010a7983 */ /* 0x000ea80000300a00 */
[----:B------:R-:W2:-:S12]  /*f440*/  LDL.LU.64 R8, [R1+0x3218] ;  /* 0x0032180001087983 */ /* 0x000e980000300a00 */
[----:B------:R-:W-:Y:S04]  /*f450*/  STL.64 [R1+0x3b0], R4 ;  /* 0x0003b00401007387 */ /* 0x000fe80000100a00 */
[----:B------:R0:W-:Y:S04]  /*f460*/  STL.64 [R1+0x3b8], R6 ;  /* 0x0003b80601007387 */ /* 0x0001e80000100a00 */
[----:B0-----:R-:W3:Y:S04]  /*f470*/  LDL.LU.64 R6, [R1+0x3210] ;  /* 0x0032100001067983 */ /* 0x001ee80000300a00 */
[----:B------:R-:W3:Y:S01]  /*f480*/  LDL.LU.64 R4, [R1+0x3208] ;  /* 0x0032080001047983 */ /* 0x000ee20000300a00 */
[----:B------:R-:W-:-:S02]  /*f490*/  IMAD.MOV.U32 R24, RZ, RZ, R29 ;  /* 0x000000ffff187224 */ /* 0x000fc400078e001d */
[----:B------:R-:W-:Y:S02]  /*f4a0*/  IMAD.MOV.U32 R25, RZ, RZ, R28 ;  /* 0x000000ffff197224 */ /* 0x000fe400078e001c */
[----:B------:R-:W-:Y:S02]  /*f4b0*/  IMAD.MOV.U32 R26, RZ, RZ, R2 ;  /* 0x000000ffff1a7224 */ /* 0x000fe400078e0002 */
[----:B------:R-:W-:-:S07]  /*f4c0*/  IMAD.MOV.U32 R27, RZ, RZ, R0 ;  /* 0x000000ffff1b7224 */ /* 0x000fce00078e0000 */
[----:B---3--:R-:W-:Y:S01]  /*f4d0*/  HMMA.16816.F32.BF16 R24, R24, R12, R4 ;  /* 0x0000000c1818723c */ /* 0x008fe20000041804 */
[----:B------:R-:W4:Y:S04]  /*f4e0*/  LDL.LU.64 R6, [R1+0x3200] ;  /* 0x0032000001067983 */ /* 0x000f280000300a00 */
[----:B------:R-:W4:Y:S01]  /*f4f0*/  LDL.LU.64 R4, [R1+0x31f8] ;  /* 0x0031f80001047983 */ /* 0x000f220000300a00 */
[----:B------:R-:W-:Y:S02]  /*f500*/  IMAD.MOV.U32 R2, RZ, RZ, R12 ;  /* 0x000000ffff027224 */ /* 0x000fe400078e000c */
[----:B------:R-:W-:-:S11]  /*f510*/  IMAD.MOV.U32 R0, RZ, RZ, R13 ;  /* 0x000000ffff007224 */ /* 0x000fd600078e000d */
[----:B------:R-:W-:Y:S04]  /*f520*/  STL.64 [R1+0x330], R24 ;  /* 0x0003301801007387 */ /* 0x000fe80000100a00 */
[----:B------:R-:W-:Y:S01]  /*f530*/  STL.64 [R1+0x338], R26 ;  /* 0x0003381a01007387 */ /* 0x000fe20000100a00 */
[----:B----4-:R-:W-:-:S15]  /*f540*/  HMMA.16816.F32.BF16 R16, R4, R12, R16 ;  /* 0x0000000c0410723c */ /* 0x010fde0000041810 */
[----:B------:R-:W-:-:S04]  /*f550*/  NOP ;  /* 0x0000000000007918 */ /* 0x000fc80000000000 */
[----:B------:R0:W-:Y:S04]  /*f560*/  STL.64 [R1+0x450], R16 ;  /* 0x0004501001007387 */ /* 0x0001e80000100a00 */
[----:B------:R1:W-:Y:S04]  /*f570*/  STL.64 [R1+0x458], R18 ;  /* 0x0004581201007387 */ /* 0x0003e80000100a00 */
[----:B------:R-:W2:Y:S04]  /*f580*/  LDL.LU.64 R12, [R1+0x320] ;  /* 0x00032000010c7983 */ /* 0x000ea80000300a00 */
[----:B------:R-:W2:Y:S04]  /*f590*/  LDL.LU.64 R14, [R1+0x328] ;  /* 0x00032800010e7983 */ /* 0x000ea80000300a00 */
[----:B0-----:R-:W3:Y:S04]  /*f5a0*/  LDL.LU.64 R16, [R1+0x2a0] ;  /* 0x0002a00001107983 */ /* 0x001ee80000300a00 */
[----:B-1----:R-:W3:Y:S04]  /*f5b0*/  LDL.LU.64 R18, [R1+0x2a8] ;  /* 0x0002a80001127983 */ /* 0x002ee80000300a00 */
[----:B------:R-:W4:Y:S04]  /*f5c0*/  LDL.LU.64 R24, [R1+0x1d0] ;  /* 0x0001d00001187983 */ /* 0x000f280000300a00 */
[----:B------:R-:W4:Y:S04]  /*f5d0*/  LDL.LU.64 R26, [R1+0x1d8] ;  /* 0x0001d800011a7983 */ /* 0x000f280000300a00 */
[----:B------:R0:W-:Y:S04]  /*f5e0*/  STL.64 [R1+0x3190], R6 ;  /* 0x0031900601007387 */ /* 0x0001e80000100a00 */
[----:B------:R1:W-:Y:S04]  /*f5f0*/  STL.64 [R1+0x3188], R4 ;  /* 0x0031880401007387 */ /* 0x0003e80000100a00 */
[----:B0-----:R-:W2:Y:S04]  /*f600*/  LDL.64 R6, [R1+0x8] ;  /* 0x0000080001067983 */ /* 0x001ea80000100a00 */
[----:B-1----:R-:W3:Y:S04]  /*f610*/  LDL.64 R4, [R1] ;  /* 0x0000000001047983 */ /* 0x002ee80000100a00 */
[----:B--2---:R0:W-:Y:S04]  /*f620*/  STL.64 [R1+0x31a0], R6 ;  /* 0x0031a00601007387 */ /* 0x0041e80000100a00 */
[----:B---3--:R1:W-:Y:S04]  /*f630*/  STL.64 [R1+0x3198], R4 ;  /* 0x0031980401007387 */ /* 0x0083e80000100a00 */
[----:B0-----:R-:W2:Y:S04]  /*f640*/  LDL.64 R6, [R1+0x18] ;  /* 0x0000180001067983 */ /* 0x001ea80000100a00 */
[----:B-1----:R-:W3:Y:S04]  /*f650*/  LDL.64 R4, [R1+0x10] ;  /* 0x0000100001047983 */ /* 0x002ee80000100a00 */
[----:B--2---:R-:W-:Y:S04]  /*f660*/  STL.64 [R1+0x31b0], R6 ;  /* 0x0031b00601007387 */ /* 0x004fe80000100a00 */
[----:B---3--:R0:W-:Y:S02]  /*f670*/  STL.64 [R1+0x31a8], R4 ;  /* 0x0031a80401007387 */ /* 0x0081e40000100a00 */
[----:B0-----:R-:W-:-:S02]  /*f680*/  IMAD.MOV.U32 R4, RZ, RZ, R2 ;  /* 0x000000ffff047224 */ /* 0x001fc400078e0002 */
[----:B------:R-:W-:-:S07]  /*f690*/  IMAD.MOV.U32 R5, RZ, RZ, R0 ;  /* 0x000000ffff057224 */ /* 0x000fce00078e0000 */
[----:B------:R-:W-:-:S15]  /*f6a0*/  HMMA.16816.F32.BF16 R12, R8, R4, R12 ;  /* 0x00000004080c723c */ /* 0x000fde000004180c */
[----:B------:R-:W-:-:S04]  /*f6b0*/  NOP ;  /* 0x0000000000007918 */ /* 0x000fc80000000000 */
[----:B------:R-:W-:Y:S04]  /*f6c0*/  STL.64 [R1+0x3d0], R12 ;  /* 0x0003d00c01007387 */ /* 0x000fe80000100a00 */
[----:B------:R0:W-:Y:S04]  /*f6d0*/  STL.64 [R1+0x3d8], R14 ;  /* 0x0003d80e01007387 */ /* 0x0001e80000100a00 */
[----:B0-----:R-:W2:Y:S04]  /*f6e0*/  LDL.LU.64 R14, [R1+0x31f0] ;  /* 0x0031f000010e7983 */ /* 0x001ea80000300a00 */
[----:B------:R-:W2:Y:S04]  /*f6f0*/  LDL.LU.64 R12, [R1+0x31e8] ;  /* 0x0031e800010c7983 */ /* 0x000ea80000300a00 */
[----:B------:R-:W-:Y:S04]  /*f700*/  STL.64 [R1+0x3180], R10 ;  /* 0x0031800a01007387 */ /* 0x000fe80000100a00 */
[----:B------:R0:W-:Y:S04]  /*f710*/  STL.64 [R1+0x3178], R8 ;  /* 0x0031780801007387 */ /* 0x0001e80000100a00 */
[----:B0-----:R-:W3:Y:S04]  /*f720*/  LDL.LU.64 R8, [R1+0x240] ;  /* 0x0002400001087983 */ /* 0x001ee80000300a00 */
[----:B------:R-:W3:Y:S01]  /*f730*/  LDL.LU.64 R10, [R1+0x248] ;  /* 0x00024800010a7983 */ /* 0x000ee20000300a00 */
[----:B--2---:R-:W-:-:S15]  /*f740*/  HMMA.16816.F32.BF16 R16, R12, R4, R16 ;  /* 0x000000040c10723c */ /* 0x004fde0000041810 */
[----:B------:R-:W-:-:S04]  /*f750*/  NOP ;  /* 0x0000000000007918 */ /* 0x000fc80000000000 */
[----:B------:R-:W-:Y:S04]  /*f760*/  STL.64 [R1+0x540], R16 ;  /* 0x0005401001007387 */ /* 0x000fe80000100a00 */
[----:B------:R0:W-:Y:S04]  /*f770*/  STL.64 [R1+0x548], R18 ;  /* 0x0005481201007387 */ /* 0x0001e80000100a00 */
[----:B0-----:R-:W3:Y:S04]  /*f780*/  LDL.LU.64 R18, [R1+0x31e0] ;  /* 0x0031e00001127983 */ /* 0x001ee80000300a00 */
[----:B------:R-:W3:Y:S01]  /*f790*/  LDL.LU.64 R16, [R1+0x31d8] ;  /* 0x0031d80001107983 */ /* 0x000ee20000300a00 */
[-C--:B----4-:R-:W-:Y:S03]  /*f7a0*/  HMMA.16816.F32.BF16 R24, R20, R4.reuse, R24 ;  /* 0x000000041418723c */ /* 0x090fe60000041818 */
[----:B------:R-:W-:Y:S04]  /*f7b0*/  STL.64 [R1+0x31c0], R14 ;  /* 0x0031c00e01007387 */ /* 0x000fe80000100a00 */
[----:B------:R0:W-:Y:S04]  /*f7c0*/  STL.64 [R1+0x31b8], R12 ;  /* 0x0031b80c01007387 */ /* 0x0001e80000100a00 */
[----:B0-----:R-:W2:Y:S04]  /*f7d0*/  LDL.LU.64 R12, [R1+0x170] ;  /* 0x00017000010c7983 */ /* 0x001ea80000300a00 */
[----:B------:R-:W2:Y:S01]  /*f7e0*/  LDL.LU.64 R14, [R1+0x178] ;  /* 0x00017800010e7983 */ /* 0x000ea20000300a00 */
[----:B---3--:R-:W-:-:S15]  /*f7f0*/  HMMA.16816.F32.BF16 R8, R16, R4, R8 ;  /* 0x000000041008723c */ /* 0x008fde0000041808 */
[----:B------:R-:W-:-:S04]  /*f800*/  NOP ;  /* 0x0000000000007918 */ /* 0x000fc80000000000 */
[----:B------:R0:W-:Y:S04]  /*f810*/  STL.64 [R1+0x610], R8 ;  /* 0x0006100801007387 */ /* 0x0001e80000100a00 */
[----:B------:R1:W-:Y:S04]  /*f820*/  STL.64 [R1+0x618], R10 ;  /* 0x0006180a01007387 */ /* 0x0003e80000100a00 */
[----:B0-----:R-:W3:Y:S04]  /*f830*/  LDL.LU.64 R8, [R1+0x560] ;  /* 0x0005600001087983 */ /* 0x001ee80000300a00 */
[----:B-1----:R-:W3:Y:S04]  /*f840*/  LDL.LU.64 R10, [R1+0x568] ;  /* 0x00056800010a7983 */ /* 0x002ee80000300a00 */
[----:B------:R-:W-:Y:S04]  /*f850*/  STL.64 [R1+0x3170], R18 ;  /* 0x0031701201007387 */ /* 0x000fe80000100a00 */
[----:B------:R0:W-:Y:S04]  /*f860*/  STL.64 [R1+0x3168], R16 ;  /* 0x0031681001007387 */ /* 0x0001e80000100a00 */
[----:B0-----:R-:W4:Y:S04]  /*f870*/  LDL.LU.64 R16, [R1+0x100] ;  /* 0x0001000001107983 */ /* 0x001f280000300a00 */
[----:B------:R-:W-:Y:S04]  /*f880*/  STL.64 [R1+0x700], R24 ;  /* 0x0007001801007387 */ /* 0x000fe80000100a00 */
[----:B------:R0:W-:Y:S04]  /*f890*/  STL.64 [R1+0x708], R26 ;  /* 0x0007081a01007387 */ /* 0x0001e80000100a00 */
[----:B0-----:R-:W2:Y:S04]  /*f8a0*/  LDL.LU.64 R26, [R1+0x31d0] ;  /* 0x0031d000011a7983 */ /* 0x001ea80000300a00 */
[----:B------:R-:W2:Y:S04]  /*f8b0*/  LDL.LU.64 R24, [R1+0x31c8] ;  /* 0x0031c80001187983 */ /* 0x000ea80000300a00 */
[----:B------:R-:W-:Y:S04]  /*f8c0*/  STL.64 [R1+0x3160], R22 ;  /* 0x0031601601007387 */ /* 0x000fe80000100a00 */
[----:B------:R0:W-:Y:S04]  /*f8d0*/  STL.64 [R1+0x3158], R20 ;  /* 0x0031581401007387 */ /* 0x0001e80000100a00 */
[----:B0-----:R-:W4:Y:S04]  /*f8e0*/  LDL.LU.64 R20, [R1+0x930] ;  /* 0x0009300001147983 */ /* 0x001f280000300a00 */
[----:B------:R-:W4:Y:S01]  /*f8f0*/  LDL.LU.64 R22, [R1+0x938] ;  /* 0x0009380001167983 */ /* 0x000f220000300a00 */
[----:B--2---:R-:W-:Y:S03]  /*f900*/  HMMA.16816.F32.BF16 R4, R24, R4, R12 ;  /* 0x000000041804723c */ /* 0x004fe6000004180c */
[----:B------:R-:W2:Y:S04]  /*f910*/  LDL.LU.64 R14, [R1+0x31c0] ;  /* 0x0031c000010e7983 */ /* 0x000ea80000300a00 */
[----:B------:R-:W2:-:S12]  /*f920*/  LDL.LU.64 R12, [R1+0x31b8] ;  /* 0x0031b800010c7983 */ /* 0x000e980000300a00 */
[----:B------:R-:W-:Y:S04]  /*f930*/  STL.64 [R1+0x8f0], R4 ;  /* 0x0008f00401007387 */ /* 0x000fe80000100a00 */
[----:B------:R0:W-:Y:S04]  /*f940*/  STL.64 [R1+0x8f8], R6 ;  /* 0x0008f80601007387 */ /* 0x0001e80000100a00 */
[----:B0-----:R-:W4:Y:S04]  /*f950*/  LDL.LU.64 R6, [R1+0x31b0] ;  /* 0x0031b00001067983 */ /* 0x001f280000300a00 */
[----:B------:R-:W4:Y:S04]  /*f960*/  LDL.LU.64 R4, [R1+0x31a8] ;  /* 0x0031a80001047983 */ /* 0x000f280000300a00 */
[----:B------:R-:W-:Y:S04]  /*f970*/  STL.64 [R1+0x3150], R26 ;  /* 0x0031501a01007387 */ /* 0x000fe80000100a00 */
[----:B------:R0:W-:Y:S04]  /*f980*/  STL.64 [R1+0x3148], R24 ;  /* 0x0031481801007387 */ /* 0x0001e80000100a00 */
[----:B0-----:R-:W2:Y:S04]  /*f990*/  LDL.LU.64 R24, [R1+0x740] ;  /* 0x0007400001187983 */ /* 0x001ea80000300a00 */
[----:B------:R-:W2:Y:S01]  /*f9a0*/  LDL.LU.64 R26, [R1+0x748] ;  /* 0x00074800011a7983 */ /* 0x000ea20000300a00 */
[----:B----4-:R-:W-:Y:S01]  /*f9b0*/  HMMA.16816.F32.BF16 R20, R4, R16, R20 ;  /* 0x000000100414723c */ /* 0x010fe20000041814 */
[----:B------:R-:W-:-:S15]  /*f9c0*/  IMAD.MOV.U32 R3, RZ, RZ, R7 ;  /* 0x000000ffff037224 */ /* 0x000fde00078e0007 */
[----:B------:R-:W-:-:S03]  /*f9d0*/  NOP ;  /* 0x0000000000007918 */ /* 0x000fc60000000000 */
[----:B------:R0:W-:Y:S04]  /*f9e0*/  STL.64 [R1+0x3a0], R20 ;  /* 0x0003a01401007387 */ /* 0x0001e80000100a00 */
[----:B------:R1:W-:Y:S01]  /*f9f0*/  STL.64 [R1+0x3a8], R22 ;  /* 0x0003a81601007387 */ /* 0x0003e20000100a00 */
[----:B0-----:R-:W-:Y:S02]  /*fa00*/  IMAD.MOV.U32 R20, RZ, RZ, R6 ;  /* 0x000000ffff147224 */ /* 0x001fe400078e0006 */
[----:B------:R-:W-:Y:S01]  /*fa10*/  IMAD.MOV.U32 R21, RZ, RZ, R5 ;  /* 0x000000ffff157224 */ /* 0x000fe200078e0005 */
[----:B------:R-:W2:Y:S01]  /*fa20*/  LDL.LU.64 R6, [R1+0x31a0] ;  /* 0x0031a00001067983 */ /* 0x000ea20000300a00 */
[----:B-1----:R-:W-:-:S03]  /*fa30*/  IMAD.MOV.U32 R22, RZ, RZ, R4 ;  /* 0x000000ffff167224 */ /* 0x002fc600078e0004 */
[----:B------:R-:W2:Y:S02]  /*fa40*/  LDL.LU.64 R4, [R1+0x3198] ;  /* 0x0031980001047983 */ /* 0x000ea40000300a00 */
[----:B--2---:R-:W-:Y:S01]  /*fa50*/  HMMA.16816.F32.BF16 R24, R4, R16, R24 ;  /* 0x000000100418723c */ /* 0x004fe20000041818 */
[----:B------:R-:W-:-:S15]  /*fa60*/  IMAD.MOV.U32 R23, RZ, RZ, R7 ;  /* 0x000000ffff177224 */ /* 0x000fde00078e0007 */
[----:B------:R-:W-:-:S03]  /*fa70*/  NOP ;  /* 0x0000000000007918 */ /* 0x000fc60000000000 */
[----:B------:R0:W-:Y:S04]  /*fa80*/  STL.64 [R1+0x320], R24 ;  /* 0x0003201801007387 */ /* 0x0001e80000100a00 */
[----:B------:R1:W-:Y:S01]  /*fa90*/  STL.64 [R1+0x328], R26 ;  /* 0x0003281a01007387 */ /* 0x0003e20000100a00 */
[----:B0-----:R-:W-:Y:S02]  /*faa0*/  IMAD.MOV.U32 R24, RZ, RZ, R6 ;  /* 0x000000ffff187224 */ /* 0x001fe400078e0006 */
[----:B------:R-:W-:Y:S01]  /*fab0*/  IMAD.MOV.U32 R25, RZ, RZ, R5 ;  /* 0x000000ffff197224 */ /* 0x000fe200078e0005 */
[----:B------:R-:W3:Y:S01]  /*fac0*/  LDL.LU.64 R6, [R1+0x3190] ;  /* 0x0031900001067983 */ /* 0x000ee20000300a00 */
[----:B-1----:R-:W-:-:S03]  /*fad0*/  IMAD.MOV.U32 R26, RZ, RZ, R4 ;  /* 0x000000ffff1a7224 */ /* 0x002fc600078e0004 */
[----:B------:R-:W3:Y:S01]  /*fae0*/  LDL.LU.64 R4, [R1+0x3188] ;  /* 0x0031880001047983 */ /* 0x000ee20000300a00 */
[----:B------:R-:W-:Y:S02]  /*faf0*/  IMAD.MOV.U32 R2, RZ, RZ, R16 ;  /* 0x000000ffff027224 */ /* 0x000fe400078e0010 */
[----:B------:R-:W-:Y:S01]  /*fb00*/  IMAD.MOV.U32 R0, RZ, RZ, R17 ;  /* 0x000000ffff007224 */ /* 0x000fe200078e0011 */
[----:B---3--:R-:W-:-:S15]  /*fb10*/  HMMA.16816.F32.BF16 R8, R4, R16, R8 ;  /* 0x000000100408723c */ /* 0x008fde0000041808 */
[----:B------:R-:W-:-:S04]  /*fb20*/  NOP ;  /* 0x0000000000007918 */ /* 0x000fc80000000000 */
[----:B------:R-:W-:Y:S04]  /*fb30*/  STL.64 [R1+0x440], R8 ;  /* 0x0004400801007387 */ /* 0x000fe80000100a00 */
[----:B------:R0:W-:Y:S04]  /*fb40*/  STL.64 [R1+0x448], R10 ;  /* 0x0004480a01007387 */ /* 0x0001e80000100a00 */
[----:B0-----:R-:W2:Y:S04]  /*fb50*/  LDL.LU.64 R10, [R1+0x3180] ;  /* 0x00318000010a7983 */ /* 0x001ea80000300a00 */
[----:B------:R-:W2:Y:S04]  /*fb60*/  LDL.LU.64 R8, [R1+0x3178] ;  /* 0x0031780001087983 */ /* 0x000ea80000300a00 */
[----:B------:R-:W2:Y:S04]  /*fb70*/  LDL.LU.64 R16, [R1+0x350] ;  /* 0x0003500001107983 */ /* 0x000ea80000300a00 */
[----:B------:R-:W2:Y:S04]  /*fb80*/  LDL.LU.64 R18, [R1+0x358] ;  /* 0x0003580001127983 */ /* 0x000ea80000300a00 */
[----:B------:R0:W-:Y:S04]  /*fb90*/  STL.64 [R1+0x30f0], R6 ;  /* 0x0030f00601007387 */ /* 0x0001e80000100a00 */
[----:B------:R1:W-:Y:S01]  /*fba0*/  STL.64 [R1+0x30e8], R4 ;  /* 0x0030e80401007387 */ /* 0x0003e20000100a00 */
[----:B0-----:R-:W-:-:S02]  /*fbb0*/  IMAD.MOV.U32 R6, RZ, RZ, R24 ;  /* 0x000000ffff067224 */ /* 0x001fc400078e0018 */
[----:B------:R-:W-:Y:S02]  /*fbc0*/  IMAD.MOV.U32 R7, RZ, RZ, R23 ;  /* 0x000000ffff077224 */ /* 0x000fe400078e0017 */
[----:B-1----:R-:W-:Y:S02]  /*fbd0*/  IMAD.MOV.U32 R4, RZ, RZ, R26 ;  /* 0x000000ffff047224 */ /* 0x002fe400078e001a */
[----:B------:R-:W-:Y:S01]  /*fbe0*/  IMAD.MOV.U32 R5, RZ, RZ, R25 ;  /* 0x000000ffff057224 */ /* 0x000fe200078e0019 */
[----:B------:R0:W-:Y:S04]  /*fbf0*/  STL.64 [R1+0x3110], R6 ;  /* 0x0031100601007387 */ /* 0x0001e80000100a00 */
[----:B------:R1:W-:Y:S01]  /*fc00*/  STL.64 [R1+0x3108], R4 ;  /* 0x0031080401007387 */ /* 0x0003e20000100a00 */
[----:B0-----:R-:W-:-:S02]  /*fc10*/  IMAD.MOV.U32 R6, RZ, RZ, R20 ;  /* 0x000000ffff067224 */ /* 0x001fc400078e0014 */
[----:B------:R-:W-:Y:S02]  /*fc20*/  IMAD.MOV.U32 R7, RZ, RZ, R3 ;  /* 0x000000ffff077224 */ /* 0x000fe400078e0003 */
[----:B-1----:R-:W-:Y:S02]  /*fc30*/  IMAD.MOV.U32 R4, RZ, RZ, R22 ;  /* 0x000000ffff047224 */ /* 0x002fe400078e0016 */
[----:B------:R-:W-:Y:S01]  /*fc40*/  IMAD.MOV.U32 R5, RZ, RZ, R21 ;  /* 0x000000ffff057224 */ /* 0x000fe200078e0015 */
[----:B------:R-:W-:Y:S04]  /*fc50*/  STL.64 [R1+0x3130], R6 ;  /* 0x0031300601007387 */ /* 0x000fe80000100a00 */
[----:B------:R0:W-:Y:S02]  /*fc60*/  STL.64 [R1+0x3128], R4 ;  /* 0x0031280401007387 */ /* 0x0001e40000100a00 */
[----:B0-----:R-:W-:-:S02]  /*fc70*/  IMAD.MOV.U32 R4, RZ, RZ, R2 ;  /* 0x000000ffff047224 */ /* 0x001fc400078e0002 */
[----:B------:R-:W-:-:S07]  /*fc80*/  IMAD.MOV.U32 R5, RZ, RZ, R0 ;  /* 0x000000ffff057224 */ /* 0x000fce00078e0000 */
[----:B--2---:R-:W-:Y:S01]  /*fc90*/  HMMA.16816.F32.BF16 R20, R8, R4, R16 ;  /* 0x000000040814723c */ /* 0x004fe20000041810 */
[----:B------:R-:W2:Y:S04]  /*fca0*/  LDL.LU.64 R16, [R1+0x2c0] ;  /* 0x0002c00001107983 */ /* 0x000ea80000300a00 */
[----:B------:R-:W2:-:S14]  /*fcb0*/  LDL.LU.64 R18, [R1+0x2c8] ;  /* 0x0002c80001127983 */ /* 0x000e9c0000300a00 */
[----:B------:R0:W-:Y:S04]  /*fcc0*/  STL.64 [R1+0x460], R20 ;  /* 0x0004601401007387 */ /* 0x0001e80000100a00 */
[----:B------:R1:W-:Y:S04]  /*fcd0*/  STL.64 [R1+0x468], R22 ;  /* 0x0004681601007387 */ /* 0x0003e80000100a00 */
[----:B0-----:R-:W3:Y:S04]  /*fce0*/  LDL.LU.64 R20, [R1+0x250] ;  /* 0x0002500001147983 */ /* 0x001ee80000300a00 */
[----:B-1----:R-:W3:Y:S04]  /*fcf0*/  LDL.LU.64 R22, [R1+0x258] ;  /* 0x0002580001167983 */ /* 0x002ee80000300a00 */
[----:B------:R-:W4:Y:S04]  /*fd00*/  LDL.LU.64 R24, [R1+0x210] ;  /* 0x0002100001187983 */ /* 0x000f280000300a00 */
[----:B------:R-:W4:Y:S04]  /*fd10*/  LDL.LU.64 R26, [R1+0x218] ;  /* 0x00021800011a7983 */ /* 0x000f280000300a00 */
[----:B------:R-:W-:Y:S04]  /*fd20*/  STL.64 [R1+0x30e0], R10 ;  /* 0x0030e00a01007387 */ /* 0x000fe80000100a00 */
[----:B------:R0:W-:Y:S04]  /*fd30*/  STL.64 [R1+0x30d8], R8 ;  /* 0x0030d80801007387 */ /* 0x0001e80000100a00 */
[----:B0-----:R-:W2:Y:S04]  /*fd40*/  LDL.LU.64 R8, [R1+0x570] ;  /* 0x0005700001087983 */ /* 0x001ea80000300a00 */
[----:B------:R-:W2:Y:S04]  /*fd50*/  LDL.LU.64 R10, [R1+0x578] ;  /* 0x00057800010a7983 */ /* 0x000ea80000300a00 */
[----:B--2---:R-:W-:Y:S04]  /*fd60*/  STL.64 [R1+0x3100], R10 ;  /* 0x0031000a01007387 */ /* 0x004fe80000100a00 */
[----:B------:R0:W-:Y:S04]  /*fd70*/  STL.64 [R1+0x30f8], R8 ;  /* 0x0030f80801007387 */ /* 0x0001e80000100a00 */
[----:B0-----:R-:W2:Y:S04]  /*fd80*/  LDL.LU.64 R8, [R1+0x7f0] ;  /* 0x0007f00001087983 */ /* 0x001ea80000300a00 */
[----:B------:R-:W2:Y:S01]  /*fd90*/  LDL.LU.64 R10, [R1+0x7f8] ;  /* 0x0007f800010a7983 */ /* 0x000ea20000300a00 */
[-C--:B------:R-:W-:Y:S03]  /*fda0*/  HMMA.16816.F32.BF16 R16, R12, R4.reuse, R16 ;  /* 0x000000040c10723c */ /* 0x080fe60000041810 */
[----:B--2---:R-:W-:Y:S04]  /*fdb0*/  STL.64 [R1+0x3120], R10 ;  /* 0x0031200a01007387 */ /* 0x004fe80000100a00 */
[----:B------:R0:W-:Y:S04]  /*fdc0*/  STL.64 [R1+0x3118], R8 ;  /* 0x0031180801007387 */ /* 0x0001e80000100a00 */
[----:B0-----:R-:W2:Y:S04]  /*fdd0*/  LDL.LU.64 R8, [R1+0x970] ;  /* 0x0009700001087983 */ /* 0x001ea80000300a00 */
[----:B------:R-:W2:Y:S04]  /*fde0*/  LDL.LU.64 R10, [R1+0x978] ;  /* 0x00097800010a7983 */ /* 0x000ea80000300a00 */
[----:B--2---:R-:W-:Y:S04]  /*fdf0*/  STL.64 [R1+0x3140], R10 ;  /* 0x0031400a01007387 */ /* 0x004fe80000100a00 */
[----:B------:R0:W-:Y:S04]  /*fe00*/  STL.64 [R1+0x3138], R8 ;  /* 0x0031380801007387 */ /* 0x0001e80000100a00 */
[----:B0-----:R-:W2:Y:S04]  /*fe10*/  LDL.LU.64 R8, [R1+0x180] ;  /* 0x0001800001087983 */ /* 0x001ea80000300a00 */
[----:B------:R-:W2:Y:S04]  /*fe20*/  LDL.LU.64 R10, [R1+0x188] ;  /* 0x00018800010a7983 */ /* 0x000ea80000300a00 */
[----:B------:R-:W-:Y:S04]  /*fe30*/  STL.64 [R1+0x550], R16 ;  /* 0x0005501001007387 */ /* 0x000fe80000100a00 */
[----:B------:R0:W-:Y:S04]  /*fe40*/  STL.64 [R1+0x558], R18 ;  /* 0x0005581201007387 */ /* 0x0001e80000100a00 */
[----:B0-----:R-:W3:Y:S04]  /*fe50*/  LDL.LU.64 R18, [R1+0x3170] ;  /* 0x0031700001127983 */ /* 0x001ee80000300a00 */
[----:B------:R-:W3:Y:S02]  /*fe60*/  LDL.LU.64 R16, [R1+0x3168] ;  /* 0x0031680001107983 */ /* 0x000ee40000300a00 */
[----:B---3--:R-:W-:-:S15]  /*fe70*/  HMMA.16816.F32.BF16 R20, R16, R4, R20 ;  /* 0x000000041014723c */ /* 0x008fde0000041814 */
[----:B------:R-:W-:-:S04]  /*fe80*/  NOP ;  /* 0x0000000000007918 */ /* 0x000fc80000000000 */
[----:B------:R-:W-:Y:S04]  /*fe90*/  STL.64 [R1+0x650], R20 ;  /* 0x0006501401007387 */ /* 0x000fe80000100a00 */
[----:B------:R0:W-:Y:S04]  /*fea0*/  STL.64 [R1+0x658], R22 ;  /* 0x0006581601007387 */ /* 0x0001e80000100a00 */
[----:B0-----:R-:W4:Y:S04]  /*feb0*/  LDL.LU.64 R22, [R1+0x3160] ;  /* 0x0031600001167983 */ /* 0x001f280000300a00 */
[----:B------:R-:W4:Y:S02]  /*fec0*/  LDL.LU.64 R20, [R1+0x3158] ;  /* 0x0031580001147983 */ /* 0x000f240000300a00 */
[----:B----4-:R-:W-:-:S15]  /*fed0*/  HMMA.16816.F32.BF16 R24, R20, R4, R24 ;  /* 0x000000041418723c */ /* 0x010fde0000041818 */
[----:B------:R-:W-:-:S04]  /*fee0*/  NOP ;  /* 0x0000000000007918 */ /* 0x000fc80000000000 */
[----:B------:R-:W-:Y:S04]  /*fef0*/  STL.64 [R1+0x710], R24 ;  /* 0x0007101801007387 */ /* 0x000fe80000100a00 */
[----:B------:R0:W-:Y:S04]  /*ff00*/  STL.64 [R1+0x718], R26 ;  /* 0x0007181a01007387 */ /* 0x0001e80000100a00 */
[----:B0-----:R-:W2:Y:S04]  /*ff10*/  LDL.LU.64 R26, [R1+0x3150] ;  /* 0x00315000011a7983 */ /* 0x001ea80000300a00 */
[----:B------:R-:W2:Y:S04]  /*ff20*/  LDL.LU.64 R24, [R1+0x3148] ;  /* 0x0031480001187983 */ /* 0x000ea80000300a00 */
[----:B------:R-:W-:Y:S04]  /*ff30*/  STL.64 [R1+0x30d0], R22 ;  /* 0x0030d01601007387 */ /* 0x000fe80000100a00 */
[----:B------:R0:W-:Y:S04]  /*ff40*/  STL.64 [R1+0x30c8], R20 ;  /* 0x0030c81401007387 */ /* 0x0001e80000100a00 */
[----:B0-----:R-:W3:Y:S01]  /*ff50*/  LDL.LU.64 R20, [R1+0xf0] ;  /* 0x0000f00001147983 */ /* 0x001ee20000300a00 */
[----:B--2---:R-:W-:Y:S03]  /*ff60*/  HMMA.16816.F32.BF16 R4, R24, R4, R8 ;  /* 0x000000041804723c */ /* 0x004fe60000041808 */
[----:B------:R-:W3:Y:S04]  /*ff70*/  LDL.LU.64 R10, [R1+0x3140] ;  /* 0x00314000010a7983 */ /* 0x000ee80000300a00 */
[----:B------:R-:W3:-:S12]  /*ff80*/  LDL.LU.64 R8, [R1+0x3138] ;  /* 0x0031380001087983 */ /* 0x000ed80000300a00 */
[----:B------:R-:W-:Y:S04]  /*ff90*/  STL.64 [R1+0x8e0], R4 ;  /* 0x0008e00401007387 */ /* 0x000fe80000100a00 */
[----:B------:R0:W-:Y:S04]  /*ffa0*/  STL.64 [R1+0x8e8], R6 ;  /* 0x0008e80601007387 */ /* 0x0001e80000100a00 */
[----:B0-----:R-:W3:Y:S04]  /*ffb0*/  LDL.LU.64 R6, [R1+0x3130] ;  /* 0x0031300001067983 */ /* 0x001ee80000300a00 */
[----:B------:R-:W3:Y:S04]  /*ffc0*/  LDL.LU.64 R4, [R1+0x3128] ;  /* 0x0031280001047983 */ /* 0x000ee80000300a00 */
[----:B------:R-:W-:Y:S04]  /*ffd0*/  STL.64 [R1+0x30c0], R26 ;  /* 0x0030c01a01007387 */ /* 0x000fe80000100a00 */
[----:B------:R0:W-:Y:S04]  /*ffe0*/  STL.64 [R1+0x30b8], R24 ;  /* 0x0030b81801007387 */ /* 0x0001e80000100a00 */
[----:B0-----:R-:W2:Y:S04]  /*fff0*/  LDL.LU.64 R24, [R1+0x2e0] ;  /* 0x0002e00001187983 */ /* 0x001ea80000300a00 */
[----:B------:R-:W2:Y:S01]  /*10000*/  LDL.LU.64 R26, [R1+0x2e8] ;  /* 0x0002e800011a7983 */ /* 0x000ea20000300a00 */
[----:B---3--:R-:W-:Y:S03]  /*10010*/  HMMA.16816.F32.BF16 R4, R4, R20, R8 ;  /* 0x000000140404723c */ /* 0x008fe60000041808 */
[----:B------:R-:W3:Y:S04]  /*10020*/  LDL.LU.64 R10, [R1+0x3120] ;  /* 0x00312000010a7983 */ /* 0x000ee80000300a00 */
[----:B------:R-:W3:-:S12]  /*10030*/  LDL.LU.64 R8, [R1+0x3118] ;  /* 0x0031180001087983 */ /* 0x000ed80000300a00 */
[----:B------:R-:W-:Y:S04]  /*10040*/  STL.64 [R1+0x390], R4 ;  /* 0x0003900401007387 */ /* 0x000fe80000100a00 */
[----:B------:R0:W-:Y:S04]  /*10050*/  STL.64 [R1+0x398], R6 ;  /* 0x0003980601007387 */ /* 0x0001e80000100a00 */
[----:B0-----:R-:W3:Y:S04]  /*10060*/  LDL.LU.64 R6, [R1+0x3110] ;  /* 0x0031100001067983 */ /* 0x001ee80000300a00 */
[----:B------:R-:W3:Y:S02]  /*10070*/  LDL.LU.64 R4, [R1+0x3108] ;  /* 0x0031080001047983 */ /* 0x000ee40000300a00 */
[----:B---3--:R-:W-:Y:S02]  /*10080*/  HMMA.16816.F32.BF16 R4, R4, R20, R8 ;  /* 0x000000140404723c */ /* 0x008fe40000041808 */
[----:B------:R-:W3:Y:S04]  /*10090*/  LDL.LU.64 R10, [R1+0x3100] ;  /* 0x00310000010a7983 */ /* 0x000ee80000300a00 */
[----:B------:R-:W3:-:S13]  /*100a0*/  LDL.LU.64 R8, [R1+0x30f8] ;  /* 0x0030f80001087983 */ /* 0x000eda0000300a00 */
        /* <DEDUP_REMOVED lines=8> */
[----:B0-----:R-:W3:Y:S04]  /*10130*/  LDL.LU.64 R10, [R1+0x30e0] ;  /* 0x0030e000010a7983 */ /* 0x001ee80000300a00 */
[----:B------:R-:W4:Y:S04]  /*10140*/  LDL.LU.64 R8, [R1+0x30d8] ;  /* 0x0030d80001087983 */ /* 0x000f280000300a00 */
[----:B------:R-:W-:Y:S04]  /*10150*/  STL.64 [R1+0x3078], R6 ;  /* 0x0030780601007387 */ /* 0x000fe80000100a00 */
[----:B------:R0:W-:Y:S04]  /*10160*/  STL.64 [R1+0x3070], R4 ;  /* 0x0030700401007387 */ /* 0x0001e80000100a00 */
[----:B0-----:R-:W4:Y:S04]  /*10170*/  LDL.LU.64 R4, [R1+0x370] ;  /* 0x0003700001047983 */ /* 0x001f280000300a00 */
[----:B------:R-:W4:Y:S01]  /*10180*/  LDL.LU.64 R6, [R1+0x378] ;  /* 0x0003780001067983 */ /* 0x000f220000300a00 */
[----:B------:R-:W-:-:S02]  /*10190*/  IMAD.MOV.U32 R2, RZ, RZ, R20 ;  /* 0x000000ffff027224 */ /* 0x000fc400078e0014 */
[----:B------:R-:W-:Y:S01]  /*101a0*/  IMAD.MOV.U32 R0, RZ, RZ, R21 ;  /* 0x000000ffff007224 */ /* 0x000fe200078e0015 */
[----:B---3--:R-:W-:Y:S04]  /*101b0*/  STL [R1+0x306c], R10 ;  /* 0x00306c0a01007387 */ /* 0x008fe80000100800 */
[----:B------:R-:W-:Y:S01]  /*101c0*/  STL [R1+0x3068], R11 ;  /* 0x0030680b01007387 */ /* 0x000fe20000100800 */
[----:B----4-:R-:W-:-:S15]  /*101d0*/  HMMA.16816.F32.BF16 R4, R8, R20, R4 ;  /* 0x000000140804723c */ /* 0x010fde0000041804 */
[----:B------:R-:W-:-:S04]  /*101e0*/  NOP ;  /* 0x0000000000007918 */ /* 0x000fc80000000000 */
[----:B------:R-:W-:Y:S04]  /*101f0*/  STL.64 [R1+0x480], R4 ;  /* 0x0004800401007387 */ /* 0x000fe80000100a00 */
[----:B------:R2:W-:Y:S02]  /*10200*/  STL.64 [R1+0x488], R6 ;  /* 0x0004880601007387 */ /* 0x0005e40000100a00 */
[----:B--2---:R-:W-:Y:S02]  /*10210*/  HMMA.16816.F32.BF16 R4, R12, R20, R24 ;  /* 0x000000140c04723c */ /* 0x004fe40000041818 */
[----:B------:R0:W-:-:S15]  /*10220*/  STL.64 [R1+0x3090], R8 ;  /* 0x0030900801007387 */ /* 0x0001de0000100a00 */
[----:B------:R-:W-:Y:S02]  /*10230*/  NOP ;  /* 0x0000000000007918 */ /* 0x000fe40000000000 */
[----:B------:R1:W-:Y:S04]  /*10240*/  STL.64 [R1+0x560], R4 ;  /* 0x0005600401007387 */ /* 0x0003e80000100a00 */
[----:B------:R2:W-:Y:S04]  /*10250*/  STL.64 [R1+0x568], R6 ;  /* 0x0005680601007387 */ /* 0x0005e80000100a00 */
[----:B------:R-:W3:Y:S04]  /*10260*/  LDL.LU.64 R20, [R1+0x270] ;  /* 0x0002700001147983 */ /* 0x000ee80000300a00 */
[----:B------:R-:W3:Y:S04]  /*10270*/  LDL.LU.64 R22, [R1+0x278] ;  /* 0x0002780001167983 */ /* 0x000ee80000300a00 */
[----:B0-----:R-:W4:Y:S04]  /*10280*/  LDL.LU.64 R8, [R1+0x9c0] ;  /* 0x0009c00001087983 */ /* 0x001f280000300a00 */
[----:B------:R-:W2:Y:S04]  /*10290*/  LDL.LU.64 R10, [R1+0x9c8] ;  /* 0x0009c800010a7983 */ /* 0x000ea80000300a00 */
[----:B--2---:R-:W-:Y:S04]  /*102a0*/  STL.64 [R1+0x30a0], R10 ;  /* 0x0030a00a01007387 */ /* 0x004fe80000100a00 */
[----:B----4-:R0:W-:Y:S04]  /*102b0*/  STL.64 [R1+0x3098], R8 ;  /* 0x0030980801007387 */ /* 0x0101e80000100a00 */
[----:B------:R-:W2:Y:S04]  /*102c0*/  LDL.LU.64 R24, [R1+0x220] ;  /* 0x0002200001187983 */ /* 0x000ea80000300a00 */
[----:B------:R-:W2:Y:S04]  /*102d0*/  LDL.LU.64 R26, [R1+0x228] ;  /* 0x00022800011a7983 */ /* 0x000ea80000300a00 */
[----:B-1----:R-:W4:Y:S04]  /*102e0*/  LDL.LU.64 R4, [R1+0x800] ;  /* 0x0008000001047983 */ /* 0x002f280000300a00 */
[----:B------:R-:W2:Y:S01]  /*102f0*/  LDL.LU.64 R6, [R1+0x808] ;  /* 0x0008080001067983 */ /* 0x000ea20000300a00 */
[----:B0-----:R-:W-:-:S02]  /*10300*/  IMAD.MOV.U32 R8, RZ, RZ, R2 ;  /* 0x000000ffff087224 */ /* 0x001fc400078e0002 */
[----:B------:R-:W-:-:S07]  /*10310*/  IMAD.MOV.U32 R9, RZ, RZ, R0 ;  /* 0x000000ffff097224 */ /* 0x000fce00078e0000 */
[-C--:B---3--:R-:W-:Y:S01]  /*10320*/  HMMA.16816.F32.BF16 R20, R16, R8.reuse, R20 ;  /* 0x000000081014723c */ /* 0x088fe20000041814 */
[----:B--2---:R0:W-:Y:S04]  /*10330*/  STL.64 [R1+0x3088], R6 ;  /* 0x0030880601007387 */ /* 0x0041e80000100a00 */
[----:B----4-:R1:W-:Y:S04]  /*10340*/  STL.64 [R1+0x3080], R4 ;  /* 0x0030800401007387 */ /* 0x0103e80000100a00 */
[----:B0-----:R-:W2:Y:S04]  /*10350*/  LDL.64 R6, [R1+0x18] ;  /* 0x0000180001067983 */ /* 0x001ea80000100a00 */
[----:B-1----:R-:W3:Y:S04]  /*10360*/  LDL.64 R4, [R1+0x10] ;  /* 0x0000100001047983 */ /* 0x002ee80000100a00 */
[----:B--2---:R-:W-:Y:S04]  /*10370*/  STL.64 [R1+0x30b0], R6 ;  /* 0x0030b00601007387 */ /* 0x004fe80000100a00 */
[----:B---3--:R0:W-:Y:S04]  /*10380*/  STL.64 [R1+0x30a8], R4 ;  /* 0x0030a80401007387 */ /* 0x0081e80000100a00 */
[----:B0-----:R-:W2:Y:S04]  /*10390*/  LDL.LU.64 R4, [R1+0x190] ;  /* 0x0001900001047983 */ /* 0x001ea80000300a00 */
[----:B------:R-:W2:Y:S04]  /*103a0*/  LDL.LU.64 R6, [R1+0x198] ;  /* 0x0001980001067983 */ /* 0x000ea80000300a00 */
[----:B------:R0:W-:Y:S04]  /*103b0*/  STL.64 [R1+0x3058], R14 ;  /* 0x0030580e01007387 */ /* 0x0001e80000100a00 */
[----:B------:R1:W-:Y:S04]  /*103c0*/  STL.64 [R1+0x3050], R12 ;  /* 0x0030500c01007387 */ /* 0x0003e80000100a00 */
[----:B0-----:R-:W3:Y:S04]  /*103d0*/  LDL.64 R14, [R1+0x8] ;  /* 0x00000800010e7983 */ /* 0x001ee80000100a00 */
[----:B-1----:R-:W3:Y:S04]  /*103e0*/  LDL.64 R12, [R1] ;  /* 0x00000000010c7983 */ /* 0x002ee80000100a00 */
[----:B------:R-:W-:Y:S04]  /*103f0*/  STL.64 [R1+0x660], R20 ;  /* 0x0006601401007387 */ /* 0x000fe80000100a00 */
[----:B------:R0:W-:Y:S04]  /*10400*/  STL.64 [R1+0x668], R22 ;  /* 0x0006681601007387 */ /* 0x0001e80000100a00 */
[----:B0-----:R-:W4:Y:S04]  /*10410*/  LDL.LU.64 R22, [R1+0x30d0] ;  /* 0x0030d00001167983 */ /* 0x001f280000300a00 */
[----:B------:R-:W4:Y:S04]  /*10420*/  LDL.LU.64 R20, [R1+0x30c8] ;  /* 0x0030c80001147983 */ /* 0x000f280000300a00 */
[----:B------:R-:W-:Y:S04]  /*10430*/  STL.64 [R1+0x3048], R18 ;  /* 0x0030481201007387 */ /* 0x000fe80000100a00 */
[----:B------:R0:W-:Y:S04]  /*10440*/  STL.64 [R1+0x3040], R16 ;  /* 0x0030401001007387 */ /* 0x0001e80000100a00 */
[----:B0-----:R-:W2:Y:S01]  /*10450*/  LDL.LU.64 R16, [R1+0xe0] ;  /* 0x0000e00001107983 */ /* 0x001ea20000300a00 */
        /* <DEDUP_REMOVED lines=15> */
[----:B0-----:R-:W2:Y:S04]  /*10550*/  LDL.LU.64 R10, [R1+0x30a0] ;  /* 0x0030a000010a7983 */ /* 0x001ea80000300a00 */
[----:B------:R-:W2:Y:S04]  /*10560*/  LDL.LU.64 R8, [R1+0x3098] ;  /* 0x0030980001087983 */ /* 0x000ea80000300a00 */
[----:B------:R-:W-:Y:S01]  /*10570*/  STL [R1+0x3064], R27 ;  /* 0x0030641b01007387 */ /* 0x000fe20000100800 */
[----:B--2---:R-:W-:-:S15]  /*10580*/  HMMA.16816.F32.BF16 R8, R4, R16, R8 ;  /* 0x000000100408723c */ /* 0x004fde0000041808 */
[----:B------:R-:W-:-:S04]  /*10590*/  NOP ;  /* 0x0000000000007918 */ /* 0x000fc80000000000 */
[----:B------:R0:W-:Y:S04]  /*105a0*/  STL.64 [R1+0x380], R8 ;  /* 0x0003800801007387 */ /* 0x0001e80000100a00 */
[----:B------:R1:W-:Y:S04]  /*105b0*/  STL.64 [R1+0x388], R10 ;  /* 0x0003880a01007387 */ /* 0x0003e80000100a00 */
[----:B0-----:R-:W2:Y:S01]  /*105c0*/  LDL.LU.64 R8, [R1+0x3090] ;  /* 0x0030900001087983 */ /* 0x001ea20000300a00 */
[----:B-1----:R-:W-:-:S03]  /*105d0*/  IMAD.MOV.U32 R10, RZ, RZ, R4 ;  /* 0x000000ffff0a7224 */ /* 0x002fc600078e0004 */
[----:B------:R-:W3:Y:S01]  /*105e0*/  LDL.LU.64 R6, [R1+0x3088] ;  /* 0x0030880001067983 */ /* 0x000ee20000300a00 */
[----:B------:R-:W-:-:S03]  /*105f0*/  IMAD.MOV.U32 R11, RZ, RZ, R5 ;  /* 0x000000ffff0b7224 */ /* 0x000fc600078e0005 */
[----:B------:R-:W3:Y:S02]  /*10600*/  LDL.LU.64 R4, [R1+0x3080] ;  /* 0x0030800001047983 */ /* 0x000ee40000300a00 */
[----:B---3--:R-:W-:-:S15]  /*10610*/  HMMA.16816.F32.BF16 R4, R12, R16, R4 ;  /* 0x000000100c04723c */ /* 0x008fde0000041804 */
[----:B------:R-:W-:-:S04]  /*10620*/  NOP ;  /* 0x0000000000007918 */ /* 0x000fc80000000000 */
[----:B------:R-:W-:Y:S04]  /*10630*/  STL.64 [R1+0x300], R4 ;  /* 0x0003000401007387 */ /* 0x000fe80000100a00 */
[----:B------:R0:W-:Y:S04]  /*10640*/  STL.64 [R1+0x308], R6 ;  /* 0x0003080601007387 */ /* 0x0001e80000100a00 */
[----:B0-----:R-:W4:Y:S04]  /*10650*/  LDL.LU.64 R6, [R1+0x3078] ;  /* 0x0030780001067983 */ /* 0x001f280000300a00 */
[----:B------:R-:W4:Y:S01]  /*10660*/  LDL.LU.64 R4, [R1+0x3070] ;  /* 0x0030700001047983 */ /* 0x000f220000300a00 */
[----:B------:R-:W-:-:S02]  /*10670*/  IMAD.MOV.U32 R29, RZ, RZ, R12 ;  /* 0x000000ffff1d7224 */ /* 0x000fc400078e000c */
[----:B------:R-:W-:Y:S02]  /*10680*/  IMAD.MOV.U32 R28, RZ, RZ, R13 ;  /* 0x000000ffff1c7224 */ /* 0x000fe400078e000d */
[----:B------:R-:W-:Y:S01]  /*10690*/  IMAD.MOV.U32 R2, RZ, RZ, R14 ;  /* 0x000000ffff027224 */ /* 0x000fe200078e000e */
[----:B------:R-:W2:Y:S01]  /*106a0*/  LDL.LU.64 R12, [R1+0x4a0] ;  /* 0x0004a000010c7983 */ /* 0x000ea20000300a00 */
[----:B------:R-:W-:-:S03]  /*106b0*/  IMAD.MOV.U32 R0, RZ, RZ, R15 ;  /* 0x000000ffff007224 */ /* 0x000fc600078e000f */
[----:B------:R-:W2:Y:S01]  /*106c0*/  LDL.LU.64 R14, [R1+0x4a8] ;  /* 0x0004a800010e7983 */ /* 0x000ea20000300a00 */
[----:B------:R-:W-:Y:S02]  /*106d0*/  IMAD.MOV.U32 R27, RZ, RZ, R16 ;  /* 0x000000ffff1b7224 */ /* 0x000fe400078e0010 */
[----:B------:R-:W-:Y:S01]  /*106e0*/  IMAD.MOV.U32 R3, RZ, RZ, R17 ;  /* 0x000000ffff037224 */ /* 0x000fe200078e0011 */
[----:B----4-:R-:W-:-:S15]  /*106f0*/  HMMA.16816.F32.BF16 R20, R4, R16, R20 ;  /* 0x000000100414723c */ /* 0x010fde0000041814 */
[----:B------:R-:W-:-:S04]  /*10700*/  NOP ;  /* 0x0000000000007918 */ /* 0x000fc80000000000 */
[----:B------:R0:W-:Y:S04]  /*10710*/  STL.64 [R1+0x420], R20 ;  /* 0x0004201401007387 */ /* 0x0001e80000100a00 */
[----:B------:R1:W-:Y:S04]  /*10720*/  STL.64 [R1+0x428], R22 ;  /* 0x0004281601007387 */ /* 0x0003e80000100a00 */
[----:B------:R-:W3:Y:S04]  /*10730*/  LDL.LU.64 R16, [R1+0x2f0] ;  /* 0x0002f00001107983 */ /* 0x000ee80000300a00 */
[----:B------:R-:W3:Y:S04]  /*10740*/  LDL.LU.64 R18, [R1+0x2f8] ;  /* 0x0002f80001127983 */ /* 0x000ee80000300a00 */
[----:B0-----:R-:W4:Y:S04]  /*10750*/  LDL.LU.64 R20, [R1+0x280] ;  /* 0x0002800001147983 */ /* 0x001f280000300a00 */
[----:B-1----:R-:W4:Y:S04]  /*10760*/  LDL.LU.64 R22, [R1+0x288] ;  /* 0x0002880001167983 */ /* 0x002f280000300a00 */
[----:B------:R-:W-:Y:S04]  /*10770*/  STL.64 [R1+0x3008], R6 ;  /* 0x0030080601007387 */ /* 0x000fe80000100a00 */
[----:B------:R0:W-:Y:S02]  /*10780*/  STL.64 [R1+0x3000], R4 ;  /* 0x0030000401007387 */ /* 0x0001e40000100a00 */
[----:B0-----:R-:W-:-:S02]  /*10790*/  IMAD.MOV.U32 R4, RZ, RZ, R10 ;  /* 0x000000ffff047224 */ /* 0x001fc400078e000a */
[----:B------:R-:W2:Y:S01]  /*107a0*/  LDL.LU R10, [R1+0x306c] ;  /* 0x00306c00010a7983 */ /* 0x000ea20000300800 */
[----:B------:R-:W-:-:S03]  /*107b0*/  IMAD.MOV.U32 R5, RZ, RZ, R11 ;  /* 0x000000ffff057224 */ /* 0x000fc600078e000b */
[----:B------:R-:W2:Y:S04]  /*107c0*/  LDL.LU R11, [R1+0x3068] ;  /* 0x00306800010b7983 */ /* 0x000ea80000300800 */
[----:B------:R-:W2:Y:S04]  /*107d0*/  LDL R6, [R1+0x18] ;  /* 0x0000180001067983 */ /* 0x000ea80000100800 */
[----:B------:R-:W2:Y:S04]  /*107e0*/  LDL R7, [R1+0x1c] ;  /* 0x00001c0001077983 */ /* 0x000ea80000100800 */
[----:B--2---:R-:W-:Y:S04]  /*107f0*/  STL.64 [R1+0x3028], R6 ;  /* 0x0030280601007387 */ /* 0x004fe80000100a00 */
[----:B------:R0:W-:Y:S02]  /*10800*/  STL.64 [R1+0x3020], R4 ;  /* 0x0030200401007387 */ /* 0x0001e40000100a00 */
[----:B0-----:R-:W-:-:S02]  /*10810*/  IMAD.MOV.U32 R4, RZ, RZ, R27 ;  /* 0x000000ffff047224 */ /* 0x001fc400078e001b */
[----:B------:R-:W-:Y:S01]  /*10820*/  IMAD.MOV.U32 R5, RZ, RZ, R3 ;  /* 0x000000ffff057224 */ /* 0x000fe200078e0003 */
[----:B------:R-:W2:Y:S04]  /*10830*/  LDL.LU R27, [R1+0x3064] ;  /* 0x00306400011b7983 */ /* 0x000ea80000300800 */
[----:B------:R-:W2:Y:S02]  /*10840*/  LDL.LU R3, [R1+0x3060] ;  /* 0x0030600001037983 */ /* 0x000ea40000300800 */
[----:B------:R-:W-:-:S15]  /*10850*/  HMMA.16816.F32.BF16 R12, R8, R4, R12 ;  /* 0x00000004080c723c */ /* 0x000fde000004180c */
[----:B------:R-:W-:-:S04]  /*10860*/  NOP ;  /* 0x0000000000007918 */ /* 0x000fc80000000000 */
        /* <DEDUP_REMOVED lines=8> */
[----:B---3--:R-:W-:-:S15]  /*108f0*/  HMMA.16816.F32.BF16 R16, R12, R4, R16 ;  /* 0x000000040c10723c */ /* 0x008fde0000041810 */
[----:B------:R-:W-:-:S04]  /*10900*/  NOP ;  /* 0x0000000000007918 */ /* 0x000fc80000000000 */
[----:B------:R-:W-:Y:S04]  /*10910*/  STL.64 [R1+0x570], R16 ;  /* 0x0005701001007387 */ /* 0x000fe80000100a00 */
[----:B------:R0:W-:Y:S04]  /*10920*/  STL.64 [R1+0x578], R18 ;  /* 0x0005781201007387 */ /* 0x0001e80000100a00 */
[----:B0-----:R-:W4:Y:S04]  /*10930*/  LDL.LU.64 R18, [R1+0x3048] ;  /* 0x0030480001127983 */ /* 0x001f280000300a00 */
[----:B------:R-:W4:Y:S04]  /*10940*/  LDL.LU.64 R16, [R1+0x3040] ;  /* 0x0030400001107983 */ /* 0x000f280000300a00 */
[----:B------:R-:W-:Y:S04]  /*10950*/  STL.64 [R1+0x2ff8], R14 ;  /* 0x002ff80e01007387 */ /* 0x000fe80000100a00 */
[----:B------:R0:W-:Y:S04]  /*10960*/  STL.64 [R1+0x2ff0], R12 ;  /* 0x002ff00c01007387 */ /* 0x0001e80000100a00 */
[----:B0-----:R-:W3:Y:S04]  /*10970*/  LDL.LU.64 R12, [R1+0x1b0] ;  /* 0x0001b000010c7983 */ /* 0x001ee80000300a00 */
[----:B------:R-:W3:Y:S01]  /*10980*/  LDL.LU.64 R14, [R1+0x1b8] ;  /* 0x0001b800010e7983 */ /* 0x000ee20000300a00 */
        /* <DEDUP_REMOVED lines=10> */
[-C--:B--2---:R-:W-:Y:S08]  /*10a30*/  HMMA.16816.F32.BF16 R8, R20, R4.reuse, R8 ;  /* 0x000000041408723c */ /* 0x084ff00000041808 */
[----:B---3--:R-:W-:Y:S01]  /*10a40*/  HMMA.16816.F32.BF16 R4, R24, R4, R12 ;  /* 0x000000041804723c */ /* 0x008fe2000004180c */
[----:B------:R-:W-:Y:S10]  /*10a50*/  LDSM.16.M88.4 R12, [R3+UR5+0x14000] ;  /* 0x01400005030c783b */ /* 0x000ff40008000200 */
[----:B------:R0:W-:Y:S04]  /*10a60*/  STL.64 [R1+0x760], R8 ;  /* 0x0007600801007387 */ /* 0x0001e80000100a00 */
[----:B------:R1:W-:Y:S04]  /*10a70*/  STL.64 [R1+0x768], R10 ;  /* 0x0007680a01007387 */ /* 0x0003e80000100a00 */
[----:B0-----:R-:W2:Y:S04]  /*10a80*/  LDL.LU.64 R8, [R1+0xa40] ;  /* 0x000a400001087983 */ /* 0x001ea80000300a00 */
[----:B-1----:R-:W2:Y:S04]  /*10a90*/  LDL.LU.64 R10, [R1+0xa48] ;  /* 0x000a4800010a7983 */ /* 0x002ea80000300a00 */
[----:B------:R-:W-:Y:S04]  /*10aa0*/  STL.64 [R1+0x2fd8], R22 ;  /* 0x002fd81601007387 */ /* 0x000fe80000100a00 */
[----:B------:R-:W-:Y:S04]  /*10ab0*/  STL.64 [R1+0x2fd0], R20 ;  /* 0x002fd01401007387 */ /* 0x000fe80000100a00 */
[----:B------:R-:W-:Y:S04]  /*10ac0*/  STL.64 [R1+0x2fc8], R26 ;  /* 0x002fc81a01007387 */ /* 0x000fe80000100a00 */
[----:B------:R0:W-:Y:S04]  /*10ad0*/  STL.64 [R1+0x2fc0], R24 ;  /* 0x002fc01801007387 */ /* 0x0001e80000100a00 */
[----:B------:R-:W-:Y:S04]  /*10ae0*/  STL.64 [R1+0x860], R4 ;  /* 0x0008600401007387 */ /* 0x000fe80000100a00 */
[----:B------:R-:W-:Y:S04]  /*10af0*/  STL.64 [R1+0x868], R6 ;  /* 0x0008680601007387 */ /* 0x000fe80000100a00 */
[----:B------:R-:W1:Y:S04]  /*10b00*/  LDSM.16.M88.4 R4, [R3+UR5+0x15000] ;  /* 0x015000050304783b */ /* 0x000e680008000200 */
[----:B0-----:R-:W3:Y:S04]  /*10b10*/  LDL.LU.64 R24, [R1+0x8b0] ;  /* 0x0008b00001187983 */ /* 0x001ee80000300a00 */
[----:B------:R-:W3:Y:S04]  /*10b20*/  LDL.LU.64 R26, [R1+0x8b8] ;  /* 0x0008b800011a7983 */ /* 0x000ee80000300a00 */
[----:B-1----:R-:W-:Y:S04]  /*10b30*/  STL.64 [R1+0xc0], R4 ;  /* 0x0000c00401007387 */ /* 0x002fe80000100a00 */
[----:B------:R-:W-:Y:S04]  /*10b40*/  STL.64 [R1+0xc8], R6 ;  /* 0x0000c80601007387 */ /* 0x000fe80000100a00 */
[----:B------:R-:W0:Y:S04]  /*10b50*/  LDSM.16.M88.4 R4, [R3+UR5+0x16000] ;  /* 0x016000050304783b */ /* 0x000e280008000200 */
[----:B0-----:R-:W-:Y:S04]  /*10b60*/  STL.64 [R1+0xb0], R4 ;  /* 0x0000b00401007387 */ /* 0x001fe80000100a00 */
[----:B------:R-:W-:Y:S04]  /*10b70*/  STL.64 [R1+0xb8], R6 ;  /* 0x0000b80601007387 */ /* 0x000fe80000100a00 */
[----:B------:R-:W0:Y:S04]  /*10b80*/  LDSM.16.M88.4 R4, [R3+UR5+0x17000] ;  /* 0x017000050304783b */ /* 0x000e280008000200 */
[----:B0-----:R-:W-:Y:S04]  /*10b90*/  STL.64 [R1+0xa0], R4 ;  /* 0x0000a00401007387 */ /* 0x001fe80000100a00 */
[----:B------:R0:W-:Y:S04]  /*10ba0*/  STL.64 [R1+0xa8], R6 ;  /* 0x0000a80601007387 */ /* 0x0001e80000100a00 */
[----:B0-----:R-:W2:Y:S04]  /*10bb0*/  LDL.LU.64 R6, [R1+0x3028] ;  /* 0x0030280001067983 */ /* 0x001ea80000300a00 */
[----:B------:R-:W2:Y:S04]  /*10bc0*/  LDL.LU.64 R4, [R1+0x3020] ;  /* 0x0030200001047983 */ /* 0x000ea80000300a00 */
[----:B------:R-:W-:Y:S04]  /*10bd0*/  STL.64 [R1+0xd0], R12 ;  /* 0x0000d00c01007387 */ /* 0x000fe80000100a00 */
[----:B------:R-:W-:Y:S04]  /*10be0*/  STL.64 [R1+0xd8], R14 ;  /* 0x0000d80e01007387 */ /* 0x000fe80000100a00 */
[----:B------:R-:W-:Y:S01]  /*10bf0*/  STL [R1+0x2e58], R3 ;  /* 0x002e580301007387 */ /* 0x000fe20000100800 */
[----:B--2---:R-:W-:Y:S03]  /*10c00*/  HMMA.16816.F32.BF16 R4, R4, R12, R8 ;  /* 0x0000000c0404723c */ /* 0x004fe60000041808 */
[----:B------:R-:W2:Y:S04]  /*10c10*/  LDL.LU.64 R10, [R1+0x3018] ;  /* 0x00301800010a7983 */ /* 0x000ea80000300a00 */
[----:B------:R-:W2:-:S12]  /*10c20*/  LDL.LU.64 R8, [R1+0x3010] ;  /* 0x0030100001087983 */ /* 0x000e980000300a00 */
[----:B------:R-:W-:Y:S04]  /*10c30*/  STL.64 [R1+0x370], R4 ;  /* 0x0003700401007387 */ /* 0x000fe80000100a00 */
[----:B------:R0:W-:Y:S04]  /*10c40*/  STL.64 [R1+0x378], R6 ;  /* 0x0003780601007387 */ /* 0x0001e80000100a00 */
[----:B0-----:R-:W4:Y:S04]  /*10c50*/  LDL.LU.64 R6, [R1+0x3008] ;  /* 0x0030080001067983 */ /* 0x001f280000300a00 */
[----:B------:R-:W4:Y:S01]  /*10c60*/  LDL.LU.64 R4, [R1+0x3000] ;  /* 0x0030000001047983 */ /* 0x000f220000300a00 */
[----:B------:R-:W-:-:S02]  /*10c70*/  IMAD.MOV.U32 R20, RZ, RZ, R29 ;  /* 0x000000ffff147224 */ /* 0x000fc400078e001d */
[----:B------:R-:W-:Y:S02]  /*10c80*/  IMAD.MOV.U32 R21, RZ, RZ, R28 ;  /* 0x000000ffff157224 */ /* 0x000fe400078e001c */
[----:B------:R-:W-:Y:S02]  /*10c90*/  IMAD.MOV.U32 R22, RZ, RZ, R2 ;  /* 0x000000ffff167224 */ /* 0x000fe400078e0002 */
[----:B------:R-:W-:-:S07]  /*10ca0*/  IMAD.MOV.U32 R23, RZ, RZ, R0 ;  /* 0x000000ffff177224 */ /* 0x000fce00078e0000 */
[----:B---3--:R-:W-:Y:S01]  /*10cb0*/  HMMA.16816.F32.BF16 R20, R20, R12, R24 ;  /* 0x0000000c1414723c */ /* 0x008fe20000041818 */
[----:B------:R-:W-:Y:S02]  /*10cc0*/  IMAD.MOV.U32 R2, RZ, RZ, R12 ;  /* 0x000000ffff027224 */ /* 0x000fe400078e000c */
[----:B------:R-:W-:-:S15]  /*10cd0*/  IMAD.MOV.U32 R0, RZ, RZ, R13 ;  /* 0x000000ffff007224 */ /* 0x000fde00078e000d */
[----:B------:R-:W-:Y:S01]  /*10ce0*/  NOP ;  /* 0x0000000000007918 */ /* 0x000fe20000000000 */
        /* <DEDUP_REMOVED lines=12> */
[----:B------:R-:W2:Y:S04]  /*10db0*/  LDL.LU.64 R24, [R1+0x260] ;  /* 0x0002600001187983 */ /* 0x000ea80000300a00 */
[----:B------:R-:W2:Y:S04]  /*10dc0*/  LDL.LU.64 R26, [R1+0x268] ;  /* 0x00026800011a7983 */ /* 0x000ea80000300a00 */
        /* <DEDUP_REMOVED lines=12> */
[----:B------:R-:W-:Y:S01]  /*10e90*/  HMMA.16816.F32.BF16 R4, R8, R4, R12 ;  /* 0x000000040804723c */ /* 0x000fe2000004180c */
[----:B------:R-:W2:Y:S04]  /*10ea0*/  LDL.LU.64 R14, [R1+0x2ff8] ;  /* 0x002ff800010e7983 */ /* 0x000ea80000300a00 */
[----:B------:R-:W2:-:S14]  /*10eb0*/  LDL.LU.64 R12, [R1+0x2ff0] ;  /* 0x002ff000010c7983 */ /* 0x000e9c0000300a00 */
[----:B------:R0:W-:Y:S04]  /*10ec0*/  STL.64 [R1+0x4c0], R4 ;  /* 0x0004c00401007387 */ /* 0x0001e80000100a00 */
[----:B------:R1:W-:Y:S04]  /*10ed0*/  STL.64 [R1+0x4c8], R6 ;  /* 0x0004c80601007387 */ /* 0x0003e80000100a00 */
[----:B0-----:R-:W3:Y:S04]  /*10ee0*/  LDL.LU.64 R4, [R1+0x1c0] ;  /* 0x0001c00001047983 */ /* 0x001ee80000300a00 */
[----:B-1----:R-:W3:Y:S04]  /*10ef0*/  LDL.LU.64 R6, [R1+0x1c8] ;  /* 0x0001c80001067983 */ /* 0x002ee80000300a00 */
[----:B------:R-:W-:Y:S04]  /*10f00*/  STL.64 [R1+0x2f78], R10 ;  /* 0x002f780a01007387 */ /* 0x000fe80000100a00 */
[----:B------:R0:W-:Y:S04]  /*10f10*/  STL.64 [R1+0x2f70], R8 ;  /* 0x002f700801007387 */ /* 0x0001e80000100a00 */
[----:B0-----:R-:W2:Y:S02]  /*10f20*/  LDL.LU.64 R8, [R1+0xd0] ;  /* 0x0000d00001087983 */ /* 0x001ea40000300a00 */
[----:B--2---:R-:W-:-:S15]  /*10f30*/  HMMA.16816.F32.BF16 R16, R12, R8, R16 ;  /* 0x000000080c10723c */ /* 0x004fde0000041810 */
[----:B------:R-:W-:-:S04]  /*10f40*/  NOP ;  /* 0x0000000000007918 */ /* 0x000fc80000000000 */
        /* <DEDUP_REMOVED lines=8> */
[----:B----4-:R-:W-:-:S15]  /*10fd0*/  HMMA.16816.F32.BF16 R20, R16, R8, R20 ;  /* 0x000000081014723c */ /* 0x010fde0000041814 */
[----:B------:R-:W-:-:S04]  /*10fe0*/  NOP ;  /* 0x0000000000007918 */ /* 0x000fc80000000000 */
        /* <DEDUP_REMOVED lines=11> */
[----:B0-----:R-:W3:Y:S04]  /*110a0*/  LDL.LU.64 R26, [R1+0x2fc8] ;  /* 0x002fc800011a7983 */ /* 0x001ee80000300a00 */
[----:B------:R-:W3:Y:S01]  /*110b0*/  LDL.LU.64 R24, [R1+0x2fc0] ;  /* 0x002fc00001187983 */ /* 0x000ee20000300a00 */
[----:B------:R-:W-:-:S02]  /*110c0*/  IMAD.MOV.U32 R2, RZ, RZ, R8 ;  /* 0x000000ffff027224 */ /* 0x000fc400078e0008 */
[----:B------:R-:W-:Y:S02]  /*110d0*/  IMAD.MOV.U32 R0, RZ, RZ, R9 ;  /* 0x000000ffff007224 */ /* 0x000fe400078e0009 */
[----:B------:R-:W4:Y:S04]  /*110e0*/  LDL.LU.64 R8, [R1+0x830] ;  /* 0x0008300001087983 */ /* 0x000f280000300a00 */
[----:B------:R-:W4:Y:S04]  /*110f0*/  LDL.LU.64 R10, [R1+0x838] ;  /* 0x00083800010a7983 */ /* 0x000f280000300a00 */
[----:B------:R-:W-:Y:S04]  /*11100*/  STL.64 [R1+0x2f58], R22 ;  /* 0x002f581601007387 */ /* 0x000fe80000100a00 */
[----:B------:R0:W-:Y:S02]  /*11110*/  STL.64 [R1+0x2f50], R20 ;  /* 0x002f501401007387 */ /* 0x0001e40000100a00 */
[----:B0-----:R-:W-:-:S02]  /*11120*/  IMAD.MOV.U32 R20, RZ, RZ, R2 ;  /* 0x000000ffff147224 */ /* 0x001fc400078e0002 */
[----:B------:R-:W-:-:S07]  /*11130*/  IMAD.MOV.U32 R21, RZ, RZ, R0 ;  /* 0x000000ffff157224 */ /* 0x000fce00078e0000 */
[----:B---3--:R-:W-:Y:S01]  /*11140*/  HMMA.16816.F32.BF16 R20, R24, R20, R4 ;  /* 0x000000141814723c */ /* 0x008fe20000041804 */
        /* <DEDUP_REMOVED lines=8> */
[----:B0-----:R-:W3:Y:S04]  /*111d0*/  LDL.LU.64 R24, [R1+0x9b0] ;  /* 0x0009b00001187983 */ /* 0x001ee80000300a00 */
[----:B------:R-:W3:Y:S01]  /*111e0*/  LDL.LU.64 R26, [R1+0x9b8] ;  /* 0x0009b800011a7983 */ /* 0x000ee20000300a00 */
[----:B--2---:R-:W-:Y:S01]  /*111f0*/  HMMA.16816.F32.BF16 R12, R4, R16, R12 ;  /* 0x00000010040c723c */ /* 0x004fe2000004180c */
[----:B------:R-:W-:-:S02]  /*11200*/  IMAD.MOV.U32 R2, RZ, RZ, R6 ;  /* 0x000000ffff027224 */ /* 0x000fc400078e0006 */
[----:B------:R-:W-:Y:S02]  /*11210*/  IMAD.MOV.U32 R0, RZ, RZ, R7 ;  /* 0x000000ffff007224 */ /* 0x000fe400078e0007 */
[----:B------:R-:W-:Y:S02]  /*11220*/  IMAD.MOV.U32 R28, RZ, RZ, R4 ;  /* 0x000000ffff1c7224 */ /* 0x000fe400078e0004 */
[----:B------:R-:W-:-:S12]  /*11230*/  IMAD.MOV.U32 R3, RZ, RZ, R5 ;  /* 0x000000ffff037224 */ /* 0x000fd800078e0005 */
[----:B------:R-:W-:Y:S04]  /*11240*/  STL.64 [R1+0x360], R12 ;  /* 0x0003600c01007387 */ /* 0x000fe80000100a00 */
[----:B------:R0:W-:Y:S04]  /*11250*/  STL.64 [R1+0x368], R14 ;  /* 0x0003680e01007387 */ /* 0x0001e80000100a00 */
[----:B0-----:R-:W2:Y:S04]  /*11260*/  LDL.LU.64 R14, [R1+0x2fa8] ;  /* 0x002fa800010e7983 */ /* 0x001ea80000300a00 */
[----:B------:R-:W2:Y:S04]  /*11270*/  LDL.LU.64 R12, [R1+0x2fa0] ;  /* 0x002fa000010c7983 */ /* 0x000ea80000300a00 */
[----:B------:R-:W3:Y:S04]  /*11280*/  LDL.LU.64 R6, [R1+0x2f98] ;  /* 0x002f980001067983 */ /* 0x000ee80000300a00 */
[----:B------:R-:W3:Y:S02]  /*11290*/  LDL.LU.64 R4, [R1+0x2f90] ;  /* 0x002f900001047983 */ /* 0x000ee40000300a00 */
[----:B---3--:R-:W-:Y:S01]  /*112a0*/  HMMA.16816.F32.BF16 R24, R4, R16, R24 ;  /* 0x000000100418723c */ /* 0x008fe20000041818 */
[----:B------:R-:W-:-:S02]  /*112b0*/  IMAD.MOV.U32 R19, RZ, RZ, R6 ;  /* 0x000000ffff137224 */ /* 0x000fc400078e0006 */
[----:B------:R-:W-:-:S15]  /*112c0*/  IMAD.MOV.U32 R18, RZ, RZ, R7 ;  /* 0x000000ffff127224 */ /* 0x000fde00078e0007 */
[----:B------:R-:W-:Y:S01]  /*112d0*/  NOP ;  /* 0x0000000000007918 */ /* 0x000fe20000000000 */
[----:B------:R0:W-:Y:S04]  /*112e0*/  STL.64 [R1+0x2e0], R24 ;  /* 0x0002e01801007387 */ /* 0x0001e80000100a00 */
[----:B------:R-:W-:Y:S04]  /*112f0*/  STL.64 [R1+0x2e8], R26 ;  /* 0x0002e81a01007387 */ /* 0x000fe80000100a00 */
[----:B------:R-:W4:Y:S01]  /*11300*/  LDL.LU.64 R6, [R1+0x2f88] ;  /* 0x002f880001067983 */ /* 0x000f220000300a00 */
[----:B0-----:R-:W-:Y:S02]  /*11310*/  IMAD.MOV.U32 R25, RZ, RZ, R4 ;  /* 0x000000ffff197224 */ /* 0x001fe400078e0004 */
[----:B------:R-:W-:-:S02]  /*11320*/  IMAD.MOV.U32 R24, RZ, RZ, R5 ;  /* 0x000000ffff187224 */ /* 0x000fc400078e0005 */
[----:B------:R-:W4:Y:S02]  /*11330*/  LDL.LU.64 R4, [R1+0x2f80] ;  /* 0x002f800001047983 */ /* 0x000f240000300a00 */
[----:B----4-:R-:W-:-:S15]  /*11340*/  HMMA.16816.F32.BF16 R8, R4, R16, R8 ;  /* 0x000000100408723c */ /* 0x010fde0000041808 */
[----:B------:R-:W-:-:S04]  /*11350*/  NOP ;  /* 0x0000000000007918 */ /* 0x000fc80000000000 */
[----:B------:R-:W-:Y:S04]  /*11360*/  STL.64 [R1+0x400], R8 ;  /* 0x0004000801007387 */ /* 0x000fe80000100a00 */
[----:B------:R0:W-:Y:S04]  /*11370*/  STL.64 [R1+0x408], R10 ;  /* 0x0004080a01007387 */ /* 0x0001e80000100a00 */
[----:B0-----:R-:W3:Y:S04]  /*11380*/  LDL.LU.64 R10, [R1+0x2f78] ;  /* 0x002f7800010a7983 */ /* 0x001ee80000300a00 */
[----:B------:R-:W3:Y:S04]  /*11390*/  LDL.LU.64 R8, [R1+0x2f70] ;  /* 0x002f700001087983 */ /* 0x000ee80000300a00 */
        /* <DEDUP_REMOVED lines=8> */
[----:B---3--:R-:W-:Y:S01]  /*11420*/  HMMA.16816.F32.BF16 R4, R8, R16, R20 ;  /* 0x000000100804723c */ /* 0x008fe20000041814 */
[----:B------:R-:W-:-:S02]  /*11430*/  IMAD.MOV.U32 R21, RZ, RZ, R16 ;  /* 0x000000ffff157224 */ /* 0x000fc400078e0010 */
[----:B------:R-:W-:-:S15]  /*11440*/  IMAD.MOV.U32 R20, RZ, RZ, R17 ;  /* 0x000000ffff147224 */ /* 0x000fde00078e0011 */
[----:B------:R-:W-:Y:S01]  /*11450*/  NOP ;  /* 0x0000000000007918 */ /* 0x000fe20000000000 */
[----:B------:R0:W-:Y:S04]  /*11460*/  STL.64 [R1+0x4e0], R4 ;  /* 0x0004e00401007387 */ /* 0x0001e80000100a00 */
[----:B------:R1:W-:Y:S04]  /*11470*/  STL.64 [R1+0x4e8], R6 ;  /* 0x0004e80601007387 */ /* 0x0003e80000100a00 */
[----:B------:R-:W2:Y:S04]  /*11480*/  LDL.LU.64 R16, [R1+0x520] ;  /* 0x0005200001107983 */ /* 0x000ea80000300a00 */
[----:B------:R-:W2:Y:S04]  /*11490*/  LDL.LU.64 R18, [R1+0x528] ;  /* 0x0005280001127983 */ /* 0x000ea80000300a00 */
[----:B0-----:R-:W3:Y:S04]  /*114a0*/  LDL.LU.64 R4, [R1+0xae0] ;  /* 0x000ae00001047983 */ /* 0x001ee80000300a00 */
[----:B-1----:R-:W4:Y:S04]  /*114b0*/  LDL.LU.64 R6, [R1+0xae8] ;  /* 0x000ae80001067983 */ /* 0x002f280000300a00 */
[----:B----4-:R-:W-:Y:S04]  /*114c0*/  STL.64 [R1+0x2f28], R6 ;  /* 0x002f280601007387 */ /* 0x010fe80000100a00 */
[----:B---3--:R0:W-:Y:S02]  /*114d0*/  STL.64 [R1+0x2f20], R4 ;  /* 0x002f200401007387 */ /* 0x0081e40000100a00 */
[----:B0-----:R-:W-:-:S02]  /*114e0*/  IMAD.MOV.U32 R4, RZ, RZ, R21 ;  /* 0x000000ffff047224 */ /* 0x001fc400078e0015 */
[----:B------:R-:W-:Y:S02]  /*114f0*/  IMAD.MOV.U32 R5, RZ, RZ, R20 ;  /* 0x000000ffff057224 */ /* 0x000fe400078e0014 */
[----:B------:R-:W3:Y:S04]  /*11500*/  LDL.LU.64 R20, [R1+0x340] ;  /* 0x0003400001147983 */ /* 0x000ee80000300a00 */
[----:B------:R-:W3:Y:S04]  /*11510*/  LDL.LU.64 R22, [R1+0x348] ;  /* 0x0003480001167983 */ /* 0x000ee80000300a00 */
[----:B------:R-:W4:Y:S04]  /*11520*/  LDL.LU.64 R24, [R1+0x290] ;  /* 0x0002900001187983 */ /* 0x000f280000300a00 */
[----:B------:R-:W4:Y:S04]  /*11530*/  LDL.LU.64 R26, [R1+0x298] ;  /* 0x00029800011a7983 */ /* 0x000f280000300a00 */
[----:B------:R-:W-:Y:S04]  /*11540*/  STL.64 [R1+0x2ee8], R10 ;  /* 0x002ee80a01007387 */ /* 0x000fe80000100a00 */
[----:B------:R0:W-:Y:S04]  /*11550*/  STL.64 [R1+0x2ee0], R8 ;  /* 0x002ee00801007387 */ /* 0x0001e80000100a00 */
[----:B0-----:R-:W3:Y:S04]  /*11560*/  LDL.LU.64 R8, [R1+0x880] ;  /* 0x0008800001087983 */ /* 0x001ee80000300a00 */
[----:B------:R-:W3:Y:S01]  /*11570*/  LDL.LU.64 R10, [R1+0x888] ;  /* 0x00088800010a7983 */ /* 0x000ee20000300a00 */
[-C--:B--2---:R-:W-:Y:S03]  /*11580*/  HMMA.16816.F32.BF16 R16, R12, R4.reuse, R16 ;  /* 0x000000040c10723c */ /* 0x084fe60000041810 */
[----:B---3--:R-:W-:Y:S04]  /*11590*/  STL.64 [R1+0x2f08], R10 ;  /* 0x002f080a01007387 */ /* 0x008fe80000100a00 */
[----:B------:R0:W-:Y:S04]  /*115a0*/  STL.64 [R1+0x2f00], R8 ;  /* 0x002f000801007387 */ /* 0x0001e80000100a00 */
[----:B0-----:R-:W2:Y:S04]  /*115b0*/  LDL.LU.64 R8, [R1+0x9f0] ;  /* 0x0009f00001087983 */ /* 0x001ea80000300a00 */
[----:B------:R-:W3:Y:S04]  /*115c0*/  LDL.LU.64 R10, [R1+0x9f8] ;  /* 0x0009f800010a7983 */ /* 0x000ee80000300a00 */
[----:B---3--:R-:W-:Y:S04]  /*115d0*/  STL.64 [R1+0x2f38], R10 ;  /* 0x002f380a01007387 */ /* 0x008fe80000100a00 */
[----:B--2---:R0:W-:Y:S04]  /*115e0*/  STL.64 [R1+0x2f30], R8 ;  /* 0x002f300801007387 */ /* 0x0041e80000100a00 */
[----:B0-----:R-:W2:Y:S04]  /*115f0*/  LDL.LU.64 R8, [R1+0x1e0] ;  /* 0x0001e00001087983 */ /* 0x001ea80000300a00 */
[----:B------:R-:W2:Y:S04]  /*11600*/  LDL.LU.64 R10, [R1+0x1e8] ;  /* 0x0001e800010a7983 */ /* 0x000ea80000300a00 */
[----:B------:R-:W-:Y:S04]  /*11610*/  STL.64 [R1+0x5b0], R16 ;  /* 0x0005b01001007387 */ /* 0x000fe80000100a00 */
[----:B------:R0:W-:Y:S04]  /*11620*/  STL.64 [R1+0x5b8], R18 ;  /* 0x0005b81201007387 */ /* 0x0001e80000100a00 */
[----:B0-----:R-:W3:Y:S04]  /*11630*/  LDL.LU.64 R18, [R1+0x2f68] ;  /* 0x002f680001127983 */ /* 0x001ee80000300a00 */
[----:B------:R-:W3:Y:S04]  /*11640*/  LDL.LU.64 R16, [R1+0x2f60] ;  /* 0x002f600001107983 */ /* 0x000ee80000300a00 */
[----:B------:R-:W-:Y:S04]  /*11650*/  STL.64 [R1+0x2ed8], R14 ;  /* 0x002ed80e01007387 */ /* 0x000fe80000100a00 */
[----:B------:R-:W-:Y:S01]  /*11660*/  STL.64 [R1+0x2ed0], R12 ;  /* 0x002ed00c01007387 */ /* 0x000fe20000100a00 */
        /* <DEDUP_REMOVED lines=27> */
[----:B------:R-:W2:Y:S04]  /*11820*/  LDL.LU.64 R6, [R1+0x2f18] ;  /* 0x002f180001067983 */ /* 0x000ea80000300a00 */
[----:B------:R-:W2:-:S14]  /*11830*/  LDL.LU.64 R4, [R1+0x2f10] ;  /* 0x002f100001047983 */ /* 0x000e9c0000300a00 */
[----:B------:R0:W-:Y:S04]  /*11840*/  STL.64 [R1+0x350], R12 ;  /* 0x0003500c01007387 */ /* 0x0001e80000100a00 */
[----:B------:R1:W-:Y:S04]  /*11850*/  STL.64 [R1+0x358], R14 ;  /* 0x0003580e01007387 */ /* 0x0003e80000100a00 */
[----:B0-----:R-:W3:Y:S04]  /*11860*/  LDL.LU.64 R12, [R1+0x6e0] ;  /* 0x0006e000010c7983 */ /* 0x001ee80000300a00 */
[----:B-1----:R-:W3:Y:S01]  /*11870*/  LDL.LU.64 R14, [R1+0x6e8] ;  /* 0x0006e800010e7983 */ /* 0x002ee20000300a00 */
[----:B--2---:R-:W-:Y:S03]  /*11880*/  HMMA.16816.F32.BF16 R4, R4, R20, R8 ;  /* 0x000000140404723c */ /* 0x004fe60000041808 */
[----:B------:R-:W2:Y:S04]  /*11890*/  LDL.LU.64 R10, [R1+0x2f08] ;  /* 0x002f0800010a7983 */ /* 0x000ea80000300a00 */
[----:B------:R-:W2:-:S12]  /*118a0*/  LDL.LU.64 R8, [R1+0x2f00] ;  /* 0x002f000001087983 */ /* 0x000e980000300a00 */
[----:B------:R-:W-:Y:S04]  /*118b0*/  STL.64 [R1+0x2d0], R4 ;  /* 0x0002d00401007387 */ /* 0x000fe80000100a00 */
[----:B------:R0:W-:Y:S04]  /*118c0*/  STL.64 [R1+0x2d8], R6 ;  /* 0x0002d80601007387 */ /* 0x0001e80000100a00 */
[----:B0-----:R-:W2:Y:S04]  /*118d0*/  LDL.LU.64 R6, [R1+0x2ef8] ;  /* 0x002ef80001067983 */ /* 0x001ea80000300a00 */
[----:B------:R-:W2:Y:S01]  /*118e0*/  LDL.LU.64 R4, [R1+0x2ef0] ;  /* 0x002ef00001047983 */ /* 0x000ea20000300a00 */
[----:B------:R-:W-:-:S02]  /*118f0*/  IMAD.MOV.U32 R2, RZ, RZ, R20 ;  /* 0x000000ffff027224 */ /* 0x000fc400078e0014 */
[----:B------:R-:W-:Y:S01]  /*11900*/  IMAD.MOV.U32 R0, RZ, RZ, R21 ;  /* 0x000000ffff007224 */ /* 0x000fe200078e0015 */
[----:B--2---:R-:W-:-:S15]  /*11910*/  HMMA.16816.F32.BF16 R8, R4, R20, R8 ;  /* 0x000000140408723c */ /* 0x004fde0000041808 */
[----:B------:R-:W-:-:S04]  /*11920*/  NOP ;  /* 0x0000000000007918 */ /* 0x000fc80000000000 */
[----:B------:R-:W-:Y:S04]  /*11930*/  STL.64 [R1+0x3f0], R8 ;  /* 0x0003f00801007387 */ /* 0x000fe80000100a00 */
[----:B------:R0:W-:Y:S04]  /*11940*/  STL.64 [R1+0x3f8], R10 ;  /* 0x0003f80a01007387 */ /* 0x0001e80000100a00 */
[----:B0-----:R-:W3:Y:S04]  /*11950*/  LDL.LU.64 R10, [R1+0x2ee8] ;  /* 0x002ee800010a7983 */ /* 0x001ee80000300a00 */
[----:B------:R-:W3:Y:S04]  /*11960*/  LDL.LU.64 R8, [R1+0x2ee0] ;  /* 0x002ee00001087983 */ /* 0x000ee80000300a00 */
[----:B------:R-:W2:Y:S04]  /*11970*/  LDL.LU.64 R20, [R1+0x470] ;  /* 0x0004700001147983 */ /* 0x000ea80000300a00 */
[----:B------:R-:W2:Y:S04]  /*11980*/  LDL.LU.64 R22, [R1+0x478] ;  /* 0x0004780001167983 */ /* 0x000ea80000300a00 */
[----:B------:R0:W-:Y:S04]  /*11990*/  STL.64 [R1+0x2e78], R6 ;  /* 0x002e780601007387 */ /* 0x0001e80000100a00 */
[----:B------:R1:W-:Y:S04]  /*119a0*/  STL.64 [R1+0x2e70], R4 ;  /* 0x002e700401007387 */ /* 0x0003e80000100a00 */
[----:B0-----:R-:W4:Y:S04]  /*119b0*/  LDL.64 R6, [R1+0x8] ;  /* 0x0000080001067983 */ /* 0x001f280000100a00 */
[----:B-1----:R-:W2:Y:S04]  /*119c0*/  LDL.64 R4, [R1] ;  /* 0x0000000001047983 */ /* 0x002ea80000100a00 */
[----:B----4-:R0:W-:Y:S04]  /*119d0*/  STL.64 [R1+0x2e98], R6 ;  /* 0x002e980601007387 */ /* 0x0101e80000100a00 */
[----:B--2---:R1:W-:Y:S04]  /*119e0*/  STL.64 [R1+0x2e90], R4 ;  /* 0x002e900401007387 */ /* 0x0043e80000100a00 */
[----:B0-----:R-:W2:Y:S04]  /*119f0*/  LDL.64 R6, [R1+0x18] ;  /* 0x0000180001067983 */ /* 0x001ea80000100a00 */
[----:B-1----:R-:W4:Y:S04]  /*11a00*/  LDL.64 R4, [R1+0x10] ;  /* 0x0000100001047983 */ /* 0x002f280000100a00 */
[----:B--2---:R-:W-:Y:S04]  /*11a10*/  STL.64 [R1+0x2ea8], R6 ;  /* 0x002ea80601007387 */ /* 0x004fe80000100a00 */
[----:B----4-:R0:W-:Y:S02]  /*11a20*/  STL.64 [R1+0x2ea0], R4 ;  /* 0x002ea00401007387 */ /* 0x0101e40000100a00 */
[----:B0-----:R-:W-:-:S02]  /*11a30*/  IMAD.MOV.U32 R4, RZ, RZ, R2 ;  /* 0x000000ffff047224 */ /* 0x001fc400078e0002 */
[----:B------:R-:W-:-:S07]  /*11a40*/  IMAD.MOV.U32 R5, RZ, RZ, R0 ;  /* 0x000000ffff057224 */ /* 0x000fce00078e0000 */
[----:B---3--:R-:W-:-:S15]  /*11a50*/  HMMA.16816.F32.BF16 R12, R8, R4, R12 ;  /* 0x00000004080c723c */ /* 0x008fde000004180c */
[----:B------:R-:W-:-:S04]  /*11a60*/  NOP ;  /* 0x0000000000007918 */ /* 0x000fc80000000000 */
[----:B------:R-:W-:Y:S04]  /*11a70*/  STL.64 [R1+0x500], R12 ;  /* 0x0005000c01007387 */ /* 0x000fe80000100a00 */
[----:B------:R0:W-:Y:S04]  /*11a80*/  STL.64 [R1+0x508], R14 ;  /* 0x0005080e01007387 */ /* 0x0001e80000100a00 */
[----:B0-----:R-:W2:Y:S04]  /*11a90*/  LDL.LU.64 R14, [R1+0x2ed8] ;  /* 0x002ed800010e7983 */ /* 0x001ea80000300a00 */
[----:B------:R-:W2:Y:S04]  /*11aa0*/  LDL.LU.64 R12, [R1+0x2ed0] ;  /* 0x002ed000010c7983 */ /* 0x000ea80000300a00 */
[----:B------:R-:W-:Y:S04]  /*11ab0*/  STL [R1+0x2e5c], R11 ;  /* 0x002e5c0b01007387 */ /* 0x000fe80000100800 */
[----:B------:R-:W-:Y:S04]  /*11ac0*/  STL [R1+0x2e88], R10 ;  /* 0x002e880a01007387 */ /* 0x000fe80000100800 */
[----:B------:R0:W-:Y:S04]  /*11ad0*/  STL.64 [R1+0x2e80], R8 ;  /* 0x002e800801007387 */ /* 0x0001e80000100a00 */
[----:B0-----:R-:W2:Y:S04]  /*11ae0*/  LDL.LU.64 R8, [R1+0x5a0] ;  /* 0x0005a00001087983 */ /* 0x001ea80000300a00 */
[----:B------:R-:W2:Y:S02]  /*11af0*/  LDL.LU.64 R10, [R1+0x5a8] ;  /* 0x0005a800010a7983 */ /* 0x000ea40000300a00 */
[----:B--2---:R-:W-:-:S15]  /*11b00*/  HMMA.16816.F32.BF16 R8, R12, R4, R8 ;  /* 0x000000040c08723c */ /* 0x004fde0000041808 */
[----:B------:R-:W-:-:S04]  /*11b10*/  NOP ;  /* 0x0000000000007918 */ /* 0x000fc80000000000 */
[----:B------:R0:W-:Y:S04]  /*11b20*/  STL.64 [R1+0x5d0], R8 ;  /* 0x0005d00801007387 */ /* 0x0001e80000100a00 */
[----:B------:R1:W-:Y:S04]  /*11b30*/  STL.64 [R1+0x5d8], R10 ;  /* 0x0005d80a01007387 */ /* 0x0003e80000100a00 */
[----:B0-----:R-:W2:Y:S04]  /*11b40*/  LDL.LU.64 R8, [R1+0xa60] ;  /* 0x000a600001087983 */ /* 0x001ea80000300a00 */
[----:B-1----:R-:W3:Y:S01]  /*11b50*/  LDL.LU.64 R10, [R1+0xa68] ;  /* 0x000a6800010a7983 */ /* 0x002ee20000300a00 */
[-C--:B------:R-:W-:Y:S03]  /*11b60*/  HMMA.16816.F32.BF16 R20, R16, R4.reuse, R20 ;  /* 0x000000041014723c */ /* 0x080fe60000041814 */
        /* <DEDUP_REMOVED lines=9> */
[----:B------:R0:W-:Y:S04]  /*11c00*/  STL.64 [R1+0x6b8], R22 ;  /* 0x0006b81601007387 */ /* 0x0001e80000100a00 */
[----:B0-----:R-:W3:Y:S04]  /*11c10*/  LDL.LU.64 R22, [R1+0x2ec8] ;  /* 0x002ec80001167983 */ /* 0x001ee80000300a00 */
[----:B------:R-:W3:Y:S02]  /*11c20*/  LDL.LU.64 R20, [R1+0x2ec0] ;  /* 0x002ec00001147983 */ /* 0x000ee40000300a00 */
[-C--:B---3--:R-:W-:Y:S08]  /*11c30*/  HMMA.16816.F32.BF16 R12, R20, R4.reuse, R12 ;  /* 0x00000004140c723c */ /* 0x088ff0000004180c */
[----:B--2---:R-:W-:Y:S11]  /*11c40*/  HMMA.16816.F32.BF16 R4, R24, R4, R8 ;  /* 0x000000041804723c */ /* 0x004ff60000041808 */
[----:B------:R0:W-:Y:S04]  /*11c50*/  STL.64 [R1+0x7b0], R12 ;  /* 0x0007b00c01007387 */ /* 0x0001e80000100a00 */
[----:B------:R1:W-:Y:S04]  /*11c60*/  STL.64 [R1+0x7b8], R14 ;  /* 0x0007b80e01007387 */ /* 0x0003e80000100a00 */
[----:B0-----:R-:W2:Y:S04]  /*11c70*/  LDL.LU.64 R12, [R1+0x990] ;  /* 0x00099000010c7983 */ /* 0x001ea80000300a00 */
[----:B-1----:R-:W2:Y:S04]  /*11c80*/  LDL.LU.64 R14, [R1+0x998] ;  /* 0x00099800010e7983 */ /* 0x002ea80000300a00 */
[----:B------:R-:W-:Y:S04]  /*11c90*/  STL.64 [R1+0x2e50], R22 ;  /* 0x002e501601007387 */ /* 0x000fe80000100a00 */
[----:B------:R0:W-:Y:S04]  /*11ca0*/  STL.64 [R1+0x2e48], R20 ;  /* 0x002e481401007387 */ /* 0x0001e80000100a00 */
[----:B0-----:R-:W3:Y:S04]  /*11cb0*/  LDL.LU.64 R20, [R1+0xa0] ;  /* 0x0000a00001147983 */ /* 0x001ee80000300a00 */
[----:B------:R-:W4:Y:S04]  /*11cc0*/  LDL.LU.64 R10, [R1+0x2eb8] ;  /* 0x002eb800010a7983 */ /* 0x000f280000300a00 */
[----:B------:R-:W4:Y:S04]  /*11cd0*/  LDL.LU.64 R8, [R1+0x2eb0] ;  /* 0x002eb00001087983 */ /* 0x000f280000300a00 */
        /* <DEDUP_REMOVED lines=8> */
[----:B---3--:R-:W-:-:S15]  /*11d60*/  HMMA.16816.F32.BF16 R24, R4, R20, R24 ;  /* 0x000000140418723c */ /* 0x008fde0000041818 */
[----:B------:R-:W-:-:S04]  /*11d70*/  NOP ;  /* 0x0000000000007918 */ /* 0x000fc80000000000 */
[----:B------:R0:W-:Y:S04]  /*11d80*/  STL.64 [R1+0x340], R24 ;  /* 0x0003401801007387 */ /* 0x0001e80000100a00 */
[----:B------:R1:W-:Y:S01]  /*11d90*/  STL.64 [R1+0x348], R26 ;  /* 0x0003481a01007387 */ /* 0x0003e20000100a00 */
[----:B0-----:R-:W-:Y:S02]  /*11da0*/  IMAD.MOV.U32 R25, RZ, RZ, R6 ;  /* 0x000000ffff197224 */ /* 0x001fe400078e0006 */
[----:B------:R-:W-:Y:S02]  /*11db0*/  IMAD.MOV.U32 R24, RZ, RZ, R7 ;  /* 0x000000ffff187224 */ /* 0x000fe400078e0007 */
[----:B-1----:R-:W-:Y:S01]  /*11dc0*/  IMAD.MOV.U32 R27, RZ, RZ, R4 ;  /* 0x000000ffff1b7224 */ /* 0x002fe200078e0004 */
[----:B------:R-:W4:Y:S01]  /*11dd0*/  LDL.LU.64 R6, [R1+0x2e98] ;  /* 0x002e980001067983 */ /* 0x000f220000300a00 */
[----:B------:R-:W-:-:S03]  /*11de0*/  IMAD.MOV.U32 R26, RZ, RZ, R5 ;  /* 0x000000ffff1a7224 */ /* 0x000fc600078e0005 */
[----:B------:R-:W4:Y:S02]  /*11df0*/  LDL.LU.64 R4, [R1+0x2e90] ;  /* 0x002e900001047983 */ /* 0x000f240000300a00 */
[----:B----4-:R-:W-:Y:S01]  /*11e00*/  HMMA.16816.F32.BF16 R8, R4, R20, R8 ;  /* 0x000000140408723c */ /* 0x010fe20000041808 */
[----:B------:R-:W-:Y:S02]  /*11e10*/  IMAD.MOV.U32 R29, RZ, RZ, R6 ;  /* 0x000000ffff1d7224 */ /* 0x000fe400078e0006 */
[----:B------:R-:W-:Y:S02]  /*11e20*/  IMAD.MOV.U32 R28, RZ, RZ, R7 ;  /* 0x000000ffff1c7224 */ /* 0x000fe400078e0007 */
[----:B------:R-:W-:-:S14]  /*11e30*/  IMAD.MOV.U32 R3, RZ, RZ, R5 ;  /* 0x000000ffff037224 */ /* 0x000fdc00078e0005 */
[----:B------:R-:W-:Y:S04]  /*11e40*/  STL.64 [R1+0x2c0], R8 ;  /* 0x0002c00801007387 */ /* 0x000fe80000100a00 */
[----:B------:R0:W-:Y:S04]  /*11e50*/  STL.64 [R1+0x2c8], R10 ;  /* 0x0002c80a01007387 */ /* 0x0001e80000100a00 */
[----:B0-----:R-:W3:Y:S01]  /*11e60*/  LDL.LU R10, [R1+0x2e88] ;  /* 0x002e8800010a7983 */ /* 0x001ee20000300800 */
[----:B------:R-:W-:-:S03]  /*11e70*/  IMAD.MOV.U32 R11, RZ, RZ, R4 ;  /* 0x000000ffff0b7224 */ /* 0x000fc600078e0004 */
[----:B------:R-:W3:Y:S04]  /*11e80*/  LDL.LU.64 R8, [R1+0x2e80] ;  /* 0x002e800001087983 */ /* 0x000ee80000300a00 */
[----:B------:R-:W2:Y:S04]  /*11e90*/  LDL.LU.64 R6, [R1+0x2e78] ;  /* 0x002e780001067983 */ /* 0x000ea80000300a00 */
[----:B------:R-:W2:Y:S01]  /*11ea0*/  LDL.LU.64 R4, [R1+0x2e70] ;  /* 0x002e700001047983 */ /* 0x000ea20000300a00 */
[----:B------:R-:W-:Y:S02]  /*11eb0*/  IMAD.MOV.U32 R2, RZ, RZ, R20 ;  /* 0x000000ffff027224 */ /* 0x000fe400078e0014 */
[----:B------:R-:W-:Y:S01]  /*11ec0*/  IMAD.MOV.U32 R0, RZ, RZ, R21 ;  /* 0x000000ffff007224 */ /* 0x000fe200078e0015 */
[----:B--2---:R-:W-:-:S15]  /*11ed0*/  HMMA.16816.F32.BF16 R12, R4, R20, R12 ;  /* 0x00000014040c723c */ /* 0x004fde000004180c */
[----:B------:R-:W-:-:S04]  /*11ee0*/  NOP ;  /* 0x0000000000007918 */ /* 0x000fc80000000000 */
[----:B------:R-:W-:Y:S04]  /*11ef0*/  STL.64 [R1+0x3e0], R12 ;  /* 0x0003e00c01007387 */ /* 0x000fe80000100a00 */
[----:B------:R0:W-:Y:S04]  /*11f00*/  STL.64 [R1+0x3e8], R14 ;  /* 0x0003e80e01007387 */ /* 0x0001e80000100a00 */
[----:B0-----:R-:W2:Y:S04]  /*11f10*/  LDL.LU.64 R14, [R1+0x2e68] ;  /* 0x002e6800010e7983 */ /* 0x001ea80000300a00 */
[----:B------:R-:W2:Y:S04]  /*11f20*/  LDL.LU.64 R12, [R1+0x2e60] ;  /* 0x002e6000010c7983 */ /* 0x000ea80000300a00 */
[----:B------:R-:W3:Y:S04]  /*11f30*/  LDL.LU.64 R20, [R1+0x7e0] ;  /* 0x0007e00001147983 */ /* 0x000ee80000300a00 */
[----:B------:R-:W3:Y:S04]  /*11f40*/  LDL.LU.64 R22, [R1+0x7e8] ;  /* 0x0007e80001167983 */ /* 0x000ee80000300a00 */
[----:B------:R-:W-:Y:S04]  /*11f50*/  STL.64 [R1+0x2df0], R6 ;  /* 0x002df00601007387 */ /* 0x000fe80000100a00 */
[----:B------:R0:W-:Y:S02]  /*11f60*/  STL.64 [R1+0x2de8], R4 ;  /* 0x002de80401007387 */ /* 0x0001e40000100a00 */
[----:B0-----:R-:W-:-:S02]  /*11f70*/  IMAD.MOV.U32 R4, RZ, RZ, R11 ;  /* 0x000000ffff047224 */ /* 0x001fc400078e000b */
[----:B------:R-:W3:Y:S01]  /*11f80*/  LDL.LU R11, [R1+0x2e5c] ;  /* 0x002e5c00010b7983 */ /* 0x000ee20000300800 */
[----:B------:R-:W-:Y:S02]  /*11f90*/  IMAD.MOV.U32 R6, RZ, RZ, R29 ;  /* 0x000000ffff067224 */ /* 0x000fe400078e001d */
[----:B------:R-:W-:Y:S02]  /*11fa0*/  IMAD.MOV.U32 R7, RZ, RZ, R28 ;  /* 0x000000ffff077224 */ /* 0x000fe400078e001c */
[----:B------:R-:W-:Y:S02]  /*11fb0*/  IMAD.MOV.U32 R5, RZ, RZ, R3 ;  /* 0x000000ffff057224 */ /* 0x000fe400078e0003 */
[----:B------:R-:W4:Y:S04]  /*11fc0*/  LDL.LU R3, [R1+0x2e58] ;  /* 0x002e580001037983 */ /* 0x000f280000300800 */
        /* <DEDUP_REMOVED lines=10> */
[----:B---3--:R-:W-:Y:S01]  /*12070*/  HMMA.16816.F32.BF16 R24, R8, R4, R20 ;  /* 0x000000040818723c */ /* 0x008fe20000041814 */
[----:B------:R-:W3:Y:S04]  /*12080*/  LDL.LU.64 R20, [R1+0x4d0] ;  /* 0x0004d00001147983 */ /* 0x000ee80000300a00 */
[----:B------:R-:W3:-:S14]  /*12090*/  LDL.LU.64 R22, [R1+0x4d8] ;  /* 0x0004d80001167983 */ /* 0x000edc0000300a00 */
[----:B------:R0:W-:Y:S04]  /*120a0*/  STL.64 [R1+0x4f0], R24 ;  /* 0x0004f01801007387 */ /* 0x0001e80000100a00 */
[----:B------:R1:W-:Y:S04]  /*120b0*/  STL.64 [R1+0x4f8], R26 ;  /* 0x0004f81a01007387 */ /* 0x0003e80000100a00 */
[----:B0-----:R-:W2:Y:S04]  /*120c0*/  LDL.LU.64 R24, [R1+0x3c0] ;  /* 0x0003c00001187983 */ /* 0x001ea80000300a00 */
[----:B-1----:R-:W2:Y:S04]  /*120d0*/  LDL.LU.64 R26, [R1+0x3c8] ;  /* 0x0003c800011a7983 */ /* 0x002ea80000300a00 */
[----:B------:R-:W-:Y:S04]  /*120e0*/  STL.64 [R1+0x2de0], R10 ;  /* 0x002de00a01007387 */ /* 0x000fe80000100a00 */
        /* <DEDUP_REMOVED lines=8> */
[----:B-1----:R-:W2:Y:S01]  /*12170*/  LDL.LU.64 R10, [R1+0xa38] ;  /* 0x000a3800010a7983 */ /* 0x002ea20000300a00 */
[-C--:B---3--:R-:W-:Y:S03]  /*12180*/  HMMA.16816.F32.BF16 R20, R16, R4.reuse, R20 ;  /* 0x000000041014723c */ /* 0x088fe60000041814 */
[----:B--2---:R-:W-:Y:S04]  /*12190*/  STL.64 [R1+0x2e00], R10 ;  /* 0x002e000a01007387 */ /* 0x004fe80000100a00 */
        /* <DEDUP_REMOVED lines=13> */
[----:B0-----:R-:W2:Y:S04]  /*12270*/  LDL.LU.64 R22, [R1+0x2e50] ;  /* 0x002e500001167983 */ /* 0x001ea80000300a00 */
[----:B------:R-:W2:Y:S02]  /*12280*/  LDL.LU.64 R20, [R1+0x2e48] ;  /* 0x002e480001147983 */ /* 0x000ea40000300a00 */
[----:B--2---:R-:W-:-:S15]  /*12290*/  HMMA.16816.F32.BF16 R24, R20, R4, R24 ;  /* 0x000000041418723c */ /* 0x004fde0000041818 */
[----:B------:R-:W-:-:S04]  /*122a0*/  NOP ;  /* 0x0000000000007918 */ /* 0x000fc80000000000 */
[----:B------:R-:W-:Y:S04]  /*122b0*/  STL.64 [R1+0x800], R24 ;  /* 0x0008001801007387 */ /* 0x000fe80000100a00 */
[----:B------:R0:W-:Y:S04]  /*122c0*/  STL.64 [R1+0x808], R26 ;  /* 0x0008081a01007387 */ /* 0x0001e80000100a00 */
[----:B0-----:R-:W3:Y:S04]  /*122d0*/  LDL.LU.64 R26, [R1+0x2e40] ;  /* 0x002e4000011a7983 */ /* 0x001ee80000300a00 */
[----:B------:R-:W3:Y:S02]  /*122e0*/  LDL.LU.64 R24, [R1+0x2e38] ;  /* 0x002e380001187983 */ /* 0x000ee40000300a00 */
[----:B---3--:R-:W-:Y:S02]  /*122f0*/  HMMA.16816.F32.BF16 R4, R24, R4, R12 ;  /* 0x000000041804723c */ /* 0x008fe4000004180c */
[----:B------:R-:W2:Y:S04]  /*12300*/  LDL.LU.64 R12, [R1+0x910] ;  /* 0x00091000010c7983 */ /* 0x000ea80000300a00 */
[----:B------:R-:W2:-:S13]  /*12310*/  LDL.LU.64 R14, [R1+0x918] ;  /* 0x00091800010e7983 */ /* 0x000e9a0000300a00 */
[----:B------:R-:W-:Y:S04]  /*12320*/  STL.64 [R1+0x8b0], R4 ;  /* 0x0008b00401007387 */ /* 0x000fe80000100a00 */
[----:B------:R-:W-:Y:S04]  /*12330*/  STL.64 [R1+0x8b8], R6 ;  /* 0x0008b80601007387 */ /* 0x000fe80000100a00 */
[----:B----4-:R-:W0:Y:S04]  /*12340*/  LDSM.16.M88.4 R4, [R3+UR5+0x19000] ;  /* 0x019000050304783b */ /* 0x010e280008000200 */
[----:B------:R-:W-:Y:S04]  /*12350*/  STL.64 [R1+0x2dc0], R26 ;  /* 0x002dc01a01007387 */ /* 0x000fe80000100a00 */
[----:B------:R-:W-:Y:S04]  /*12360*/  STL.64 [R1+0x2db8], R24 ;  /* 0x002db81801007387 */ /* 0x000fe80000100a00 */
[----:B------:R-:W-:Y:S04]  /*12370*/  LDSM.16.M88.4 R24, [R3+UR5+0x18000] ;  /* 0x018000050318783b */ /* 0x000fe80008000200 */
[----:B0-----:R-:W-:Y:S04]  /*12380*/  STL.64 [R1+0x80], R4 ;  /* 0x0000800401007387 */ /* 0x001fe80000100a00 */
        /* <DEDUP_REMOVED lines=9> */
[----:B------:R-:W-:Y:S04]  /*12420*/  STL.64 [R1+0x98], R26 ;  /* 0x0000981a01007387 */ /* 0x000fe80000100a00 */
[----:B------:R-:W-:Y:S01]  /*12430*/  STL [R1+0x2c48], R3 ;  /* 0x002c480301007387 */ /* 0x000fe20000100800 */
        /* <DEDUP_REMOVED lines=18> */
[----:B0-----:R-:W2:Y:S04]  /*12560*/  LDL.LU.64 R10, [R1+0x2de0] ;  /* 0x002de000010a7983 */ /* 0x001ea80000300a00 */
[----:B------:R-:W2:Y:S04]  /*12570*/  LDL.LU.64 R8, [R1+0x2dd8] ;  /* 0x002dd80001087983 */ /* 0x000ea80000300a00 */
[----:B------:R0:W-:Y:S04]  /*12580*/  STL.64 [R1+0x2d70], R6 ;  /* 0x002d700601007387 */ /* 0x0001e80000100a00 */
[----:B------:R1:W-:Y:S04]  /*12590*/  STL.64 [R1+0x2d68], R4 ;  /* 0x002d680401007387 */ /* 0x0003e80000100a00 */
[----:B0-----:R-:W3:Y:S04]  /*125a0*/  LDL.64 R6, [R1+0x8] ;  /* 0x0000080001067983 */ /* 0x001ee80000100a00 */
[----:B-1----:R-:W4:Y:S01]  /*125b0*/  LDL.64 R4, [R1] ;  /* 0x0000000001047983 */ /* 0x002f220000100a00 */
[----:B--2---:R-:W-:Y:S03]  /*125c0*/  HMMA.16816.F32.BF16 R12, R8, R24, R12 ;  /* 0x00000018080c723c */ /* 0x004fe6000004180c */
[----:B---3--:R-:W-:Y:S04]  /*125d0*/  STL.64 [R1+0x2d90], R6 ;  /* 0x002d900601007387 */ /* 0x008fe80000100a00 */
[----:B----4-:R0:W-:Y:S04]  /*125e0*/  STL.64 [R1+0x2d88], R4 ;  /* 0x002d880401007387 */ /* 0x0101e80000100a00 */
[----:B0-----:R-:W2:Y:S04]  /*125f0*/  LDL.LU.64 R4, [R1+0x6d0] ;  /* 0x0006d00001047983 */ /* 0x001ea80000300a00 */
[----:B------:R-:W2:Y:S04]  /*12600*/  LDL.LU.64 R6, [R1+0x6d8] ;  /* 0x0006d80001067983 */ /* 0x000ea80000300a00 */
[----:B------:R-:W-:Y:S04]  /*12610*/  STL.64 [R1+0x4d0], R12 ;  /* 0x0004d00c01007387 */ /* 0x000fe80000100a00 */
[----:B------:R0:W-:Y:S04]  /*12620*/  STL.64 [R1+0x4d8], R14 ;  /* 0x0004d80e01007387 */ /* 0x0001e80000100a00 */
[----:B0-----:R-:W2:Y:S04]  /*12630*/  LDL.LU.64 R14, [R1+0x2dd0] ;  /* 0x002dd000010e7983 */ /* 0x001ea80000300a00 */
[----:B------:R-:W2:Y:S04]  /*12640*/  LDL.LU.64 R12, [R1+0x2dc8] ;  /* 0x002dc800010c7983 */ /* 0x000ea80000300a00 */
[----:B------:R-:W-:Y:S04]  /*12650*/  STL.64 [R1+0x2d60], R10 ;  /* 0x002d600a01007387 */ /* 0x000fe80000100a00 */
[----:B------:R0:W-:Y:S01]  /*12660*/  STL.64 [R1+0x2d58], R8 ;  /* 0x002d580801007387 */ /* 0x0001e20000100a00 */
[----:B------:R-:W-:-:S02]  /*12670*/  IMAD.MOV.U32 R2, RZ, RZ, R24 ;  /* 0x000000ffff027224 */ /* 0x000fc400078e0018 */
[----:B------:R-:W-:Y:S01]  /*12680*/  IMAD.MOV.U32 R0, RZ, RZ, R25 ;  /* 0x000000ffff007224 */ /* 0x000fe200078e0019 */
[----:B--2---:R-:W-:-:S15]  /*12690*/  HMMA.16816.F32.BF16 R4, R12, R24, R4 ;  /* 0x000000180c04723c */ /* 0x004fde0000041804 */
[----:B------:R-:W-:-:S04]  /*126a0*/  NOP ;  /* 0x0000000000007918 */ /* 0x000fc80000000000 */
[----:B------:R1:W-:Y:S04]  /*126b0*/  STL.64 [R1+0x5f0], R4 ;  /* 0x0005f00401007387 */ /* 0x0003e80000100a00 */
[----:B------:R2:W-:Y:S04]  /*126c0*/  STL.64 [R1+0x5f8], R6 ;  /* 0x0005f80601007387 */ /* 0x0005e80000100a00 */
[----:B0-----:R-:W3:Y:S04]  /*126d0*/  LDL.LU.64 R8, [R1+0x5c0] ;  /* 0x0005c00001087983 */ /* 0x001ee80000300a00 */
[----:B------:R-:W3:Y:S04]  /*126e0*/  LDL.LU.64 R10, [R1+0x5c8] ;  /* 0x0005c800010a7983 */ /* 0x000ee80000300a00 */
[----:B------:R-:W4:Y:S04]  /*126f0*/  LDL.LU.64 R24, [R1+0x490] ;  /* 0x0004900001187983 */ /* 0x000f280000300a00 */
[----:B------:R-:W4:Y:S04]  /*12700*/  LDL.LU.64 R26, [R1+0x498] ;  /* 0x00049800011a7983 */ /* 0x000f280000300a00 */
[----:B-1----:R-:W3:Y:S04]  /*12710*/  LDL.LU.64 R4, [R1+0xbe0] ;  /* 0x000be00001047983 */ /* 0x002ee80000300a00 */
[----:B--2---:R-:W2:Y:S04]  /*12720*/  LDL.LU.64 R6, [R1+0xbe8] ;  /* 0x000be80001067983 */ /* 0x004ea80000300a00 */
[----:B--2---:R-:W-:Y:S04]  /*12730*/  STL.64 [R1+0x2da0], R6 ;  /* 0x002da00601007387 */ /* 0x004fe80000100a00 */
[----:B---3--:R-:W-:Y:S04]  /*12740*/  STL.64 [R1+0x2d98], R4 ;  /* 0x002d980401007387 */ /* 0x008fe80000100a00 */
[----:B------:R-:W-:Y:S04]  /*12750*/  STL.64 [R1+0x2d80], R14 ;  /* 0x002d800e01007387 */ /* 0x000fe80000100a00 */
[----:B------:R0:W-:Y:S04]  /*12760*/  STL.64 [R1+0x2d78], R12 ;  /* 0x002d780c01007387 */ /* 0x0001e80000100a00 */
[----:B0-----:R-:W2:Y:S04]  /*12770*/  LDL.LU.64 R12, [R1+0xb20] ;  /* 0x000b2000010c7983 */ /* 0x001ea80000300a00 */
[----:B------:R-:W3:Y:S01]  /*12780*/  LDL.LU.64 R14, [R1+0xb28] ;  /* 0x000b2800010e7983 */ /* 0x000ee20000300a00 */
[----:B------:R-:W-:-:S02]  /*12790*/  IMAD.MOV.U32 R4, RZ, RZ, R2 ;  /* 0x000000ffff047224 */ /* 0x000fc400078e0002 */
[----:B------:R-:W-:-:S07]  /*127a0*/  IMAD.MOV.U32 R5, RZ, RZ, R0 ;  /* 0x000000ffff057224 */ /* 0x000fce00078e0000 */
[-C--:B------:R-:W-:Y:S08]  /*127b0*/  HMMA.16816.F32.BF16 R8, R16, R4.reuse, R8 ;  /* 0x000000041008723c */ /* 0x080ff00000041808 */
[-C--:B----4-:R-:W-:Y:S01]  /*127c0*/  HMMA.16816.F32.BF16 R24, R20, R4.reuse, R24 ;  /* 0x000000041418723c */ /* 0x090fe20000041818 */
[----:B---3--:R-:W-:Y:S04]  /*127d0*/  STL.64 [R1+0x2db0], R14 ;  /* 0x002db00e01007387 */ /* 0x008fe80000100a00 */
[----:B--2---:R0:W-:Y:S04]  /*127e0*/  STL.64 [R1+0x2da8], R12 ;  /* 0x002da80c01007387 */ /* 0x0041e80000100a00 */
[----:B0-----:R-:W2:Y:S04]  /*127f0*/  LDL.LU.64 R12, [R1+0x160] ;  /* 0x00016000010c7983 */ /* 0x001ea80000300a00 */
[----:B------:R-:W2:Y:S04]  /*12800*/  LDL.LU.64 R14, [R1+0x168] ;  /* 0x00016800010e7983 */ /* 0x000ea80000300a00 */
[----:B------:R0:W-:Y:S04]  /*12810*/  STL.64 [R1+0x6e0], R8 ;  /* 0x0006e00801007387 */ /* 0x0001e80000100a00 */
[----:B------:R1:W-:Y:S04]  /*12820*/  STL.64 [R1+0x6e8], R10 ;  /* 0x0006e80a01007387 */ /* 0x0003e80000100a00 */
[----:B0-----:R-:W3:Y:S04]  /*12830*/  LDL.LU.64 R8, [R1+0xa70] ;  /* 0x000a700001087983 */ /* 0x001ee80000300a00 */
[----:B-1----:R-:W3:Y:S04]  /*12840*/  LDL.LU.64 R10, [R1+0xa78] ;  /* 0x000a7800010a7983 */ /* 0x002ee80000300a00 */
[----:B------:R-:W-:Y:S04]  /*12850*/  STL.64 [R1+0x7f0], R24 ;  /* 0x0007f01801007387 */ /* 0x000fe80000100a00 */
[----:B------:R0:W-:Y:S04]  /*12860*/  STL.64 [R1+0x7f8], R26 ;  /* 0x0007f81a01007387 */ /* 0x0001e80000100a00 */
[----:B0-----:R-:W2:Y:S04]  /*12870*/  LDL.LU.64 R26, [R1+0x2dc0] ;  /* 0x002dc000011a7983 */ /* 0x001ea80000300a00 */
[----:B------:R-:W2:Y:S04]  /*12880*/  LDL.LU.64 R24, [R1+0x2db8] ;  /* 0x002db80001187983 */ /* 0x000ea80000300a00 */
[----:B------:R0:W-:Y:S04]  /*12890*/  STL.64 [R1+0x2d50], R22 ;  /* 0x002d501601007387 */ /* 0x0001e80000100a00 */
[----:B------:R1:W-:Y:S04]  /*128a0*/  STL.64 [R1+0x2d48], R20 ;  /* 0x002d481401007387 */ /* 0x0003e80000100a00 */
[----:B0-----:R-:W4:Y:S04]  /*128b0*/  LDL.64 R22, [R1+0x18] ;  /* 0x0000180001167983 */ /* 0x001f280000100a00 */
[----:B-1----:R-:W4:Y:S01]  /*128c0*/  LDL.64 R20, [R1+0x10] ;  /* 0x0000100001147983 */ /* 0x002f220000100a00 */
        /* <DEDUP_REMOVED lines=9> */
[----:B0-----:R-:W4:Y:S02]  /*12960*/  LDL.LU.64 R24, [R1+0x80] ;  /* 0x0000800001187983 */ /* 0x001f240000300a00 */
[----:B----4-:R-:W-:-:S15]  /*12970*/  HMMA.16816.F32.BF16 R4, R20, R24, R4 ;  /* 0x000000181404723c */ /* 0x010fde0000041804 */
[----:B------:R-:W-:-:S04]  /*12980*/  NOP ;  /* 0x0000000000007918 */ /* 0x000fc80000000000 */
[----:B------:R-:W-:Y:S04]  /*12990*/  STL.64 [R1+0x280], R4 ;  /* 0x0002800401007387 */ /* 0x000fe80000100a00 */
[----:B------:R0:W-:Y:S04]  /*129a0*/  STL.64 [R1+0x288], R6 ;  /* 0x0002880601007387 */ /* 0x0001e80000100a00 */
[----:B0-----:R-:W2:Y:S04]  /*129b0*/  LDL.LU.64 R6, [R1+0x2d90] ;  /* 0x002d900001067983 */ /* 0x001ea80000300a00 */
[----:B------:R-:W2:Y:S01]  /*129c0*/  LDL.LU.64 R4, [R1+0x2d88] ;  /* 0x002d880001047983 */ /* 0x000ea20000300a00 */
[----:B------:R-:W-:-:S03]  /*129d0*/  IMAD.MOV.U32 R29, RZ, RZ, R23 ;  /* 0x000000ffff1d7224 */ /* 0x000fc600078e0017 */
[----:B------:R-:W4:Y:S04]  /*129e0*/  LDL.LU.64 R20, [R1+0x7d0] ;  /* 0x0007d00001147983 */ /* 0x000f280000300a00 */
[----:B------:R-:W4:Y:S01]  /*129f0*/  LDL.LU.64 R22, [R1+0x7d8] ;  /* 0x0007d80001167983 */ /* 0x000f220000300a00 */
[----:B--2---:R-:W-:Y:S01]  /*12a00*/  HMMA.16816.F32.BF16 R12, R4, R24, R12 ;  /* 0x00000018040c723c */ /* 0x004fe2000004180c */
[----:B------:R-:W-:Y:S02]  /*12a10*/  IMAD.MOV.U32 R2, RZ, RZ, R6 ;  /* 0x000000ffff027224 */ /* 0x000fe400078e0006 */
[----:B------:R-:W-:Y:S02]  /*12a20*/  IMAD.MOV.U32 R0, RZ, RZ, R7 ;  /* 0x000000ffff007224 */ /* 0x000fe400078e0007 */
[----:B------:R-:W-:-:S02]  /*12a30*/  IMAD.MOV.U32 R28, RZ, RZ, R4 ;  /* 0x000000ffff1c7224 */ /* 0x000fc400078e0004 */
[----:B------:R-:W-:-:S12]  /*12a40*/  IMAD.MOV.U32 R3, RZ, RZ, R5 ;  /* 0x000000ffff037224 */ /* 0x000fd800078e0005 */
[----:B------:R-:W-:Y:S04]  /*12a50*/  STL.64 [R1+0x260], R12 ;  /* 0x0002600c01007387 */ /* 0x000fe80000100a00 */
[----:B------:R0:W-:Y:S04]  /*12a60*/  STL.64 [R1+0x268], R14 ;  /* 0x0002680e01007387 */ /* 0x0001e80000100a00 */
[----:B0-----:R-:W4:Y:S04]  /*12a70*/  LDL.LU.64 R14, [R1+0x2d80] ;  /* 0x002d8000010e7983 */ /* 0x001f280000300a00 */
[----:B------:R-:W4:Y:S04]  /*12a80*/  LDL.LU.64 R12, [R1+0x2d78] ;  /* 0x002d7800010c7983 */ /* 0x000f280000300a00 */
[----:B------:R-:W3:Y:S04]  /*12a90*/  LDL.LU.64 R6, [R1+0x2d70] ;  /* 0x002d700001067983 */ /* 0x000ee80000300a00 */
[----:B------:R-:W3:Y:S02]  /*12aa0*/  LDL.LU.64 R4, [R1+0x2d68] ;  /* 0x002d680001047983 */ /* 0x000ee40000300a00 */
[----:B---3--:R-:W-:-:S15]  /*12ab0*/  HMMA.16816.F32.BF16 R8, R4, R24, R8 ;  /* 0x000000180408723c */ /* 0x008fde0000041808 */
[----:B------:R-:W-:-:S04]  /*12ac0*/  NOP ;  /* 0x0000000000007918 */ /* 0x000fc80000000000 */
[----:B------:R-:W-:Y:S04]  /*12ad0*/  STL.64 [R1+0x2b0], R8 ;  /* 0x0002b00801007387 */ /* 0x000fe80000100a00 */
[----:B------:R0:W-:Y:S04]  /*12ae0*/  STL.64 [R1+0x2b8], R10 ;  /* 0x0002b80a01007387 */ /* 0x0001e80000100a00 */
[----:B0-----:R-:W2:Y:S04]  /*12af0*/  LDL.LU.64 R10, [R1+0x2d60] ;  /* 0x002d6000010a7983 */ /* 0x001ea80000300a00 */
[----:B------:R-:W2:Y:S04]  /*12b00*/  LDL.LU.64 R8, [R1+0x2d58] ;  /* 0x002d580001087983 */ /* 0x000ea80000300a00 */
[----:B------:R-:W-:Y:S04]  /*12b10*/  STL.64 [R1+0x2d08], R6 ;  /* 0x002d080601007387 */ /* 0x000fe80000100a00 */
[----:B------:R0:W-:Y:S04]  /*12b20*/  STL.64 [R1+0x2d00], R4 ;  /* 0x002d000401007387 */ /* 0x0001e80000100a00 */
[----:B0-----:R-:W2:Y:S04]  /*12b30*/  LDL.LU.64 R4, [R1+0x9a0] ;  /* 0x0009a00001047983 */ /* 0x001ea80000300a00 */
[----:B------:R-:W2:Y:S02]  /*12b40*/  LDL.LU.64 R6, [R1+0x9a8] ;  /* 0x0009a80001067983 */ /* 0x000ea40000300a00 */
[----:B--2---:R-:W-:-:S15]  /*12b50*/  HMMA.16816.F32.BF16 R4, R8, R24, R4 ;  /* 0x000000180804723c */ /* 0x004fde0000041804 */
[----:B------:R-:W-:-:S04]  /*12b60*/  NOP ;  /* 0x0000000000007918 */ /* 0x000fc80000000000 */
[----:B------:R-:W-:Y:S04]  /*12b70*/  STL.64 [R1+0x4b0], R4 ;  /* 0x0004b00401007387 */ /* 0x000fe80000100a00 */
[----:B------:R-:W-:Y:S04]  /*12b80*/  STL.64 [R1+0x4b8], R6 ;  /* 0x0004b80601007387 */ /* 0x000fe80000100a00 */
[----:B------:R-:W-:Y:S04]  /*12b90*/  STL.64 [R1+0x2ce8], R10 ;  /* 0x002ce80a01007387 */ /* 0x000fe80000100a00 */
[----:B------:R0:W-:Y:S04]  /*12ba0*/  STL.64 [R1+0x2ce0], R8 ;  /* 0x002ce00801007387 */ /* 0x0001e80000100a00 */
[----:B0-----:R-:W2:Y:S01]  /*12bb0*/  LDL.LU.64 R8, [R1+0x70] ;  /* 0x0000700001087983 */ /* 0x001ea20000300a00 */
[----:B------:R-:W-:-:S02]  /*12bc0*/  IMAD.MOV.U32 R5, RZ, RZ, R24 ;  /* 0x000000ffff057224 */ /* 0x000fc400078e0018 */
[----:B------:R-:W-:Y:S01]  /*12bd0*/  IMAD.MOV.U32 R4, RZ, RZ, R25 ;  /* 0x000000ffff047224 */ /* 0x000fe200078e0019 */
[----:B--2---:R0:W-:Y:S02]  /*12be0*/  STL.64 [R1+0x2d20], R8 ;  /* 0x002d200801007387 */ /* 0x0041e40000100a00 */
[----:B0-----:R-:W-:Y:S02]  /*12bf0*/  IMAD.MOV.U32 R8, RZ, RZ, R5 ;  /* 0x000000ffff087224 */ /* 0x001fe400078e0005 */
[----:B------:R-:W-:-:S07]  /*12c00*/  IMAD.MOV.U32 R9, RZ, RZ, R4 ;  /* 0x000000ffff097224 */ /* 0x000fce00078e0004 */
[----:B----4-:R-:W-:Y:S01]  /*12c10*/  HMMA.16816.F32.BF16 R4, R12, R8, R20 ;  /* 0x000000080c04723c */ /* 0x010fe20000041814 */
[----:B------:R-:W2:Y:S04]  /*12c20*/  LDL.LU.64 R20, [R1+0x630] ;  /* 0x0006300001147983 */ /* 0x000ea80000300a00 */
[----:B------:R-:W2:-:S14]  /*12c30*/  LDL.LU.64 R22, [R1+0x638] ;  /* 0x0006380001167983 */ /* 0x000e9c0000300a00 */
[----:B------:R0:W-:Y:S04]  /*12c40*/  STL.64 [R1+0x5c0], R4 ;  /* 0x0005c00401007387 */ /* 0x0001e80000100a00 */
[----:B------:R1:W-:Y:S04]  /*12c50*/  STL.64 [R1+0x5c8], R6 ;  /* 0x0005c80601007387 */ /* 0x0003e80000100a00 */
[----:B------:R-:W3:Y:S04]  /*12c60*/  LDL.LU.64 R24, [R1+0x510] ;  /* 0x0005100001187983 */ /* 0x000ee80000300a00 */
[----:B------:R-:W3:Y:S04]  /*12c70*/  LDL.LU.64 R26, [R1+0x518] ;  /* 0x00051800011a7983 */ /* 0x000ee80000300a00 */
[----:B0-----:R-:W4:Y:S04]  /*12c80*/  LDL.LU.64 R4, [R1+0xb70] ;  /* 0x000b700001047983 */ /* 0x001f280000300a00 */
[----:B-1----:R-:W2:Y:S04]  /*12c90*/  LDL.LU.64 R6, [R1+0xb78] ;  /* 0x000b780001067983 */ /* 0x002ea80000300a00 */
[----:B--2---:R-:W-:Y:S04]  /*12ca0*/  STL.64 [R1+0x2d18], R6 ;  /* 0x002d180601007387 */ /* 0x004fe80000100a00 */
[----:B----4-:R0:W-:Y:S04]  /*12cb0*/  STL.64 [R1+0x2d10], R4 ;  /* 0x002d100401007387 */ /* 0x0101e80000100a00 */
[----:B0-----:R-:W2:Y:S04]  /*12cc0*/  LDL.LU.64 R4, [R1+0xbf0] ;  /* 0x000bf00001047983 */ /* 0x001ea80000300a00 */
[----:B------:R-:W4:Y:S01]  /*12cd0*/  LDL.LU.64 R6, [R1+0xbf8] ;  /* 0x000bf80001067983 */ /* 0x000f220000300a00 */
[-C--:B------:R-:W-:Y:S03]  /*12ce0*/  HMMA.16816.F32.BF16 R20, R16, R8.reuse, R20 ;  /* 0x000000081014723c */ /* 0x080fe60000041814 */
[----:B----4-:R-:W-:Y:S04]  /*12cf0*/  STL.64 [R1+0x2d30], R6 ;  /* 0x002d300601007387 */ /* 0x010fe80000100a00 */
[----:B--2---:R0:W-:Y:S04]  /*12d00*/  STL.64 [R1+0x2d28], R4 ;  /* 0x002d280401007387 */ /* 0x0041e80000100a00 */
[----:B0-----:R-:W2:Y:S04]  /*12d10*/  LDL.LU.64 R4, [R1+0x140] ;  /* 0x0001400001047983 */ /* 0x001ea80000300a00 */
[----:B------:R-:W2:Y:S04]  /*12d20*/  LDL.LU.64 R6, [R1+0x148] ;  /* 0x0001480001067983 */ /* 0x000ea80000300a00 */
[----:B------:R0:W-:Y:S04]  /*12d30*/  STL.64 [R1+0x2cd8], R14 ;  /* 0x002cd80e01007387 */ /* 0x0001e80000100a00 */
[----:B------:R1:W-:Y:S04]  /*12d40*/  STL.64 [R1+0x2cd0], R12 ;  /* 0x002cd00c01007387 */ /* 0x0003e80000100a00 */
[----:B0-----:R-:W4:Y:S04]  /*12d50*/  LDL R14, [R1+0x18] ;  /* 0x00001800010e7983 */ /* 0x001f280000100800 */
[----:B-1----:R-:W4:Y:S04]  /*12d60*/  LDL R12, [R1+0x10] ;  /* 0x00001000010c7983 */ /* 0x002f280000100800 */
[----:B------:R-:W4:Y:S04]  /*12d70*/  LDL R13, [R1+0x14] ;  /* 0x00001400010d7983 */ /* 0x000f280000100800 */
        /* <DEDUP_REMOVED lines=12> */
[----:B0-----:R-:W2:Y:S04]  /*12e40*/  LDL.LU.64 R26, [R1+0x2d40] ;  /* 0x002d4000011a7983 */ /* 0x001ea80000300a00 */
[----:B------:R-:W2:Y:S02]  /*12e50*/  LDL.LU.64 R24, [R1+0x2d38] ;  /* 0x002d380001187983 */ /* 0x000ea40000300a00 */
[----:B--2---:R-:W-:Y:S02]  /*12e60*/  HMMA.16816.F32.BF16 R8, R24, R8, R4 ;  /* 0x000000081808723c */ /* 0x004fe40000041804 */
[----:B------:R-:W4:Y:S04]  /*12e70*/  LDL.LU.64 R6, [R1+0x2d30] ;  /* 0x002d300001067983 */ /* 0x000f280000300a00 */
[----:B------:R-:W4:-:S13]  /*12e80*/  LDL.LU.64 R4, [R1+0x2d28] ;  /* 0x002d280001047983 */ /* 0x000f1a0000300a00 */
[----:B------:R0:W-:Y:S04]  /*12e90*/  STL.64 [R1+0x890], R8 ;  /* 0x0008900801007387 */ /* 0x0001e80000100a00 */
[----:B------:R-:W-:Y:S04]  /*12ea0*/  STL.64 [R1+0x898], R10 ;  /* 0x0008980a01007387 */ /* 0x000fe80000100a00 */
[----:B0-----:R-:W4:Y:S01]  /*12eb0*/  LDL.LU.64 R8, [R1+0x2d20] ;  /* 0x002d200001087983 */ /* 0x001f220000300a00 */
[----:B------:R-:W-:-:S03]  /*12ec0*/  IMAD.MOV.U32 R15, RZ, RZ, R29 ;  /* 0x000000ffff0f7224 */ /* 0x000fc600078e001d */
[----:B------:R-:W-:Y:S04]  /*12ed0*/  STL.64 [R1+0x2cc8], R26 ;  /* 0x002cc81a01007387 */ /* 0x000fe80000100a00 */
[----:B------:R0:W-:Y:S01]  /*12ee0*/  STL.64 [R1+0x2cc0], R24 ;  /* 0x002cc01801007387 */ /* 0x0001e20000100a00 */
[----:B----4-:R-:W-:Y:S03]  /*12ef0*/  HMMA.16816.F32.BF16 R12, R12, R8, R4 ;  /* 0x000000080c0c723c */ /* 0x010fe60000041804 */
[----:B------:R-:W2:Y:S04]  /*12f00*/  LDL.LU.64 R6, [R1+0x2d18] ;  /* 0x002d180001067983 */ /* 0x000ea80000300a00 */
[----:B------:R-:W2:Y:S01]  /*12f10*/  LDL.LU.64 R4, [R1+0x2d10] ;  /* 0x002d100001047983 */ /* 0x000ea20000300a00 */
[----:B0-----:R-:W-:-:S02]  /*12f20*/  IMAD.MOV.U32 R24, RZ, RZ, R28 ;  /* 0x000000ffff187224 */ /* 0x001fc400078e001c */
[----:B------:R-:W-:Y:S02]  /*12f30*/  IMAD.MOV.U32 R25, RZ, RZ, R3 ;  /* 0x000000ffff197224 */ /* 0x000fe400078e0003 */
[----:B------:R-:W-:Y:S02]  /*12f40*/  IMAD.MOV.U32 R26, RZ, RZ, R2 ;  /* 0x000000ffff1a7224 */ /* 0x000fe400078e0002 */
[----:B------:R-:W-:-:S05]  /*12f50*/  IMAD.MOV.U32 R27, RZ, RZ, R0 ;  /* 0x000000ffff1b7224 */ /* 0x000fca00078e0000 */
[----:B------:R0:W-:Y:S04]  /*12f60*/  STL.64 [R1+0x240], R12 ;  /* 0x0002400c01007387 */ /* 0x0001e80000100a00 */
[----:B------:R1:W-:Y:S04]  /*12f70*/  STL.64 [R1+0x248], R14 ;  /* 0x0002480e01007387 */ /* 0x0003e80000100a00 */
[----:B0-----:R-:W3:Y:S04]  /*12f80*/  LDL.LU.64 R12, [R1+0x9e0] ;  /* 0x0009e000010c7983 */ /* 0x001ee80000300a00 */
[----:B-1----:R-:W3:Y:S01]  /*12f90*/  LDL.LU.64 R14, [R1+0x9e8] ;  /* 0x0009e800010e7983 */ /* 0x002ee20000300a00 */
[----:B--2---:R-:W-:Y:S03]  /*12fa0*/  HMMA.16816.F32.BF16 R24, R24, R8, R4 ;  /* 0x000000081818723c */ /* 0x004fe60000041804 */
[----:B------:R-:W2:Y:S04]  /*12fb0*/  LDL.LU.64 R6, [R1+0x2d08] ;  /* 0x002d080001067983 */ /* 0x000ea80000300a00 */
[----:B------:R-:W2:Y:S01]  /*12fc0*/  LDL.LU.64 R4, [R1+0x2d00] ;  /* 0x002d000001047983 */ /* 0x000ea20000300a00 */
[----:B------:R-:W-:-:S02]  /*12fd0*/  IMAD.MOV.U32 R2, RZ, RZ, R8 ;  /* 0x000000ffff027224 */ /* 0x000fc400078e0008 */
[----:B------:R-:W-:-:S09]  /*12fe0*/  IMAD.MOV.U32 R0, RZ, RZ, R9 ;  /* 0x000000ffff007224 */ /* 0x000fd200078e0009 */
[----:B------:R0:W-:Y:S04]  /*12ff0*/  STL.64 [R1+0x230], R24 ;  /* 0x0002301801007387 */ /* 0x0001e80000100a00 */
[----:B------:R1:W-:Y:S04]  /*13000*/  STL.64 [R1+0x238], R26 ;  /* 0x0002381a01007387 */ /* 0x0003e80000100a00 */
[----:B0-----:R-:W4:Y:S04]  /*13010*/  LDL.LU.64 R24, [R1+0x870] ;  /* 0x0008700001187983 */ /* 0x001f280000300a00 */
[----:B-1----:R-:W4:Y:S01]  /*13020*/  LDL.LU.64 R26, [R1+0x878] ;  /* 0x00087800011a7983 */ /* 0x002f220000300a00 */
        /* <DEDUP_REMOVED lines=9> */
[----:B------:R0:W-:Y:S04]  /*130c0*/  STL.64 [R1+0x2c70], R4 ;  /* 0x002c700401007387 */ /* 0x0001e80000100a00 */
[----:B0-----:R-:W2:Y:S04]  /*130d0*/  LDL.LU.64 R4, [R1] ;  /* 0x0000000001047983 */ /* 0x001ea80000300a00 */
[----:B------:R-:W2:Y:S04]  /*130e0*/  LDL.LU.64 R6, [R1+0x8] ;  /* 0x0000080001067983 */ /* 0x000ea80000300a00 */
[----:B--2---:R-:W-:Y:S04]  /*130f0*/  STL.64 [R1+0x2c88], R6 ;  /* 0x002c880601007387 */ /* 0x004fe80000100a00 */
[----:B------:R0:W-:Y:S04]  /*13100*/  STL.64 [R1+0x2c80], R4 ;  /* 0x002c800401007387 */ /* 0x0001e80000100a00 */
[----:B0-----:R-:W2:Y:S04]  /*13110*/  LDL.64 R4, [R1+0x10] ;  /* 0x0000100001047983 */ /* 0x001ea80000100a00 */
[----:B------:R-:W2:Y:S04]  /*13120*/  LDL.LU.64 R6, [R1+0x18] ;  /* 0x0000180001067983 */ /* 0x000ea80000300a00 */
[----:B--2---:R-:W-:Y:S04]  /*13130*/  STL.64 [R1+0x2ca8], R6 ;  /* 0x002ca80601007387 */ /* 0x004fe80000100a00 */
[----:B------:R0:W-:Y:S02]  /*13140*/  STL.64 [R1+0x2ca0], R4 ;  /* 0x002ca00401007387 */ /* 0x0001e40000100a00 */
[----:B0-----:R-:W-:-:S02]  /*13150*/  IMAD.MOV.U32 R4, RZ, RZ, R2 ;  /* 0x000000ffff047224 */ /* 0x001fc400078e0002 */
[----:B------:R-:W-:-:S07]  /*13160*/  IMAD.MOV.U32 R5, RZ, RZ, R0 ;  /* 0x000000ffff057224 */ /* 0x000fce00078e0000 */
        /* <DEDUP_REMOVED lines=12> */
[----:B------:R0:W-:Y:S04]  /*13230*/  STL.64 [R1+0x5a0], R24 ;  /* 0x0005a01801007387 */ /* 0x0001e80000100a00 */
[----:B------:R1:W-:Y:S04]  /*13240*/  STL.64 [R1+0x5a8], R26 ;  /* 0x0005a81a01007387 */ /* 0x0003e80000100a00 */
[----:B0-----:R-:W3:Y:S04]  /*13250*/  LDL.LU.64 R24, [R1+0x530] ;  /* 0x0005300001187983 */ /* 0x001ee80000300a00 */
[----:B-1----:R-:W3:Y:S04]  /*13260*/  LDL.LU.64 R26, [R1+0x538] ;  /* 0x00053800011a7983 */ /* 0x002ee80000300a00 */
[----:B------:R-:W-:Y:S04]  /*13270*/  STL [R1+0x2c58], R12 ;  /* 0x002c580c01007387 */ /* 0x000fe80000100800 */
[----:B------:R0:W-:Y:S04]  /*13280*/  STL [R1+0x2c54], R13 ;  /* 0x002c540d01007387 */ /* 0x0001e80000100800 */
[----:B------:R-:W-:Y:S04]  /*13290*/  STL [R1+0x2c50], R14 ;  /* 0x002c500e01007387 */ /* 0x000fe80000100800 */
[----:B------:R1:W-:Y:S04]  /*132a0*/  STL [R1+0x2c4c], R15 ;  /* 0x002c4c0f01007387 */ /* 0x0003e80000100800 */
[----:B0-----:R-:W4:Y:S04]  /*132b0*/  LDL.LU.64 R12, [R1+0xba0] ;  /* 0x000ba000010c7983 */ /* 0x001f280000300a00 */
[----:B-1----:R-:W3:Y:S01]  /*132c0*/  LDL.LU.64 R14, [R1+0xba8] ;  /* 0x000ba800010e7983 */ /* 0x002ee20000300a00 */
[-C--:B--2---:R-:W-:Y:S03]  /*132d0*/  HMMA.16816.F32.BF16 R8, R16, R4.reuse, R8 ;  /* 0x000000041008723c */ /* 0x084fe60000041808 */
[----:B---3--:R-:W-:Y:S04]  /*132e0*/  STL.64 [R1+0x2c98], R14 ;  /* 0x002c980e01007387 */ /* 0x008fe80000100a00 */
[----:B----4-:R0:W-:Y:S04]  /*132f0*/  STL.64 [R1+0x2c90], R12 ;  /* 0x002c900c01007387 */ /* 0x0101e80000100a00 */
[----:B0-----:R-:W2:Y:S04]  /*13300*/  LDL.LU.64 R12, [R1+0xc40] ;  /* 0x000c4000010c7983 */ /* 0x001ea80000300a00 */
[----:B------:R-:W3:Y:S01]  /*13310*/  LDL.LU.64 R14, [R1+0xc48] ;  /* 0x000c4800010e7983 */ /* 0x000ee20000300a00 */
[-C--:B------:R-:W-:Y:S03]  /*13320*/  HMMA.16816.F32.BF16 R24, R20, R4.reuse, R24 ;  /* 0x000000041418723c */ /* 0x080fe60000041818 */
        /* <DEDUP_REMOVED lines=19> */
[----:B--2---:R-:W-:Y:S03]  /*13460*/  HMMA.16816.F32.BF16 R4, R24, R4, R12 ;  /* 0x000000041804723c */ /* 0x004fe6000004180c */
[----:B------:R-:W4:Y:S04]  /*13470*/  LDL.LU.64 R14, [R1+0x2cb8] ;  /* 0x002cb800010e7983 */ /* 0x000f280000300a00 */
[----:B------:R-:W4:-:S12]  /*13480*/  LDL.LU.64 R12, [R1+0x2cb0] ;  /* 0x002cb000010c7983 */ /* 0x000f180000300a00 */
[----:B------:R-:W-:Y:S04]  /*13490*/  STL.64 [R1+0x880], R4 ;  /* 0x0008800401007387 */ /* 0x000fe80000100a00 */
[----:B------:R0:W-:Y:S04]  /*134a0*/  STL.64 [R1+0x888], R6 ;  /* 0x0008880601007387 */ /* 0x0001e80000100a00 */
[----:B0-----:R-:W4:Y:S04]  /*134b0*/  LDL.LU.64 R6, [R1+0x2ca8] ;  /* 0x002ca80001067983 */ /* 0x001f280000300a00 */
[----:B------:R-:W4:Y:S02]  /*134c0*/  LDL.LU.64 R4, [R1+0x2ca0] ;  /* 0x002ca00001047983 */ /* 0x000f240000300a00 */
[----:B----4-:R-:W-:Y:S01]  /*134d0*/  HMMA.16816.F32.BF16 R12, R4, R16, R12 ;  /* 0x00000010040c723c */ /* 0x010fe2000004180c */
[----:B------:R-:W-:-:S02]  /*134e0*/  IMAD.MOV.U32 R29, RZ, RZ, R6 ;  /* 0x000000ffff1d7224 */ /* 0x000fc400078e0006 */
[----:B------:R-:W-:Y:S02]  /*134f0*/  IMAD.MOV.U32 R28, RZ, RZ, R7 ;  /* 0x000000ffff1c7224 */ /* 0x000fe400078e0007 */
[----:B------:R-:W-:-:S14]  /*13500*/  IMAD.MOV.U32 R3, RZ, RZ, R5 ;  /* 0x000000ffff037224 */ /* 0x000fdc00078e0005 */
[----:B------:R-:W-:Y:S04]  /*13510*/  STL.64 [R1+0x220], R12 ;  /* 0x0002200c01007387 */ /* 0x000fe80000100a00 */
[----:B------:R0:W-:Y:S04]  /*13520*/  STL.64 [R1+0x228], R14 ;  /* 0x0002280e01007387 */ /* 0x0001e80000100a00 */
[----:B0-----:R-:W2:Y:S04]  /*13530*/  LDL.LU.64 R14, [R1+0x2c98] ;  /* 0x002c9800010e7983 */ /* 0x001ea80000300a00 */
[----:B------:R-:W2:Y:S04]  /*13540*/  LDL.LU.64 R12, [R1+0x2c90] ;  /* 0x002c9000010c7983 */ /* 0x000ea80000300a00 */
[----:B------:R-:W2:Y:S04]  /*13550*/  LDL.LU.64 R6, [R1+0x2c88] ;  /* 0x002c880001067983 */ /* 0x000ea80000300a00 */
[----:B------:R-:W2:Y:S02]  /*13560*/  LDL.LU.64 R4, [R1+0x2c80] ;  /* 0x002c800001047983 */ /* 0x000ea40000300a00 */
[----:B--2---:R-:W-:-:S15]  /*13570*/  HMMA.16816.F32.BF16 R12, R4, R16, R12 ;  /* 0x00000010040c723c */ /* 0x004fde000004180c */
[----:B------:R-:W-:-:S04]  /*13580*/  NOP ;  /* 0x0000000000007918 */ /* 0x000fc80000000000 */
[----:B------:R0:W-:Y:S04]  /*13590*/  STL.64 [R1+0x1e0], R12 ;  /* 0x0001e00c01007387 */ /* 0x0001e80000100a00 */
[----:B------:R1:W-:Y:S01]  /*135a0*/  STL.64 [R1+0x1e8], R14 ;  /* 0x0001e80e01007387 */ /* 0x0003e20000100a00 */
[----:B0-----:R-:W-:Y:S02]  /*135b0*/  IMAD.MOV.U32 R12, RZ, RZ, R4 ;  /* 0x000000ffff0c7224 */ /* 0x001fe400078e0004 */
[----:B------:R-:W-:Y:S02]  /*135c0*/  IMAD.MOV.U32 R13, RZ, RZ, R5 ;  /* 0x000000ffff0d7224 */ /* 0x000fe400078e0005 */
[----:B-1----:R-:W-:Y:S02]  /*135d0*/  IMAD.MOV.U32 R14, RZ, RZ, R6 ;  /* 0x000000ffff0e7224 */ /* 0x002fe400078e0006 */
[----:B------:R-:W-:-:S02]  /*135e0*/  IMAD.MOV.U32 R15, RZ, RZ, R7 ;  /* 0x000000ffff0f7224 */ /* 0x000fc400078e0007 */
        /* <DEDUP_REMOVED lines=16> */
[----:B------:R-:W2:Y:S04]  /*136f0*/  LDL.LU.64 R16, [R1+0x980] ;  /* 0x0009800001107983 */ /* 0x000ea80000300a00 */
[----:B------:R-:W2:Y:S01]  /*13700*/  LDL.LU.64 R18, [R1+0x988] ;  /* 0x0009880001127983 */ /* 0x000ea20000300a00 */
[----:B0-----:R-:W-:-:S03]  /*13710*/  IMAD.MOV.U32 R4, RZ, RZ, R12 ;  /* 0x000000ffff047224 */ /* 0x001fc600078e000c */
[----:B------:R-:W3:Y:S01]  /*13720*/  LDL.LU.64 R20, [R1+0x820] ;  /* 0x0008200001147983 */ /* 0x000ee20000300a00 */
[----:B------:R-:W-:-:S03]  /*13730*/  IMAD.MOV.U32 R5, RZ, RZ, R13 ;  /* 0x000000ffff057224 */ /* 0x000fc600078e000d */
[----:B------:R-:W3:Y:S01]  /*13740*/  LDL.LU.64 R22, [R1+0x828] ;  /* 0x0008280001167983 */ /* 0x000ee20000300a00 */
[----:B-1----:R-:W-:-:S03]  /*13750*/  IMAD.MOV.U32 R6, RZ, RZ, R14 ;  /* 0x000000ffff067224 */ /* 0x002fc600078e000e */
[----:B------:R-:W2:Y:S01]  /*13760*/  LDL.LU R12, [R1+0x2c58] ;  /* 0x002c5800010c7983 */ /* 0x000ea20000300800 */
[----:B------:R-:W-:-:S03]  /*13770*/  IMAD.MOV.U32 R7, RZ, RZ, R15 ;  /* 0x000000ffff077224 */ /* 0x000fc600078e000f */
[----:B------:R-:W2:Y:S04]  /*13780*/  LDL.LU R13, [R1+0x2c54] ;  /* 0x002c5400010d7983 */ /* 0x000ea80000300800 */
[----:B------:R-:W2:Y:S04]  /*13790*/  LDL.LU R14, [R1+0x2c50] ;  /* 0x002c5000010e7983 */ /* 0x000ea80000300800 */
[----:B------:R-:W2:Y:S04]  /*137a0*/  LDL.LU R15, [R1+0x2c4c] ;  /* 0x002c4c00010f7983 */ /* 0x000ea80000300800 */
[----:B------:R-:W-:Y:S04]  /*137b0*/  STL.64 [R1+0x2be0], R6 ;  /* 0x002be00601007387 */ /* 0x000fe80000100a00 */
[----:B------:R0:W-:Y:S04]  /*137c0*/  STL.64 [R1+0x2bd8], R4 ;  /* 0x002bd80401007387 */ /* 0x0001e80000100a00 */
[----:B0-----:R-:W4:Y:S01]  /*137d0*/  LDL.LU R4, [R1+0x10] ;  /* 0x0000100001047983 */ /* 0x001f220000300800 */
[----:B------:R-:W-:-:S03]  /*137e0*/  IMAD.MOV.U32 R5, RZ, RZ, R3 ;  /* 0x000000ffff057224 */ /* 0x000fc600078e0003 */
[----:B------:R-:W3:Y:S04]  /*137f0*/  LDL.LU R3, [R1+0x2c48] ;  /* 0x002c480001037983 */ /* 0x000ee80000300800 */
[----:B------:R-:W-:Y:S04]  /*13800*/  STL.64 [R1+0x2b78], R10 ;  /* 0x002b780a01007387 */ /* 0x000fe80000100a00 */
[----:B------:R0:W-:Y:S02]  /*13810*/  STL.64 [R1+0x2b70], R8 ;  /* 0x002b700801007387 */ /* 0x0001e40000100a00 */
[----:B0-----:R-:W-:-:S02]  /*13820*/  IMAD.MOV.U32 R8, RZ, RZ, R2 ;  /* 0x000000ffff087224 */ /* 0x001fc400078e0002 */
[----:B------:R-:W-:-:S07]  /*13830*/  IMAD.MOV.U32 R9, RZ, RZ, R0 ;  /* 0x000000ffff097224 */ /* 0x000fce00078e0000 */
[----:B--2---:R-:W-:-:S15]  /*13840*/  HMMA.16816.F32.BF16 R16, R12, R8, R16 ;  /* 0x000000080c10723c */ /* 0x004fde0000041810 */
        /* <DEDUP_REMOVED lines=13> */
[----:B0-----:R-:W3:Y:S04]  /*13920*/  LDL.LU.64 R22, [R1+0x2c30] ;  /* 0x002c300001167983 */ /* 0x001ee80000300a00 */
[----:B------:R-:W2:Y:S04]  /*13930*/  LDL.LU.64 R20, [R1+0x2c28] ;  /* 0x002c280001147983 */ /* 0x000ea80000300a00 */
[----:B------:R-:W-:Y:S04]  /*13940*/  STL.64 [R1+0x2b18], R18 ;  /* 0x002b181201007387 */ /* 0x000fe80000100a00 */
[----:B------:R0:W-:Y:S04]  /*13950*/  STL.64 [R1+0x2b10], R16 ;  /* 0x002b101001007387 */ /* 0x0001e80000100a00 */
[----:B0-----:R-:W4:Y:S04]  /*13960*/  LDL.LU.64 R16, [R1+0x620] ;  /* 0x0006200001107983 */ /* 0x001f280000300a00 */
[----:B------:R-:W4:Y:S04]  /*13970*/  LDL.LU.64 R18, [R1+0x628] ;  /* 0x0006280001127983 */ /* 0x000f280000300a00 */
[----:B---3--:R-:W-:Y:S04]  /*13980*/  STL.64 [R1+0x2ae0], R22 ;  /* 0x002ae01601007387 */ /* 0x008fe80000100a00 */
[----:B--2---:R-:W-:Y:S01]  /*13990*/  STL.64 [R1+0x2ad8], R20 ;  /* 0x002ad81401007387 */ /* 0x004fe20000100a00 */
[----:B----4-:R-:W-:Y:S01]  /*139a0*/  HMMA.16816.F32.BF16 R16, R20, R8, R16 ;  /* 0x000000081410723c */ /* 0x010fe20000041810 */
[----:B------:R-:W-:-:S02]  /*139b0*/  IMAD.MOV.U32 R6, RZ, RZ, R29 ;  /* 0x000000ffff067224 */ /* 0x000fc400078e001d */
[----:B------:R-:W-:Y:S05]  /*139c0*/  LDSM.16.M88.4 R20, [R3+UR5+0x1d000] ;  /* 0x01d000050314783b */ /* 0x000fea0008000200 */
[----:B------:R-:W-:Y:S11]  /*139d0*/  HMMA.16816.F32.BF16 R8, R24, R8, R12 ;  /* 0x000000081808723c */ /* 0x000ff6000004180c */
[----:B------:R-:W-:Y:S04]  /*139e0*/  STL.64 [R1+0x7c0], R16 ;  /* 0x0007c01001007387 */ /* 0x000fe80000100a00 */
[----:B------:R-:W-:Y:S04]  /*139f0*/  STL.64 [R1+0x7c8], R18 ;  /* 0x0007c81201007387 */ /* 0x000fe80000100a00 */
[----:B------:R-:W2:Y:S04]  /*13a00*/  LDL.LU.64 R12, [R1+0xc20] ;  /* 0x000c2000010c7983 */ /* 0x000ea80000300a00 */
[----:B------:R-:W3:Y:S04]  /*13a10*/  LDL.LU.64 R14, [R1+0xc28] ;  /* 0x000c2800010e7983 */ /* 0x000ee80000300a00 */
[----:B------:R-:W-:Y:S04]  /*13a20*/  STL.64 [R1+0x870], R8 ;  /* 0x0008700801007387 */ /* 0x000fe80000100a00 */
[----:B------:R-:W-:Y:S04]  /*13a30*/  STL.64 [R1+0x878], R10 ;  /* 0x0008780a01007387 */ /* 0x000fe80000100a00 */
[----:B------:R-:W-:Y:S01]  /*13a40*/  LDSM.16.M88.4 R16, [R3+UR5+0x1e000] ;  /* 0x01e000050310783b */ /* 0x000fe20008000200 */
[----:B------:R-:W-:-:S03]  /*13a50*/  IMAD.MOV.U32 R7, RZ, RZ, R28 ;  /* 0x000000ffff077224 */ /* 0x000fc600078e001c */
[----:B------:R-:W-:Y:S04]  /*13a60*/  LDSM.16.M88.4 R8, [R3+UR5+0x1f000] ;  /* 0x01f000050308783b */ /* 0x000fe80008000200 */
[----:B---3--:R-:W-:Y:S04]  /*13a70*/  STL.64 [R1+0x2bf0], R14 ;  /* 0x002bf00e01007387 */ /* 0x008fe80000100a00 */
[----:B--2---:R0:W-:Y:S04]  /*13a80*/  STL.64 [R1+0x2be8], R12 ;  /* 0x002be80c01007387 */ /* 0x0041e80000100a00 */
[----:B0-----:R-:W2:Y:S04]  /*13a90*/  LDL.LU.64 R12, [R1+0xc50] ;  /* 0x000c5000010c7983 */ /* 0x001ea80000300a00 */
[----:B------:R-:W3:Y:S04]  /*13aa0*/  LDL.LU.64 R14, [R1+0xc58] ;  /* 0x000c5800010e7983 */ /* 0x000ee80000300a00 */
        /* <DEDUP_REMOVED lines=11> */
[----:B------:R-:W2:Y:S04]  /*13b60*/  LDL.LU.64 R14, [R1+0xc88] ;  /* 0x000c8800010e7983 */ /* 0x000ea80000300a00 */
[----:B------:R-:W-:Y:S04]  /*13b70*/  STL.64 [R1+0x2ab0], R26 ;  /* 0x002ab01a01007387 */ /* 0x000fe80000100a00 */
[----:B------:R-:W-:Y:S04]  /*13b80*/  STL.64 [R1+0x2aa8], R24 ;  /* 0x002aa81801007387 */ /* 0x000fe80000100a00 */
[----:B------:R-:W0:Y:S04]  /*13b90*/  LDSM.16.M88.4 R24, [R3+UR5+0x1c000] ;  /* 0x01c000050318783b */ /* 0x000e280008000200 */
[----:B0-----:R-:W-:Y:S04]  /*13ba0*/  STL.64 [R1+0x50], R24 ;  /* 0x0000501801007387 */ /* 0x001fe80000100a00 */
[----:B------:R-:W-:Y:S04]  /*13bb0*/  STL.64 [R1+0x58], R26 ;  /* 0x0000581a01007387 */ /* 0x000fe80000100a00 */
[----:B------:R-:W-:Y:S01]  /*13bc0*/  STL.64 [R1+0x38], R18 ;  /* 0x0000381201007387 */ /* 0x000fe20000100a00 */
[----:B--2---:R-:W-:-:S15]  /*13bd0*/  HMMA.16816.F32.BF16 R12, R4, R24, R12 ;  /* 0x00000018040c723c */ /* 0x004fde000004180c */
[----:B------:R-:W-:-:S04]  /*13be0*/  NOP ;  /* 0x0000000000007918 */ /* 0x000fc80000000000 */
[----:B------:R-:W-:Y:S04]  /*13bf0*/  STL.64 [R1+0x210], R12 ;  /* 0x0002100c01007387 */ /* 0x000fe80000100a00 */
[----:B------:R0:W-:Y:S04]  /*13c00*/  STL.64 [R1+0x218], R14 ;  /* 0x0002180e01007387 */ /* 0x0001e80000100a00 */
[----:B0-----:R-:W2:Y:S04]  /*13c10*/  LDL.LU.64 R14, [R1+0x2c20] ;  /* 0x002c2000010e7983 */ /* 0x001ea80000300a00 */
[----:B------:R-:W2:Y:S04]  /*13c20*/  LDL.LU.64 R12, [R1+0x2c18] ;  /* 0x002c1800010c7983 */ /* 0x000ea80000300a00 */
[----:B------:R-:W-:Y:S04]  /*13c30*/  STL.64 [R1+0x40], R20 ;  /* 0x0000401401007387 */ /* 0x000fe80000100a00 */
[----:B------:R-:W-:Y:S04]  /*13c40*/  STL.64 [R1+0x48], R22 ;  /* 0x0000481601007387 */ /* 0x000fe80000100a00 */
[----:B------:R-:W-:Y:S01]  /*13c50*/  STL.64 [R1+0x28], R10 ;  /* 0x0000280a01007387 */ /* 0x000fe20000100a00 */
[----:B--2---:R-:W-:-:S15]  /*13c60*/  HMMA.16816.F32.BF16 R12, R4, R20, R12 ;  /* 0x00000014040c723c */ /* 0x004fde000004180c */
[----:B------:R-:W-:-:S04]  /*13c70*/  NOP ;  /* 0x0000000000007918 */ /* 0x000fc80000000000 */
        /* <DEDUP_REMOVED lines=8> */
[----:B0-----:R-:W2:Y:S04]  /*13d00*/  LDL.LU.64 R14, [R1+0x2c00] ;  /* 0x002c0000010e7983 */ /* 0x001ea80000300a00 */
[----:B------:R-:W2:Y:S02]  /*13d10*/  LDL.LU.64 R12, [R1+0x2bf8] ;  /* 0x002bf800010c7983 */ /* 0x000ea40000300a00 */
[----:B--2---:R-:W-:Y:S02]  /*13d20*/  HMMA.16816.F32.BF16 R4, R4, R8, R12 ;  /* 0x000000080404723c */ /* 0x004fe4000004180c */
[----:B------:R-:W2:Y:S04]  /*13d30*/  LDL.LU.64 R14, [R1+0x2bf0] ;  /* 0x002bf000010e7983 */ /* 0x000ea80000300a00 */
[----:B------:R-:W2:-:S13]  /*13d40*/  LDL.LU.64 R12, [R1+0x2be8] ;  /* 0x002be800010c7983 */ /* 0x000e9a0000300a00 */
[----:B------:R-:W-:Y:S04]  /*13d50*/  STL.64 [R1+0x1a0], R4 ;  /* 0x0001a00401007387 */ /* 0x000fe80000100a00 */
[----:B------:R0:W-:Y:S04]  /*13d60*/  STL.64 [R1+0x1a8], R6 ;  /* 0x0001a80601007387 */ /* 0x0001e80000100a00 */
[----:B0-----:R-:W3:Y:S04]  /*13d70*/  LDL.LU.64 R6, [R1+0x2be0] ;  /* 0x002be00001067983 */ /* 0x001ee80000300a00 */
[----:B------:R-:W3:Y:S04]  /*13d80*/  LDL.LU.64 R4, [R1+0x2bd8] ;  /* 0x002bd80001047983 */ /* 0x000ee80000300a00 */
[----:B------:R0:W-:Y:S04]  /*13d90*/  STL.64 [R1+0x2bd0], R8 ;  /* 0x002bd00801007387 */ /* 0x0001e80000100a00 */
[----:B0-----:R-:W3:Y:S04]  /*13da0*/  LDL.LU.64 R8, [R1+0xc30] ;  /* 0x000c300001087983 */ /* 0x001ee80000300a00 */
[----:B------:R-:W3:Y:S04]  /*13db0*/  LDL.LU.64 R10, [R1+0xc38] ;  /* 0x000c3800010a7983 */ /* 0x000ee80000300a00 */
[----:B------:R-:W-:Y:S01]  /*13dc0*/  STL.64 [R1+0x2bc8], R24 ;  /* 0x002bc81801007387 */ /* 0x000fe20000100a00 */
[----:B---3--:R-:W-:-:S15]  /*13dd0*/  HMMA.16816.F32.BF16 R8, R4, R24, R8 ;  /* 0x000000180408723c */ /* 0x008fde0000041808 */
[----:B------:R-:W-:-:S04]  /*13de0*/  NOP ;  /* 0x0000000000007918 */ /* 0x000fc80000000000 */
[----:B------:R-:W-:Y:S04]  /*13df0*/  STL.64 [R1+0x190], R8 ;  /* 0x0001900801007387 */ /* 0x000fe80000100a00 */
[----:B------:R2:W-:Y:S02]  /*13e00*/  STL.64 [R1+0x198], R10 ;  /* 0x0001980a01007387 */ /* 0x0005e40000100a00 */
[----:B--2---:R-:W-:-:S15]  /*13e10*/  HMMA.16816.F32.BF16 R8, R4, R20, R12 ;  /* 0x000000140408723c */ /* 0x004fde000004180c */
[----:B------:R-:W-:-:S04]  /*13e20*/  NOP ;  /* 0x0000000000007918 */ /* 0x000fc80000000000 */
[----:B------:R-:W-:Y:S01]  /*13e30*/  IMAD.MOV.U32 R29, RZ, RZ, R9 ;  /* 0x000000ffff1d7224 */ /* 0x000fe200078e0009 */
[----:B------:R0:W-:Y:S01]  /*13e40*/  STL [R1+0x180], R8 ;  /* 0x0001800801007387 */ /* 0x0001e20000100800 */
[----:B------:R-:W-:Y:S02]  /*13e50*/  IMAD.MOV.U32 R28, RZ, RZ, R10 ;  /* 0x000000ffff1c7224 */ /* 0x000fe400078e000a */
[----:B------:R-:W-:Y:S01]  /*13e60*/  IMAD.MOV.U32 R3, RZ, RZ, R11 ;  /* 0x000000ffff037224 */ /* 0x000fe200078e000b */
[----:B0-----:R-:W2:Y:S04]  /*13e70*/  LDL.LU.64 R8, [R1+0xc10] ;  /* 0x000c100001087983 */ /* 0x001ea80000300a00 */
[----:B------:R-:W2:Y:S04]  /*13e80*/  LDL.LU.64 R10, [R1+0xc18] ;  /* 0x000c1800010a7983 */ /* 0x000ea80000300a00 */
[----:B------:R-:W3:Y:S04]  /*13e90*/  LDL.LU.64 R24, [R1+0xc00] ;  /* 0x000c000001187983 */ /* 0x000ee80000300a00 */
[----:B------:R-:W3:Y:S04]  /*13ea0*/  LDL.LU.64 R26, [R1+0xc08] ;  /* 0x000c0800011a7983 */ /* 0x000ee80000300a00 */
[----:B------:R0:W-:Y:S04]  /*13eb0*/  STL.64 [R1+0x2bb0], R20 ;  /* 0x002bb01401007387 */ /* 0x0001e80000100a00 */
[----:B0-----:R-:W4:Y:S04]  /*13ec0*/  LDL.LU.64 R20, [R1+0xbd0] ;  /* 0x000bd00001147983 */ /* 0x001f280000300a00 */
[----:B------:R-:W4:Y:S04]  /*13ed0*/  LDL.LU.64 R22, [R1+0xbd8] ;  /* 0x000bd80001167983 */ /* 0x000f280000300a00 */
[----:B------:R-:W2:Y:S04]  /*13ee0*/  LDL.LU.64 R12, [R1+0xb30] ;  /* 0x000b3000010c7983 */ /* 0x000ea80000300a00 */
[----:B------:R-:W2:Y:S04]  /*13ef0*/  LDL.LU.64 R14, [R1+0xb38] ;  /* 0x000b3800010e7983 */ /* 0x000ea80000300a00 */
        /* <DEDUP_REMOVED lines=15> */
[----:B------:R-:W2:Y:S01]  /*13ff0*/  LDL.LU.64 R14, [R1+0xb98] ;  /* 0x000b9800010e7983 */ /* 0x000ea20000300a00 */
[C---:B------:R-:W-:Y:S03]  /*14000*/  HMMA.16816.F32.BF16 R8, R4.reuse, R16, R8 ;  /* 0x000000100408723c */ /* 0x040fe60000041808 */
        /* <DEDUP_REMOVED lines=8> */
[----:B------:R-:W-:Y:S04]  /*14090*/  STL [R1+0x2978], R3 ;  /* 0x0029780301007387 */ /* 0x000fe80000100800 */
[----:B------:R-:W-:Y:S04]  /*140a0*/  STL [R1+0x2974], R28 ;  /* 0x0029741c01007387 */ /* 0x000fe80000100800 */
[----:B------:R-:W-:Y:S04]  /*140b0*/  STL [R1+0x2970], R29 ;  /* 0x0029701d01007387 */ /* 0x000fe80000100800 */
[----:B------:R0:W-:Y:S04]  /*140c0*/  STL.64 [R1+0x170], R8 ;  /* 0x0001700801007387 */ /* 0x0001e80000100a00 */
[----:B------:R-:W-:Y:S04]  /*140d0*/  STL.64 [R1+0x178], R10 ;  /* 0x0001780a01007387 */ /* 0x000fe80000100a00 */
[----:B0-----:R-:W3:Y:S02]  /*140e0*/  LDL.LU.64 R8, [R1+0x2bd0] ;  /* 0x002bd00001087983 */ /* 0x001ee40000300a00 */
[----:B---3--:R-:W-:Y:S02]  /*140f0*/  HMMA.16816.F32.BF16 R4, R4, R8, R24 ;  /* 0x000000080404723c */ /* 0x008fe40000041818 */
[----:B------:R-:W4:-:S15]  /*14100*/  LDL.LU.64 R24, [R1+0x2bc8] ;  /* 0x002bc80001187983 */ /* 0x000f1e0000300a00 */
[----:B------:R-:W-:Y:S02]  /*14110*/  NOP ;  /* 0x0000000000007918 */ /* 0x000fe40000000000 */
[----:B------:R-:W-:Y:S04]  /*14120*/  STL.64 [R1+0x10], R4 ;  /* 0x0000100401007387 */ /* 0x000fe80000100a00 */
[----:B------:R0:W-:Y:S04]  /*14130*/  STL.64 [R1+0x18], R6 ;  /* 0x0000180601007387 */ /* 0x0001e80000100a00 */
[----:B0-----:R-:W4:Y:S04]  /*14140*/  LDL.LU.64 R6, [R1+0x2bc0] ;  /* 0x002bc00001067983 */ /* 0x001f280000300a00 */
[----:B------:R-:W4:Y:S02]  /*14150*/  LDL.LU.64 R4, [R1+0x2bb8] ;  /* 0x002bb80001047983 */ /* 0x000f240000300a00 */
[----:B----4-:R-:W-:-:S15]  /*14160*/  HMMA.16816.F32.BF16 R20, R4, R24, R20 ;  /* 0x000000180414723c */ /* 0x010fde0000041814 */
[----:B------:R-:W-:-:S04]  /*14170*/  NOP ;  /* 0x0000000000007918 */ /* 0x000fc80000000000 */
[----:B------:R0:W-:Y:S04]  /*14180*/  STL.64 [R1+0x1d0], R20 ;  /* 0x0001d01401007387 */ /* 0x0001e80000100a00 */
[----:B------:R-:W-:Y:S04]  /*14190*/  STL.64 [R1+0x1d8], R22 ;  /* 0x0001d81601007387 */ /* 0x000fe80000100a00 */
[----:B0-----:R-:W2:Y:S02]  /*141a0*/  LDL.LU.64 R20, [R1+0x2bb0] ;  /* 0x002bb00001147983 */ /* 0x001ea40000300a00 */
        /* <DEDUP_REMOVED lines=11> */
[----:B------:R-:W2:Y:S01]  /*14260*/  LDL.LU.64 R12, [R1+0x2b90] ;  /* 0x002b9000010c7983 */ /* 0x000ea20000300a00 */
[----:B------:R-:W-:-:S02]  /*14270*/  IMAD.MOV.U32 R2, RZ, RZ, R18 ;  /* 0x000000ffff027224 */ /* 0x000fc400078e0012 */
[----:B------:R-:W-:Y:S02]  /*14280*/  IMAD.MOV.U32 R18, RZ, RZ, R8 ;  /* 0x000000ffff127224 */ /* 0x000fe400078e0008 */
[----:B------:R-:W-:Y:S01]  /*14290*/  IMAD.MOV.U32 R3, RZ, RZ, R9 ;  /* 0x000000ffff037224 */ /* 0x000fe200078e0009 */
[----:B--2---:R-:W-:Y:S01]  /*142a0*/  HMMA.16816.F32.BF16 R4, R4, R8, R12 ;  /* 0x000000080404723c */ /* 0x004fe2000004180c */
[----:B------:R-:W2:Y:S04]  /*142b0*/  LDL.LU.64 R14, [R1+0x2b88] ;  /* 0x002b8800010e7983 */ /* 0x000ea80000300a00 */
[----:B------:R-:W2:-:S14]  /*142c0*/  LDL.LU.64 R12, [R1+0x2b80] ;  /* 0x002b8000010c7983 */ /* 0x000e9c0000300a00 */
[----:B------:R-:W-:Y:S04]  /*142d0*/  STL.64 [R1+0x160], R4 ;  /* 0x0001600401007387 */ /* 0x000fe80000100a00 */
[----:B------:R-:W-:Y:S04]  /*142e0*/  STL.64 [R1+0x168], R6 ;  /* 0x0001680601007387 */ /* 0x000fe80000100a00 */
[----:B------:R-:W2:Y:S04]  /*142f0*/  LDL.LU.64 R10, [R1+0x2b78] ;  /* 0x002b7800010a7983 */ /* 0x000ea80000300a00 */
[----:B------:R-:W2:Y:S02]  /*14300*/  LDL.LU.64 R8, [R1+0x2b70] ;  /* 0x002b700001087983 */ /* 0x000ea40000300a00 */
        /* <DEDUP_REMOVED lines=19> */
[----:B------:R-:W-:Y:S01]  /*14440*/  IMAD.MOV.U32 R5, RZ, RZ, R3 ;  /* 0x000000ffff057224 */ /* 0x000fe200078e0003 */
[----:B------:R0:W-:Y:S01]  /*14450*/  STL.64 [R1+0x2b28], R16 ;  /* 0x002b281001007387 */ /* 0x0001e20000100a00 */
[----:B------:R-:W-:-:S03]  /*14460*/  IMAD.MOV.U32 R0, RZ, RZ, R19 ;  /* 0x000000ffff007224 */ /* 0x000fc600078e0013 */
[----:B0-----:R-:W3:Y:S04]  /*14470*/  LDL.LU.64 R16, [R1+0xab0] ;  /* 0x000ab00001107983 */ /* 0x001ee80000300a00 */
[----:B------:R-:W3:Y:S01]  /*14480*/  LDL.LU.64 R18, [R1+0xab8] ;  /* 0x000ab80001127983 */ /* 0x000ee20000300a00 */
[----:B--2---:R-:W-:Y:S03]  /*14490*/  HMMA.16816.F32.BF16 R8, R8, R4, R12 ;  /* 0x000000040808723c */ /* 0x004fe6000004180c */
[----:B------:R-:W2:Y:S04]  /*144a0*/  LDL.LU.64 R14, [R1+0x2b38] ;  /* 0x002b3800010e7983 */ /* 0x000ea80000300a00 */
[----:B------:R-:W2:-:S12]  /*144b0*/  LDL.LU.64 R12, [R1+0x2b30] ;  /* 0x002b3000010c7983 */ /* 0x000e980000300a00 */
[----:B------:R0:W-:Y:S04]  /*144c0*/  STL.64 [R1], R8 ;  /* 0x0000000801007387 */ /* 0x0001e80000100a00 */
[----:B------:R1:W-:Y:S04]  /*144d0*/  STL.64 [R1+0x8], R10 ;  /* 0x0000080a01007387 */ /* 0x0003e80000100a00 */
[----:B0-----:R-:W2:Y:S04]  /*144e0*/  LDL.LU.64 R8, [R1+0xac0] ;  /* 0x000ac00001087983 */ /* 0x001ea80000300a00 */
[----:B-1----:R-:W2:Y:S04]  /*144f0*/  LDL.LU.64 R10, [R1+0xac8] ;  /* 0x000ac800010a7983 */ /* 0x002ea80000300a00 */
[----:B------:R0:W-:Y:S04]  /*14500*/  STL.64 [R1+0x2b20], R4 ;  /* 0x002b200401007387 */ /* 0x0001e80000100a00 */
[----:B0-----:R-:W4:Y:S04]  /*14510*/  LDL.LU.64 R4, [R1+0xaa0] ;  /* 0x000aa00001047983 */ /* 0x001f280000300a00 */
[----:B------:R-:W4:Y:S01]  /*14520*/  LDL.LU.64 R6, [R1+0xaa8] ;  /* 0x000aa80001067983 */ /* 0x000f220000300a00 */
[----:B--2---:R-:W-:Y:S03]  /*14530*/  HMMA.16816.F32.BF16 R24, R12, R24, R8 ;  /* 0x000000180c18723c */ /* 0x004fe60000041808 */
[----:B------:R-:W2:Y:S04]  /*14540*/  LDL.LU.64 R8, [R1+0xa90] ;  /* 0x000a900001087983 */ /* 0x000ea80000300a00 */
[----:B------:R-:W2:-:S12]  /*14550*/  LDL.LU.64 R10, [R1+0xa98] ;  /* 0x000a9800010a7983 */ /* 0x000e980000300a00 */
[----:B------:R0:W-:Y:S04]  /*14560*/  STL.64 [R1+0x530], R24 ;  /* 0x0005301801007387 */ /* 0x0001e80000100a00 */
[----:B------:R1:W-:Y:S04]  /*14570*/  STL.64 [R1+0x538], R26 ;  /* 0x0005381a01007387 */ /* 0x0003e80000100a00 */
[----:B0-----:R-:W2:Y:S04]  /*14580*/  LDL.LU.64 R24, [R1+0xa00] ;  /* 0x000a000001187983 */ /* 0x001ea80000300a00 */
[----:B-1----:R-:W2:Y:S01]  /*14590*/  LDL.LU.64 R26, [R1+0xa08] ;  /* 0x000a0800011a7983 */ /* 0x002ea20000300a00 */
[C---:B---3--:R-:W-:Y:S03]  /*145a0*/  HMMA.16816.F32.BF16 R16, R12.reuse, R20, R16 ;  /* 0x000000140c10723c */ /* 0x048fe60000041810 */
[----:B--2---:R-:W-:Y:S04]  /*145b0*/  STL.64 [R1+0x2af0], R26 ;  /* 0x002af01a01007387 */ /* 0x004fe80000100a00 */
[----:B------:R0:W-:Y:S04]  /*145c0*/  STL.64 [R1+0x2ae8], R24 ;  /* 0x002ae81801007387 */ /* 0x0001e80000100a00 */
[----:B0-----:R-:W2:Y:S04]  /*145d0*/  LDL.LU.64 R24, [R1+0xa10] ;  /* 0x000a100001187983 */ /* 0x001ea80000300a00 */
[----:B------:R-:W3:Y:S04]  /*145e0*/  LDL.LU.64 R26, [R1+0xa18] ;  /* 0x000a1800011a7983 */ /* 0x000ee80000300a00 */
[----:B---3--:R-:W-:Y:S04]  /*145f0*/  STL.64 [R1+0x2b00], R26 ;  /* 0x002b001a01007387 */ /* 0x008fe80000100a00 */
[----:B--2---:R0:W-:Y:S04]  /*14600*/  STL.64 [R1+0x2af8], R24 ;  /* 0x002af81801007387 */ /* 0x0041e80000100a00 */
[----:B0-----:R-:W2:Y:S04]  /*14610*/  LDL.LU.64 R24, [R1+0x50] ;  /* 0x0000500001187983 */ /* 0x001ea80000300a00 */
[----:B------:R0:W-:Y:S04]  /*14620*/  STL.64 [R1+0x520], R16 ;  /* 0x0005201001007387 */ /* 0x0001e80000100a00 */
[----:B------:R-:W-:Y:S04]  /*14630*/  STL.64 [R1+0x528], R18 ;  /* 0x0005281201007387 */ /* 0x000fe80000100a00 */
[----:B0-----:R-:W4:Y:S04]  /*14640*/  LDL.LU.64 R16, [R1+0x2b28] ;  /* 0x002b280001107983 */ /* 0x001f280000300a00 */
[----:B------:R0:W-:Y:S04]  /*14650*/  STL.64 [R1+0x2b08], R20 ;  /* 0x002b081401007387 */ /* 0x0001e80000100a00 */
[----:B0-----:R-:W2:Y:S04]  /*14660*/  LDL.LU.64 R20, [R1+0xa20] ;  /* 0x000a200001147983 */ /* 0x001ea80000300a00 */
[----:B------:R-:W2:Y:S01]  /*14670*/  LDL.LU.64 R22, [R1+0xa28] ;  /* 0x000a280001167983 */ /* 0x000ea20000300a00 */
[----:B----4-:R-:W-:Y:S01]  /*14680*/  HMMA.16816.F32.BF16 R4, R12, R16, R4 ;  /* 0x000000100c04723c */ /* 0x010fe20000041804 */
[----:B------:R-:W-:-:S15]  /*14690*/  IMAD.MOV.U32 R3, RZ, RZ, R17 ;  /* 0x000000ffff037224 */ /* 0x000fde00078e0011 */
[----:B------:R-:W-:-:S03]  /*146a0*/  NOP ;  /* 0x0000000000007918 */ /* 0x000fc60000000000 */
[----:B------:R0:W-:Y:S04]  /*146b0*/  STL.64 [R1+0x510], R4 ;  /* 0x0005100401007387 */ /* 0x0001e80000100a00 */
[----:B------:R1:W-:Y:S04]  /*146c0*/  STL.64 [R1+0x518], R6 ;  /* 0x0005180601007387 */ /* 0x0003e80000100a00 */
[----:B0-----:R-:W3:Y:S01]  /*146d0*/  LDL.LU.64 R4, [R1+0x2b20] ;  /* 0x002b200001047983 */ /* 0x001ee20000300a00 */
[----:B-1----:R-:W-:-:S03]  /*146e0*/  IMAD.MOV.U32 R6, RZ, RZ, R16 ;  /* 0x000000ffff067224 */ /* 0x002fc600078e0010 */
[----:B------:R-:W2:Y:S04]  /*146f0*/  LDL.LU.64 R18, [R1+0x2b18] ;  /* 0x002b180001127983 */ /* 0x000ea80000300a00 */
[----:B------:R-:W2:Y:S01]  /*14700*/  LDL.LU.64 R16, [R1+0x2b10] ;  /* 0x002b100001107983 */ /* 0x000ea20000300a00 */
[----:B---3--:R-:W-:Y:S08]  /*14710*/  HMMA.16816.F32.BF16 R12, R12, R4, R8 ;  /* 0x000000040c0c723c */ /* 0x008ff00000041808 */
[----:B--2---:R-:W-:Y:S01]  /*14720*/  HMMA.16816.F32.BF16 R20, R16, R24, R20 ;  /* 0x000000181014723c */ /* 0x004fe20000041814 */
[----:B------:R-:W2:Y:S04]  /*14730*/  LDL.LU.64 R8, [R1+0x9d0] ;  /* 0x0009d00001087983 */ /* 0x000ea80000300a00 */
[----:B------:R-:W2:Y:S06]  /*14740*/  LDL.LU.64 R10, [R1+0x9d8] ;  /* 0x0009d800010a7983 */ /* 0x000eac0000300a00 */
[----:B------:R0:W-:Y:S04]  /*14750*/  STL.64 [R1+0x2518], R14 ;  /* 0x0025180e01007387 */ /* 0x0001e80000100a00 */
[----:B------:R-:W-:Y:S01]  /*14760*/  STL.64 [R1+0x2510], R12 ;  /* 0x0025100c01007387 */ /* 0x000fe20000100a00 */
[----:B0-----:R-:W-:-:S02]  /*14770*/  IMAD.MOV.U32 R14, RZ, RZ, R2 ;  /* 0x000000ffff0e7224 */ /* 0x001fc400078e0002 */
[----:B------:R-:W-:-:S03]  /*14780*/  IMAD.MOV.U32 R15, RZ, RZ, R0 ;  /* 0x000000ffff0f7224 */ /* 0x000fc600078e0000 */
[----:B------:R-:W-:Y:S04]  /*14790*/  STL [R1+0x29a4], R14 ;  /* 0x0029a40e01007387 */ /* 0x000fe80000100800 */
[----:B------:R0:W-:Y:S04]  /*147a0*/  STL.64 [R1+0x640], R20 ;  /* 0x0006401401007387 */ /* 0x0001e80000100a00 */
[----:B------:R1:W-:Y:S01]  /*147b0*/  STL.64 [R1+0x648], R22 ;  /* 0x0006481601007387 */ /* 0x0003e20000100a00 */
[----:B------:R-:W-:Y:S02]  /*147c0*/  IMAD.MOV.U32 R2, RZ, RZ, R24 ;  /* 0x000000ffff027224 */ /* 0x000fe400078e0018 */
[----:B------:R-:W-:Y:S01]  /*147d0*/  IMAD.MOV.U32 R0, RZ, RZ, R25 ;  /* 0x000000ffff007224 */ /* 0x000fe200078e0019 */
[----:B0-----:R-:W1:Y:S04]  /*147e0*/  LDL.LU.64 R20, [R1+0x2b08] ;  /* 0x002b080001147983 */ /* 0x001e680000300a00 */
[----:B------:R-:W1:Y:S04]  /*147f0*/  LDL.LU.64 R26, [R1+0x2b00] ;  /* 0x002b0000011a7983 */ /* 0x000e680000300a00 */
[----:B------:R-:W1:Y:S01]  /*14800*/  LDL.LU.64 R24, [R1+0x2af8] ;  /* 0x002af80001187983 */ /* 0x000e620000300a00 */
[----:B------:R-:W-:-:S02]  /*14810*/  IMAD.MOV.U32 R12, RZ, RZ, R6 ;  /* 0x000000ffff0c7224 */ /* 0x000fc400078e0006 */
[----:B------:R-:W-:Y:S01]  /*14820*/  IMAD.MOV.U32 R13, RZ, RZ, R3 ;  /* 0x000000ffff0d7224 */ /* 0x000fe200078e0003 */
[----:B-1----:R-:W-:Y:S01]  /*14830*/  HMMA.16816.F32.BF16 R20, R16, R20, R24 ;  /* 0x000000141014723c */ /* 0x002fe20000041818 */
[----:B------:R-:W3:Y:S04]  /*14840*/  LDL.LU.64 R26, [R1+0x2af0] ;  /* 0x002af000011a7983 */ /* 0x000ee80000300a00 */
[----:B------:R-:W3:-:S14]  /*14850*/  LDL.LU.64 R24, [R1+0x2ae8] ;  /* 0x002ae80001187983 */ /* 0x000edc0000300a00 */
[----:B------:R-:W-:Y:S04]  /*14860*/  STL.64 [R1+0x630], R20 ;  /* 0x0006301401007387 */ /* 0x000fe80000100a00 */
[----:B------:R0:W-:Y:S04]  /*14870*/  STL.64 [R1+0x638], R22 ;  /* 0x0006381601007387 */ /* 0x0001e80000100a00 */
[----:B0-----:R-:W4:Y:S04]  /*14880*/  LDL.LU.64 R22, [R1+0x2ae0] ;  /* 0x002ae00001167983 */ /* 0x001f280000300a00 */
[----:B------:R-:W4:Y:S04]  /*14890*/  LDL.LU.64 R20, [R1+0x2ad8] ;  /* 0x002ad80001147983 */ /* 0x000f280000300a00 */
[----:B------:R-:W-:Y:S04]  /*148a0*/  STL [R1+0x2ac0], R15 ;  /* 0x002ac00f01007387 */ /* 0x000fe80000100800 */
[----:B------:R0:W-:Y:S01]  /*148b0*/  STL.64 [R1+0x2ab8], R12 ;  /* 0x002ab80c01007387 */ /* 0x0001e20000100a00 */
[----:B---3--:R-:W-:-:S15]  /*148c0*/  HMMA.16816.F32.BF16 R24, R16, R12, R24 ;  /* 0x0000000c1018723c */ /* 0x008fde0000041818 */
[----:B------:R-:W-:-:S04]  /*148d0*/  NOP ;  /* 0x0000000000007918 */ /* 0x000fc80000000000 */
[----:B------:R-:W-:Y:S04]  /*148e0*/  STL.64 [R1+0x620], R24 ;  /* 0x0006201801007387 */ /* 0x000fe80000100a00 */
[----:B------:R-:W-:Y:S04]  /*148f0*/  STL.64 [R1+0x628], R26 ;  /* 0x0006281a01007387 */ /* 0x000fe80000100a00 */
[----:B0-----:R-:W3:Y:S01]  /*14900*/  LDL.LU.64 R12, [R1+0x40] ;  /* 0x00004000010c7983 */ /* 0x001ee20000300a00 */
[----:B--2---:R-:W-:Y:S03]  /*14910*/  HMMA.16816.F32.BF16 R16, R16, R4, R8 ;  /* 0x000000041010723c */ /* 0x004fe60000041808 */
[----:B---3--:R0:W-:Y:S04]  /*14920*/  STL.64 [R1+0x2ad0], R12 ;  /* 0x002ad00c01007387 */ /* 0x0081e80000100a00 */
[----:B0-----:R-:W4:Y:S04]  /*14930*/  LDL.LU.64 R12, [R1+0x960] ;  /* 0x00096000010c7983 */ /* 0x001f280000300a00 */
[----:B------:R-:W4:Y:S04]  /*14940*/  LDL.LU.64 R14, [R1+0x968] ;  /* 0x00096800010e7983 */ /* 0x000f280000300a00 */
[----:B------:R0:W-:Y:S04]  /*14950*/  STL.64 [R1+0x2ac8], R4 ;  /* 0x002ac80401007387 */ /* 0x0001e80000100a00 */
[----:B0-----:R-:W2:Y:S04]  /*14960*/  LDL.LU.64 R4, [R1+0x950] ;  /* 0x0009500001047983 */ /* 0x001ea80000300a00 */
[----:B------:R-:W2:Y:S04]  /*14970*/  LDL.LU.64 R6, [R1+0x958] ;  /* 0x0009580001067983 */ /* 0x000ea80000300a00 */
[----:B------:R-:W3:Y:S04]  /*14980*/  LDL.LU.64 R24, [R1+0x940] ;  /* 0x0009400001187983 */ /* 0x000ee80000300a00 */
[----:B------:R-:W3:Y:S04]  /*14990*/  LDL.LU.64 R26, [R1+0x948] ;  /* 0x00094800011a7983 */ /* 0x000ee80000300a00 */
[----:B------:R-:W2:Y:S04]  /*149a0*/  LDL.LU.64 R8, [R1+0x920] ;  /* 0x0009200001087983 */ /* 0x000ea80000300a00 */
[----:B------:R-:W2:Y:S04]  /*149b0*/  LDL.LU.64 R10, [R1+0x928] ;  /* 0x00092800010a7983 */ /* 0x000ea80000300a00 */
[----:B------:R0:W-:Y:S04]  /*149c0*/  STL.64 [R1+0x23d0], R18 ;  /* 0x0023d01201007387 */ /* 0x0001e80000100a00 */
[----:B------:R1:W-:Y:S04]  /*149d0*/  STL.64 [R1+0x23c8], R16 ;  /* 0x0023c81001007387 */ /* 0x0003e80000100a00 */
[----:B0-----:R-:W2:Y:S04]  /*149e0*/  LDL.64 R18, [R1+0xc8] ;  /* 0x0000c80001127983 */ /* 0x001ea80000100a00 */
[----:B--2---:R0:W-:Y:S04]  /*149f0*/  STL.64 [R1+0x2a28], R18 ;  /* 0x002a281201007387 */ /* 0x0041e80000100a00 */
[----:B-1----:R-:W2:Y:S04]  /*14a00*/  LDL.LU.64 R16, [R1+0x780] ;  /* 0x0007800001107983 */ /* 0x002ea80000300a00 */
[----:B0-----:R-:W2:Y:S04]  /*14a10*/  LDL.LU.64 R18, [R1+0x788] ;  /* 0x0007880001127983 */ /* 0x001ea80000300a00 */
[----:B--2---:R-:W-:Y:S04]  /*14a20*/  STL.64 [R1+0x2a80], R18 ;  /* 0x002a801201007387 */ /* 0x004fe80000100a00 */
[----:B------:R0:W-:Y:S04]  /*14a30*/  STL.64 [R1+0x2a78], R16 ;  /* 0x002a781001007387 */ /* 0x0001e80000100a00 */
[----:B0-----:R-:W2:Y:S04]  /*14a40*/  LDL.LU.64 R16, [R1+0x7a0] ;  /* 0x0007a00001107983 */ /* 0x001ea80000300a00 */
[----:B------:R-:W2:Y:S04]  /*14a50*/  LDL.LU.64 R18, [R1+0x7a8] ;  /* 0x0007a80001127983 */ /* 0x000ea80000300a00 */
[----:B--2---:R-:W-:Y:S04]  /*14a60*/  STL.64 [R1+0x2a90], R18 ;  /* 0x002a901201007387 */ /* 0x004fe80000100a00 */
[----:B------:R0:W-:Y:S02]  /*14a70*/  STL.64 [R1+0x2a88], R16 ;  /* 0x002a881001007387 */ /* 0x0001e40000100a00 */
[----:B0-----:R-:W-:-:S02]  /*14a80*/  IMAD.MOV.U32 R16, RZ, RZ, R2 ;  /* 0x000000ffff107224 */ /* 0x001fc400078e0002 */
[----:B------:R-:W-:-:S07]  /*14a90*/  IMAD.MOV.U32 R17, RZ, RZ, R0 ;  /* 0x000000ffff117224 */ /* 0x000fce00078e0000 */
[----:B----4-:R-:W-:-:S15]  /*14aa0*/  HMMA.16816.F32.BF16 R12, R20, R16, R12 ;  /* 0x00000010140c723c */ /* 0x010fde000004180c */
[----:B------:R-:W-:-:S04]  /*14ab0*/  NOP ;  /* 0x0000000000007918 */ /* 0x000fc80000000000 */
[----:B------:R0:W-:Y:S04]  /*14ac0*/  STL.64 [R1+0x740], R12 ;  /* 0x0007400c01007387 */ /* 0x0001e80000100a00 */
[----:B------:R-:W-:Y:S04]  /*14ad0*/  STL.64 [R1+0x748], R14 ;  /* 0x0007480e01007387 */ /* 0x000fe80000100a00 */
[----:B0-----:R-:W2:Y:S02]  /*14ae0*/  LDL.LU.64 R12, [R1+0x2ad0] ;  /* 0x002ad000010c7983 */ /* 0x001ea40000300a00 */
[----:B--2---:R-:W-:Y:S01]  /*14af0*/  HMMA.16816.F32.BF16 R4, R20, R12, R4 ;  /* 0x0000000c1404723c */ /* 0x004fe20000041804 */
[----:B------:R-:W-:-:S02]  /*14b00*/  IMAD.MOV.U32 R2, RZ, RZ, R12 ;  /* 0x000000ffff027224 */ /* 0x000fc400078e000c */
[----:B------:R-:W-:-:S15]  /*14b10*/  IMAD.MOV.U32 R0, RZ, RZ, R13 ;  /* 0x000000ffff007224 */ /* 0x000fde00078e000d */
[----:B------:R-:W-:Y:S01]  /*14b20*/  NOP ;  /* 0x0000000000007918 */ /* 0x000fe20000000000 */
[----:B------:R0:W-:Y:S04]  /*14b30*/  STL.64 [R1+0x730], R4 ;  /* 0x0007300401007387 */ /* 0x0001e80000100a00 */
[----:B------:R-:W-:Y:S04]  /*14b40*/  STL.64 [R1+0x738], R6 ;  /* 0x0007380601007387 */ /* 0x000fe80000100a00 */
[----:B0-----:R-:W2:Y:S04]  /*14b50*/  LDL.LU.64 R4, [R1+0x2ac8] ;  /* 0x002ac80001047983 */ /* 0x001ea80000300a00 */
[----:B------:R-:W4:Y:S04]  /*14b60*/  LDL.LU R15, [R1+0x2ac0] ;  /* 0x002ac000010f7983 */ /* 0x000f280000300800 */
[----:B------:R-:W3:Y:S02]  /*14b70*/  LDL.LU.64 R12, [R1+0x2ab8] ;  /* 0x002ab800010c7983 */ /* 0x000ee40000300a00 */
[C---:B---3--:R-:W-:Y:S08]  /*14b80*/  HMMA.16816.F32.BF16 R24, R20.reuse, R12, R24 ;  /* 0x0000000c1418723c */ /* 0x048ff00000041818 */
[----:B--2---:R-:W-:Y:S11]  /*14b90*/  HMMA.16816.F32.BF16 R20, R20, R4, R8 ;  /* 0x000000041414723c */ /* 0x004ff60000041808 */
[----:B------:R-:W-:Y:S04]  /*14ba0*/  STL.64 [R1+0x720], R24 ;  /* 0x0007201801007387 */ /* 0x000fe80000100a00 */
[----:B------:R0:W-:Y:S04]  /*14bb0*/  STL.64 [R1+0x728], R26 ;  /* 0x0007281a01007387 */ /* 0x0001e80000100a00 */
[----:B0-----:R-:W2:Y:S04]  /*14bc0*/  LDL.LU.64 R26, [R1+0x2ab0] ;  /* 0x002ab000011a7983 */ /* 0x001ea80000300a00 */
[----:B------:R-:W2:Y:S04]  /*14bd0*/  LDL.LU.64 R24, [R1+0x2aa8] ;  /* 0x002aa80001187983 */ /* 0x000ea80000300a00 */
[----:B----4-:R-:W-:Y:S04]  /*14be0*/  STL [R1+0x2aa0], R15 ;  /* 0x002aa00f01007387 */ /* 0x010fe80000100800 */
[----:B------:R0:W-:Y:S04]  /*14bf0*/  STL.64 [R1+0x2a98], R12 ;  /* 0x002a980c01007387 */ /* 0x0001e80000100a00 */
[----:B0-----:R-:W2:Y:S04]  /*14c00*/  LDL.LU.64 R12, [R1+0x810] ;  /* 0x00081000010c7983 */ /* 0x001ea80000300a00 */
[----:B------:R-:W2:Y:S04]  /*14c10*/  LDL.LU.64 R14, [R1+0x818] ;  /* 0x00081800010e7983 */ /* 0x000ea80000300a00 */
[----:B------:R-:W3:Y:S04]  /*14c20*/  LDL.LU.64 R8, [R1+0x5e0] ;  /* 0x0005e00001087983 */ /* 0x000ee80000300a00 */
[----:B------:R-:W3:Y:S04]  /*14c30*/  LDL.LU.64 R10, [R1+0x5e8] ;  /* 0x0005e800010a7983 */ /* 0x000ee80000300a00 */
[----:B------:R-:W-:Y:S04]  /*14c40*/  STL [R1+0x22c4], R20 ;  /* 0x0022c41401007387 */ /* 0x000fe80000100800 */
[----:B------:R-:W-:Y:S04]  /*14c50*/  STL [R1+0x22c0], R21 ;  /* 0x0022c01501007387 */ /* 0x000fe80000100800 */
[----:B------:R0:W-:Y:S04]  /*14c60*/  STL [R1+0x22bc], R22 ;  /* 0x0022bc1601007387 */ /* 0x0001e80000100800 */
[----:B------:R1:W-:Y:S04]  /*14c70*/  STL [R1+0x22b8], R23 ;  /* 0x0022b81701007387 */ /* 0x0003e80000100800 */
[----:B0-----:R-:W4:Y:S04]  /*14c80*/  LDL R22, [R1+0xd8] ;  /* 0x0000d80001167983 */ /* 0x001f280000100800 */
[----:B-1----:R-:W4:Y:S01]  /*14c90*/  LDL R23, [R1+0xdc] ;  /* 0x0000dc0001177983 */ /* 0x002f220000100800 */
[----:B--2---:R-:W-:Y:S03]  /*14ca0*/  HMMA.16816.F32.BF16 R16, R24, R16, R12 ;  /* 0x000000101810723c */ /* 0x004fe6000004180c */
[----:B----4-:R-:W-:Y:S04]  /*14cb0*/  STL.64 [R1+0x2a70], R22 ;  /* 0x002a701601007387 */ /* 0x010fe80000100a00 */
[----:B------:R-:W2:Y:S04]  /*14cc0*/  LDL.LU R15, [R1+0x2aa0] ;  /* 0x002aa000010f7983 */ /* 0x000ea80000300800 */
[----:B------:R-:W4:Y:S08]  /*14cd0*/  LDL.LU.64 R12, [R1+0x2a98] ;  /* 0x002a9800010c7983 */ /* 0x000f300000300a00 */
[----:B------:R-:W-:Y:S04]  /*14ce0*/  STL.64 [R1+0x830], R16 ;  /* 0x0008301001007387 */ /* 0x000fe80000100a00 */
[----:B------:R0:W-:Y:S04]  /*14cf0*/  STL.64 [R1+0x838], R18 ;  /* 0x0008381201007387 */ /* 0x0001e80000100a00 */
[----:B0-----:R-:W2:Y:S04]  /*14d00*/  LDL.LU.64 R18, [R1+0x2a90] ;  /* 0x002a900001127983 */ /* 0x001ea80000300a00 */
[----:B------:R-:W2:Y:S01]  /*14d10*/  LDL.LU.64 R16, [R1+0x2a88] ;  /* 0x002a880001107983 */ /* 0x000ea20000300a00 */
[----:B------:R-:W-:-:S02]  /*14d20*/  IMAD.MOV.U32 R20, RZ, RZ, R2 ;  /* 0x000000ffff147224 */ /* 0x000fc400078e0002 */
[----:B------:R-:W-:-:S07]  /*14d30*/  IMAD.MOV.U32 R21, RZ, RZ, R0 ;  /* 0x000000ffff157224 */ /* 0x000fce00078e0000 */
[----:B--2---:R-:W-:Y:S01]  /*14d40*/  HMMA.16816.F32.BF16 R20, R24, R20, R16 ;  /* 0x000000141814723c */ /* 0x004fe20000041810 */
[----:B------:R-:W4:Y:S04]  /*14d50*/  LDL.LU.64 R18, [R1+0x2a80] ;  /* 0x002a800001127983 */ /* 0x000f280000300a00 */
[----:B------:R-:W4:-:S14]  /*14d60*/  LDL.LU.64 R16, [R1+0x2a78] ;  /* 0x002a780001107983 */ /* 0x000f1c0000300a00 */
[----:B------:R-:W-:Y:S04]  /*14d70*/  STL.64 [R1+0x820], R20 ;  /* 0x0008201401007387 */ /* 0x000fe80000100a00 */
[----:B------:R-:W-:Y:S01]  /*14d80*/  STL.64 [R1+0x828], R22 ;  /* 0x0008281601007387 */ /* 0x000fe20000100a00 */
[----:B----4-:R-:W-:-:S15]  /*14d90*/  HMMA.16816.F32.BF16 R16, R24, R12, R16 ;  /* 0x0000000c1810723c */ /* 0x010fde0000041810 */
[----:B------:R-:W-:-:S04]  /*14da0*/  NOP ;  /* 0x0000000000007918 */ /* 0x000fc80000000000 */
[----:B------:R-:W-:Y:S02]  /*14db0*/  IMAD.MOV.U32 R0, RZ, RZ, R19 ;  /* 0x000000ffff007224 */ /* 0x000fe400078e0013 */
[----:B------:R-:W-:Y:S01]  /*14dc0*/  IMAD.MOV.U32 R2, RZ, RZ, R18 ;  /* 0x000000ffff027224 */ /* 0x000fe200078e0012 */
[----:B------:R-:W-:Y:S04]  /*14dd0*/  STL.64 [R1+0x810], R16 ;  /* 0x0008101001007387 */ /* 0x000fe80000100a00 */
[----:B------:R-:W-:Y:S04]  /*14de0*/  STL [R1+0x2a00], R15 ;  /* 0x002a000f01007387 */ /* 0x000fe80000100800 */
[----:B------:R0:W-:Y:S04]  /*14df0*/  STL [R1+0x22cc], R0 ;  /* 0x0022cc0001007387 */ /* 0x0001e80000100800 */
[----:B0-----:R-:W2:Y:S04]  /*14e00*/  LDL R0, [R1+0x128] ;  /* 0x0001280001007983 */ /* 0x001ea80000100800 */
[----:B------:R-:W-:Y:S04]  /*14e10*/  STL [R1+0x22c8], R2 ;  /* 0x0022c80201007387 */ /* 0x000fe80000100800 */
[----:B------:R-:W4:Y:S04]  /*14e20*/  LDL.LU R16, [R1+0x370] ;  /* 0x0003700001107983 */ /* 0x000f280000300800 */
[----:B------:R-:W4:Y:S04]  /*14e30*/  LDL.LU R17, [R1+0x374] ;  /* 0x0003740001117983 */ /* 0x000f280000300800 */
[----:B------:R-:W2:Y:S04]  /*14e40*/  LDL.LU R18, [R1+0x378] ;  /* 0x0003780001127983 */ /* 0x000ea80000300800 */
[----:B------:R-:W2:Y:S04]  /*14e50*/  LDL.LU R19, [R1+0x37c] ;  /* 0x00037c0001137983 */ /* 0x000ea80000300800 */
[----:B------:R-:W3:Y:S04]  /*14e60*/  LDL.LU R20, [R1+0x3b0] ;  /* 0x0003b00001147983 */ /* 0x000ee80000300800 */
[----:B------:R-:W3:Y:S04]  /*14e70*/  LDL.LU R21, [R1+0x3b4] ;  /* 0x0003b40001157983 */ /* 0x000ee80000300800 */
[----:B------:R-:W3:Y:S04]  /*14e80*/  LDL.LU R22, [R1+0x3b8] ;  /* 0x0003b80001167983 */ /* 0x000ee80000300800 */
[----:B------:R-:W3:Y:S04]  /*14e90*/  LDL.LU R23, [R1+0x3bc] ;  /* 0x0003bc0001177983 */ /* 0x000ee80000300800 */
[----:B--2---:R0:W-:Y:S04]  /*14ea0*/  STL.64 [R1+0x2a38], R18 ;  /* 0x002a381201007387 */ /* 0x0041e80000100a00 */
[----:B----4-:R-:W-:Y:S04]  /*14eb0*/  STL.64 [R1+0x2a30], R16 ;  /* 0x002a301001007387 */ /* 0x010fe80000100a00 */
[----:B0-----:R-:W2:Y:S04]  /*14ec0*/  LDL.64 R18, [R1+0xe8] ;  /* 0x0000e80001127983 */ /* 0x001ea80000100a00 */
[----:B--2---:R0:W-:Y:S04]  /*14ed0*/  STL.64 [R1+0x2a40], R18 ;  /* 0x002a401201007387 */ /* 0x0041e80000100a00 */
[----:B0-----:R-:W2:Y:S04]  /*14ee0*/  LDL.64 R18, [R1+0xf8] ;  /* 0x0000f80001127983 */ /* 0x001ea80000100a00 */
[----:B--2---:R0:W-:Y:S04]  /*14ef0*/  STL.64 [R1+0x2a50], R18 ;  /* 0x002a501201007387 */ /* 0x0041e80000100a00 */
[----:B0-----:R-:W2:Y:S04]  /*14f00*/  LDL.64 R18, [R1+0x108] ;  /* 0x0001080001127983 */ /* 0x001ea80000100a00 */
[----:B--2---:R0:W-:Y:S04]  /*14f10*/  STL.64 [R1+0x2a68], R18 ;  /* 0x002a681201007387 */ /* 0x0041e80000100a00 */
[----:B------:R-:W2:Y:S04]  /*14f20*/  LDL.64 R14, [R1+0xa8] ;  /* 0x0000a800010e7983 */ /* 0x000ea80000100a00 */
[----:B0-----:R-:W4:Y:S04]  /*14f30*/  LDL.64 R18, [R1+0x118] ;  /* 0x0001180001127983 */ /* 0x001f280000100a00 */
[----:B--2---:R0:W-:Y:S04]  /*14f40*/  STL.64 [R1+0x2a48], R14 ;  /* 0x002a480e01007387 */ /* 0x0041e80000100a00 */
[----:B------:R-:W2:Y:S04]  /*14f50*/  LDL.LU R12, [R1+0x390] ;  /* 0x00039000010c7983 */ /* 0x000ea80000300800 */
[----:B------:R-:W2:Y:S04]  /*14f60*/  LDL.LU R13, [R1+0x394] ;  /* 0x00039400010d7983 */ /* 0x000ea80000300800 */
[----:B0-----:R-:W2:Y:S04]  /*14f70*/  LDL.LU R14, [R1+0x398] ;  /* 0x00039800010e7983 */ /* 0x001ea80000300800 */
[----:B------:R-:W2:Y:S01]  /*14f80*/  LDL.LU R15, [R1+0x39c] ;  /* 0x00039c00010f7983 */ /* 0x000ea20000300800 */
[----:B---3--:R-:W-:Y:S03]  /*14f90*/  HMMA.16816.F32.BF16 R24, R24, R4, R8 ;  /* 0x000000041818723c */ /* 0x008fe60000041808 */
[----:B------:R-:W4:Y:S04]  /*14fa0*/  LDSM.16.MT88.4 R4, [R0+0x4000] ;  /* 0x004000000004783b */ /* 0x000f280000004200 */
[----:B------:R-:W0:Y:S04]  /*14fb0*/  LDSM.16.MT88.4 R8, [R0+0x4080] ;  /* 0x004080000008783b */ /* 0x000e280000004200 */
[----:B--2---:R-:W-:Y:S04]  /*14fc0*/  STL.64 [R1+0x2a60], R14 ;  /* 0x002a600e01007387 */ /* 0x004fe80000100a00 */
[----:B------:R1:W-:Y:S04]  /*14fd0*/  STL.64 [R1+0x2a58], R12 ;  /* 0x002a580c01007387 */ /* 0x0003e80000100a00 */
[----:B-1----:R-:W2:Y:S04]  /*14fe0*/  LDL.LU R12, [R1+0x3a0] ;  /* 0x0003a000010c7983 */ /* 0x002ea80000300800 */
[----:B------:R-:W2:Y:S04]  /*14ff0*/  LDL.LU R13, [R1+0x3a4] ;  /* 0x0003a400010d7983 */ /* 0x000ea80000300800 */
[----:B------:R-:W2:Y:S04]  /*15000*/  LDL.LU R14, [R1+0x3a8] ;  /* 0x0003a800010e7983 */ /* 0x000ea80000300800 */
[----:B------:R-:W2:Y:S04]  /*15010*/  LDL.LU R15, [R1+0x3ac] ;  /* 0x0003ac00010f7983 */ /* 0x000ea80000300800 */
[----:B------:R1:W-:Y:S04]  /*15020*/  STL.64 [R1+0x2178], R26 ;  /* 0x0021781a01007387 */ /* 0x0003e80000100a00 */
[----:B------:R3:W-:Y:S04]  /*15030*/  STL.64 [R1+0x2170], R24 ;  /* 0x0021701801007387 */ /* 0x0007e80000100a00 */
[----:B-1----:R-:W2:Y:S01]  /*15040*/  LDL.LU.64 R26, [R1+0x48] ;  /* 0x00004800011a7983 */ /* 0x002ea20000300a00 */
[----:B----4-:R-:W-:Y:S03]  /*15050*/  HMMA.16816.F32.BF16 R20, R4, R18, R20 ;  /* 0x000000120414723c */ /* 0x010fe60000041814 */
[----:B--2---:R1:W-:Y:S04]  /*15060*/  STL.64 [R1+0x29b8], R26 ;  /* 0x0029b81a01007387 */ /* 0x0043e80000100a00 */
[----:B---3--:R-:W2:Y:S04]  /*15070*/  LDL.LU R24, [R1+0x360] ;  /* 0x0003600001187983 */ /* 0x008ea80000300800 */
[----:B------:R-:W2:Y:S04]  /*15080*/  LDL.LU R25, [R1+0x364] ;  /* 0x0003640001197983 */ /* 0x000ea80000300800 */
[----:B-1----:R-:W2:Y:S04]  /*15090*/  LDL.LU R26, [R1+0x368] ;  /* 0x00036800011a7983 */ /* 0x002ea80000300800 */
[----:B------:R-:W2:Y:S04]  /*150a0*/  LDL.LU R27, [R1+0x36c] ;  /* 0x00036c00011b7983 */ /* 0x000ea80000300800 */
[----:B0-----:R0:W-:Y:S04]  /*150b0*/  STL [R1+0x29a0], R8 ;  /* 0x0029a00801007387 */ /* 0x0011e80000100800 */
[----:B------:R1:W-:Y:S04]  /*150c0*/  STL [R1+0x2988], R9 ;  /* 0x0029880901007387 */ /* 0x0003e80000100800 */
[----:B------:R3:W-:Y:S04]  /*150d0*/  STL [R1+0x2984], R10 ;  /* 0x0029840a01007387 */ /* 0x0007e80000100800 */
[----:B------:R4:W-:Y:S04]  /*150e0*/  STL [R1+0x2980], R11 ;  /* 0x0029800b01007387 */ /* 0x0009e80000100800 */
[----:B0-----:R-:W2:Y:S04]  /*150f0*/  LDL.LU R8, [R1+0x380] ;  /* 0x0003800001087983 */ /* 0x001ea80000300800 */
[----:B-1----:R-:W2:Y:S04]  /*15100*/  LDL.LU R9, [R1+0x384] ;  /* 0x0003840001097983 */ /* 0x002ea80000300800 */
[----:B---3--:R-:W2:Y:S04]  /*15110*/  LDL.LU R10, [R1+0x388] ;  /* 0x00038800010a7983 */ /* 0x008ea80000300800 */
[----:B----4-:R-:W2:Y:S04]  /*15120*/  LDL.LU R11, [R1+0x38c] ;  /* 0x00038c00010b7983 */ /* 0x010ea80000300800 */
[----:B------:R-:W-:Y:S04]  /*15130*/  STL [R1+0x297c], R0 ;  /* 0x00297c0001007387 */ /* 0x000fe80000100800 */
[----:B------:R0:W-:Y:S04]  /*15140*/  STL.64 [R1+0x930], R20 ;  /* 0x0009301401007387 */ /* 0x0001e80000100a00 */
[----:B------:R1:W-:Y:S01]  /*15150*/  STL.64 [R1+0x938], R22 ;  /* 0x0009381601007387 */ /* 0x0003e20000100a00 */
[----:B0-----:R-:W-:-:S03]  /*15160*/  IMAD.MOV.U32 R21, RZ, RZ, R18 ;  /* 0x000000ffff157224 */ /* 0x001fc600078e0012 */
[----:B-1----:R-:W3:Y:S01]  /*15170*/  LDL.LU.64 R22, [R1+0x2a70] ;  /* 0x002a700001167983 */ /* 0x002ee20000300a00 */
[----:B------:R-:W-:-:S03]  /*15180*/  IMAD.MOV.U32 R20, RZ, RZ, R19 ;  /* 0x000000ffff147224 */ /* 0x000fc600078e0013 */
[----:B------:R-:W4:Y:S02]  /*15190*/  LDL.LU.64 R18, [R1+0x2a68] ;  /* 0x002a680001127983 */ /* 0x000f240000300a00 */
[----:B----4-:R-:W-:Y:S01]  /*151a0*/  HMMA.16816.F32.BF16 R12, R4, R18, R12 ;  /* 0x00000012040c723c */ /* 0x010fe2000004180c */
[----:B------:R-:W-:Y:S02]  /*151b0*/  IMAD.MOV.U32 R0, RZ, RZ, R18 ;  /* 0x000000ffff007224 */ /* 0x000fe400078e0012 */
[----:B------:R-:W-:-:S15]  /*151c0*/  IMAD.MOV.U32 R3, RZ, RZ, R19 ;  /* 0x000000ffff037224 */ /* 0x000fde00078e0013 */
[----:B------:R-:W-:Y:S01]  /*151d0*/  NOP ;  /* 0x0000000000007918 */ /* 0x000fe20000000000 */
[----:B------:R-:W-:Y:S04]  /*151e0*/  STL.64 [R1+0x980], R12 ;  /* 0x0009800c01007387 */ /* 0x000fe80000100a00 */
[----:B------:R0:W-:Y:S04]  /*151f0*/  STL.64 [R1+0x988], R14 ;  /* 0x0009880e01007387 */ /* 0x0001e80000100a00 */
[----:B0-----:R-:W4:Y:S04]  /*15200*/  LDL.LU.64 R14, [R1+0x2a60] ;  /* 0x002a6000010e7983 */ /* 0x001f280000300a00 */
[----:B------:R-:W4:Y:S04]  /*15210*/  LDL.LU.64 R12, [R1+0x2a58] ;  /* 0x002a5800010c7983 */ /* 0x000f280000300a00 */
[----:B------:R-:W4:Y:S02]  /*15220*/  LDL.LU.64 R18, [R1+0x2a50] ;  /* 0x002a500001127983 */ /* 0x000f240000300a00 */
[----:B----4-:R-:W-:Y:S01]  /*15230*/  HMMA.16816.F32.BF16 R12, R4, R18, R12 ;  /* 0x00000012040c723c */ /* 0x010fe2000004180c */
[----:B------:R-:W-:-:S02]  /*15240*/  IMAD.MOV.U32 R28, RZ, RZ, R18 ;  /* 0x000000ffff1c7224 */ /* 0x000fc400078e0012 */
[----:B------:R-:W-:-:S15]  /*15250*/  IMAD.MOV.U32 R29, RZ, RZ, R19 ;  /* 0x000000ffff1d7224 */ /* 0x000fde00078e0013 */
[----:B------:R-:W-:Y:S01]  /*15260*/  NOP ;  /* 0x0000000000007918 */ /* 0x000fe20000000000 */
[----:B------:R-:W-:Y:S04]  /*15270*/  STL.64 [R1+0x9b0], R12 ;  /* 0x0009b00c01007387 */ /* 0x000fe80000100a00 */
[----:B------:R0:W-:Y:S04]  /*15280*/  STL.64 [R1+0x9b8], R14 ;  /* 0x0009b80e01007387 */ /* 0x0001e80000100a00 */
[----:B0-----:R-:W4:Y:S04]  /*15290*/  LDL.LU.64 R14, [R1+0x2a48] ;  /* 0x002a4800010e7983 */ /* 0x001f280000300a00 */
[----:B------:R-:W2:Y:S02]  /*152a0*/  LDL.LU.64 R18, [R1+0x2a40] ;  /* 0x002a400001127983 */ /* 0x000ea40000300a00 */
[----:B--2---:R-:W-:-:S15]  /*152b0*/  HMMA.16816.F32.BF16 R8, R4, R18, R8 ;  /* 0x000000120408723c */ /* 0x004fde0000041808 */
[----:B------:R-:W-:-:S04]  /*152c0*/  NOP ;  /* 0x0000000000007918 */ /* 0x000fc80000000000 */
[----:B------:R-:W-:Y:S04]  /*152d0*/  STL.64 [R1+0xa40], R8 ;  /* 0x000a400801007387 */ /* 0x000fe80000100a00 */
[----:B------:R0:W-:Y:S02]  /*152e0*/  STL.64 [R1+0xa48], R10 ;  /* 0x000a480a01007387 */ /* 0x0001e40000100a00 */
[----:B0-----:R-:W-:Y:S02]  /*152f0*/  IMAD.MOV.U32 R10, RZ, RZ, R18 ;  /* 0x000000ffff0a7224 */ /* 0x001fe400078e0012 */
[----:B------:R-:W-:Y:S02]  /*15300*/  IMAD.MOV.U32 R11, RZ, RZ, R19 ;  /* 0x000000ffff0b7224 */ /* 0x000fe400078e0013 */
[----:B------:R-:W3:Y:S04]  /*15310*/  LDL.LU.64 R18, [R1+0x2a38] ;  /* 0x002a380001127983 */ /* 0x000ee80000300a00 */
[----:B------:R-:W3:Y:S04]  /*15320*/  LDL.LU.64 R16, [R1+0x2a30] ;  /* 0x002a300001107983 */ /* 0x000ee80000300a00 */
[----:B------:R0:W-:Y:S04]  /*15330*/  STL.64 [R1+0x2a08], R10 ;  /* 0x002a080a01007387 */ /* 0x0001e80000100a00 */
[----:B------:R-:W4:Y:S04]  /*15340*/  LDL.LU R8, [R1+0x340] ;  /* 0x0003400001087983 */ /* 0x000f280000300800 */
[----:B------:R-:W4:Y:S04]  /*15350*/  LDL.LU R9, [R1+0x344] ;  /* 0x0003440001097983 */ /* 0x000f280000300800 */
[----:B0-----:R-:W4:Y:S04]  /*15360*/  LDL.LU R10, [R1+0x348] ;  /* 0x00034800010a7983 */ /* 0x001f280000300800 */
[----:B------:R-:W4:Y:S01]  /*15370*/  LDL.LU R11, [R1+0x34c] ;  /* 0x00034c00010b7983 */ /* 0x000f220000300800 */
[----:B---3--:R-:W-:-:S15]  /*15380*/  HMMA.16816.F32.BF16 R16, R4, R22, R16 ;  /* 0x000000160410723c */ /* 0x008fde0000041810 */
[----:B------:R-:W-:-:S04]  /*15390*/  NOP ;  /* 0x0000000000007918 */ /* 0x000fc80000000000 */
[----:B------:R-:W-:Y:S04]  /*153a0*/  STL.64 [R1+0xae0], R16 ;  /* 0x000ae01001007387 */ /* 0x000fe80000100a00 */
[----:B------:R0:W-:Y:S04]  /*153b0*/  STL.64 [R1+0xae8], R18 ;  /* 0x000ae81201007387 */ /* 0x0001e80000100a00 */
[----:B0-----:R-:W2:Y:S04]  /*153c0*/  LDL.LU.64 R18, [R1+0x2a28] ;  /* 0x002a280001127983 */ /* 0x001ea80000300a00 */
[----:B------:R0:W-:Y:S04]  /*153d0*/  STL.64 [R1+0x2910], R22 ;  /* 0x0029101601007387 */ /* 0x0001e80000100a00 */
[----:B------:R-:W-:Y:S04]  /*153e0*/  STL.64 [R1+0x2a20], R20 ;  /* 0x002a201401007387 */ /* 0x000fe80000100a00 */
[----:B0-----:R-:W3:Y:S01]  /*153f0*/  LDL.64 R22, [R1+0xb8] ;  /* 0x0000b80001167983 */ /* 0x001ee20000100a00 */
[----:B--2---:R-:W-:-:S15]  /*15400*/  HMMA.16816.F32.BF16 R24, R4, R18, R24 ;  /* 0x000000120418723c */ /* 0x004fde0000041818 */
[----:B------:R-:W-:-:S04]  /*15410*/  NOP ;  /* 0x0000000000007918 */ /* 0x000fc80000000000 */
[----:B------:R-:W-:Y:S04]  /*15420*/  STL.64 [R1+0xb20], R24 ;  /* 0x000b201801007387 */ /* 0x000fe80000100a00 */
[----:B------:R0:W-:Y:S04]  /*15430*/  STL.64 [R1+0xb28], R26 ;  /* 0x000b281a01007387 */ /* 0x0001e80000100a00 */
[----:B0-----:R-:W2:Y:S04]  /*15440*/  LDL R26, [R1+0x58] ;  /* 0x00005800011a7983 */ /* 0x001ea80000100800 */
[----:B------:R-:W2:Y:S04]  /*15450*/  LDL R27, [R1+0x5c] ;  /* 0x00005c00011b7983 */ /* 0x000ea80000100800 */
[----:B--2---:R0:W-:Y:S04]  /*15460*/  STL.64 [R1+0x29d0], R26 ;  /* 0x0029d01a01007387 */ /* 0x0041e80000100a00 */
[----:B------:R-:W3:Y:S04]  /*15470*/  LDL.LU R24, [R1+0x350] ;  /* 0x0003500001187983 */ /* 0x000ee80000300800 */
[----:B------:R-:W3:Y:S04]  /*15480*/  LDL.LU R25, [R1+0x354] ;  /* 0x0003540001197983 */ /* 0x000ee80000300800 */
[----:B0-----:R-:W3:Y:S04]  /*15490*/  LDL.LU R26, [R1+0x358] ;  /* 0x00035800011a7983 */ /* 0x001ee80000300800 */
[----:B------:R-:W3:Y:S04]  /*154a0*/  LDL.LU R27, [R1+0x35c] ;  /* 0x00035c00011b7983 */ /* 0x000ee80000300800 */
[----:B------:R-:W-:Y:S01]  /*154b0*/  STL.64 [R1+0x2908], R18 ;  /* 0x0029081201007387 */ /* 0x000fe20000100a00 */
[----:B---3--:R-:W-:-:S15]  /*154c0*/  HMMA.16816.F32.BF16 R24, R4, R22, R24 ;  /* 0x000000160418723c */ /* 0x008fde0000041818 */
[----:B------:R-:W-:-:S04]  /*154d0*/  NOP ;  /* 0x0000000000007918 */ /* 0x000fc80000000000 */
[----:B------:R-:W-:Y:S04]  /*154e0*/  STL.64 [R1+0xb80], R24 ;  /* 0x000b801801007387 */ /* 0x000fe80000100a00 */
[----:B------:R0:W-:Y:S04]  /*154f0*/  STL.64 [R1+0xb88], R26 ;  /* 0x000b881a01007387 */ /* 0x0001e80000100a00 */
[----:B0-----:R-:W2:Y:S01]  /*15500*/  LDL.64 R26, [R1+0x68] ;  /* 0x00006800011a7983 */ /* 0x001ea20000100a00 */
[----:B----4-:R-:W-:Y:S03]  /*15510*/  HMMA.16816.F32.BF16 R8, R4, R14, R8 ;  /* 0x0000000e0408723c */ /* 0x010fe60000041808 */
[----:B--2---:R-:W-:-:S15]  /*15520*/  STL.64 [R1+0x29e8], R26 ;  /* 0x0029e81a01007387 */ /* 0x004fde0000100a00 */
[----:B------:R-:W-:Y:S01]  /*15530*/  NOP ;  /* 0x0000000000007918 */ /* 0x000fe20000000000 */
[----:B------:R0:W-:Y:S04]  /*15540*/  STL.64 [R1+0xbb0], R8 ;  /* 0x000bb00801007387 */ /* 0x0001e80000100a00 */
[----:B------:R1:W-:Y:S04]  /*15550*/  STL.64 [R1+0xbb8], R10 ;  /* 0x000bb80a01007387 */ /* 0x0003e80000100a00 */
[----:B0-----:R-:W2:Y:S04]  /*15560*/  LDL.LU R8, [R1+0x280] ;  /* 0x0002800001087983 */ /* 0x001ea80000300800 */
[----:B------:R-:W2:Y:S04]  /*15570*/  LDL.LU R9, [R1+0x284] ;  /* 0x0002840001097983 */ /* 0x000ea80000300800 */
[----:B-1----:R-:W3:Y:S04]  /*15580*/  LDL.LU R10, [R1+0x288] ;  /* 0x00028800010a7983 */ /* 0x002ee80000300800 */
[----:B------:R-:W3:Y:S04]  /*15590*/  LDL.LU R11, [R1+0x28c] ;  /* 0x00028c00010b7983 */ /* 0x000ee80000300800 */
[----:B------:R-:W4:Y:S01]  /*155a0*/  LDL.LU R20, [R1+0x2a0] ;  /* 0x0002a00001147983 */ /* 0x000f220000300800 */
[----:B------:R-:W-:-:S03]  /*155b0*/  IMAD.MOV.U32 R17, RZ, RZ, R22 ;  /* 0x000000ffff117224 */ /* 0x000fc600078e0016 */
[----:B------:R-:W4:Y:S01]  /*155c0*/  LDL.LU R21, [R1+0x2a4] ;  /* 0x0002a40001157983 */ /* 0x000f220000300800 */
[----:B------:R-:W-:Y:S02]  /*155d0*/  IMAD.MOV.U32 R16, RZ, RZ, R23 ;  /* 0x000000ffff107224 */ /* 0x000fe400078e0017 */
[----:B------:R-:W-:Y:S02]  /*155e0*/  IMAD.MOV.U32 R19, RZ, RZ, R14 ;  /* 0x000000ffff137224 */ /* 0x000fe400078e000e */
[----:B------:R-:W-:Y:S01]  /*155f0*/  IMAD.MOV.U32 R18, RZ, RZ, R15 ;  /* 0x000000ffff127224 */ /* 0x000fe200078e000f */
[----:B------:R-:W4:Y:S04]  /*15600*/  LDL.LU R22, [R1+0x2a8] ;  /* 0x0002a80001167983 */ /* 0x000f280000300800 */
[----:B------:R-:W4:Y:S04]  /*15610*/  LDL.LU R23, [R1+0x2ac] ;  /* 0x0002ac0001177983 */ /* 0x000f280000300800 */
[----:B---3--:R0:W-:Y:S04]  /*15620*/  STL.64 [R1+0x2a18], R10 ;  /* 0x002a180a01007387 */ /* 0x0081e80000100a00 */
[----:B--2---:R-:W-:Y:S04]  /*15630*/  STL.64 [R1+0x2a10], R8 ;  /* 0x002a100801007387 */ /* 0x004fe80000100a00 */
[----:B------:R-:W2:Y:S04]  /*15640*/  LDL.64 R14, [R1+0x88] ;  /* 0x00008800010e7983 */ /* 0x000ea80000100a00 */
[----:B------:R-:W3:Y:S04]  /*15650*/  LDL.64 R26, [R1+0x78] ;  /* 0x00007800011a7983 */ /* 0x000ee80000100a00 */
[----:B0-----:R-:W4:Y:S04]  /*15660*/  LDL.64 R10, [R1+0x98] ;  /* 0x00009800010a7983 */ /* 0x001f280000100a00 */
[----:B------:R-:W-:Y:S04]  /*15670*/  STL.64 [R1+0x2998], R18 ;  /* 0x0029981201007387 */ /* 0x000fe80000100a00 */
[----:B------:R0:W-:Y:S04]  /*15680*/  STL.64 [R1+0x2990], R16 ;  /* 0x0029901001007387 */ /* 0x0001e80000100a00 */
[----:B0-----:R-:W2:Y:S04]  /*15690*/  LDL.LU R16, [R1+0x1a0] ;  /* 0x0001a00001107983 */ /* 0x001ea80000300800 */
[----:B------:R-:W2:Y:S04]  /*156a0*/  LDL.LU R17, [R1+0x1a4] ;  /* 0x0001a40001117983 */ /* 0x000ea80000300800 */
[----:B------:R-:W2:Y:S04]  /*156b0*/  LDL.LU R18, [R1+0x1a8] ;  /* 0x0001a80001127983 */ /* 0x000ea80000300800 */
[----:B------:R-:W2:Y:S04]  /*156c0*/  LDL.LU R19, [R1+0x1ac] ;  /* 0x0001ac0001137983 */ /* 0x000ea80000300800 */
[----:B--2---:R-:W-:Y:S04]  /*156d0*/  STL.64 [R1+0x29b0], R18 ;  /* 0x0029b01201007387 */ /* 0x004fe80000100a00 */
        /* <DEDUP_REMOVED lines=10> */
[----:B------:R-:W2:Y:S01]  /*15780*/  LDL.LU R19, [R1+0x21c] ;  /* 0x00021c0001137983 */ /* 0x000ea20000300800 */
[----:B----4-:R-:W-:Y:S03]  /*15790*/  HMMA.16816.F32.BF16 R20, R4, R10, R20 ;  /* 0x0000000a0414723c */ /* 0x010fe60000041814 */
[----:B--2---:R-:W-:Y:S04]  /*157a0*/  STL.64 [R1+0x29e0], R18 ;  /* 0x0029e01201007387 */ /* 0x004fe80000100a00 */
[----:B------:R0:W-:Y:S04]  /*157b0*/  STL.64 [R1+0x29d8], R16 ;  /* 0x0029d81001007387 */ /* 0x0001e80000100a00 */
[----:B0-----:R-:W2:Y:S04]  /*157c0*/  LDL.LU R16, [R1+0x220] ;  /* 0x0002200001107983 */ /* 0x001ea80000300800 */
[----:B------:R-:W2:Y:S04]  /*157d0*/  LDL.LU R17, [R1+0x224] ;  /* 0x0002240001117983 */ /* 0x000ea80000300800 */
[----:B------:R-:W4:Y:S04]  /*157e0*/  LDL.LU R18, [R1+0x228] ;  /* 0x0002280001127983 */ /* 0x000f280000300800 */
[----:B------:R-:W4:Y:S04]  /*157f0*/  LDL.LU R19, [R1+0x22c] ;  /* 0x00022c0001137983 */ /* 0x000f280000300800 */
[----:B----4-:R-:W-:Y:S04]  /*15800*/  STL.64 [R1+0x29f8], R18 ;  /* 0x0029f81201007387 */ /* 0x010fe80000100a00 */
[----:B--2---:R0:W-:Y:S04]  /*15810*/  STL.64 [R1+0x29f0], R16 ;  /* 0x0029f01001007387 */ /* 0x0041e80000100a00 */
[----:B0-----:R-:W2:Y:S04]  /*15820*/  LDL.LU R16, [R1+0x240] ;  /* 0x0002400001107983 */ /* 0x001ea80000300800 */
[----:B------:R-:W2:Y:S04]  /*15830*/  LDL.LU R17, [R1+0x244] ;  /* 0x0002440001117983 */ /* 0x000ea80000300800 */
[----:B------:R-:W2:Y:S04]  /*15840*/  LDL.LU R18, [R1+0x248] ;  /* 0x0002480001127983 */ /* 0x000ea80000300800 */
[----:B------:R-:W2:Y:S04]  /*15850*/  LDL.LU R19, [R1+0x24c] ;  /* 0x00024c0001137983 */ /* 0x000ea80000300800 */
[----:B------:R0:W-:Y:S04]  /*15860*/  STL.64 [R1+0xc20], R20 ;  /* 0x000c201401007387 */ /* 0x0001e80000100a00 */
[----:B------:R1:W-:Y:S04]  /*15870*/  STL.64 [R1+0xc28], R22 ;  /* 0x000c281601007387 */ /* 0x0003e80000100a00 */
[----:B0-----:R-:W4:Y:S01]  /*15880*/  LDL.LU.64 R20, [R1+0x2a20] ;  /* 0x002a200001147983 */ /* 0x001f220000300a00 */
[----:B-1----:R-:W-:-:S02]  /*15890*/  IMAD.MOV.U32 R23, RZ, RZ, R10 ;  /* 0x000000ffff177224 */ /* 0x002fc400078e000a */
[----:B------:R-:W-:Y:S02]  /*158a0*/  IMAD.MOV.U32 R22, RZ, RZ, R11 ;  /* 0x000000ffff167224 */ /* 0x000fe400078e000b */
[----:B------:R-:W4:Y:S04]  /*158b0*/  LDL.LU.64 R10, [R1+0x2a18] ;  /* 0x002a1800010a7983 */ /* 0x000f280000300a00 */
[----:B------:R-:W4:Y:S01]  /*158c0*/  LDL.LU.64 R8, [R1+0x2a10] ;  /* 0x002a100001087983 */ /* 0x000f220000300a00 */
[----:B------:R-:W-:Y:S02]  /*158d0*/  IMAD.MOV.U32 R13, RZ, RZ, R15 ;  /* 0x000000ffff0d7224 */ /* 0x000fe400078e000f */
[----:B---3--:R-:W-:Y:S02]  /*158e0*/  IMAD.MOV.U32 R12, RZ, RZ, R26 ;  /* 0x000000ffff0c7224 */ /* 0x008fe400078e001a */
[----:B------:R-:W-:Y:S01]  /*158f0*/  IMAD.MOV.U32 R2, RZ, RZ, R27 ;  /* 0x000000ffff027224 */ /* 0x000fe200078e001b */
[C---:B--2---:R-:W-:Y:S08]  /*15900*/  HMMA.16816.F32.BF16 R16, R4.reuse, R26, R16 ;  /* 0x0000001a0410723c */ /* 0x044ff00000041810 */
[----:B----4-:R-:W-:-:S15]  /*15910*/  HMMA.16816.F32.BF16 R8, R4, R14, R8 ;  /* 0x0000000e0408723c */ /* 0x010fde0000041808 */
[----:B------:R-:W-:-:S04]  /*15920*/  NOP ;  /* 0x0000000000007918 */ /* 0x000fc80000000000 */
[----:B------:R-:W-:Y:S04]  /*15930*/  STL.64 [R1+0xc80], R8 ;  /* 0x000c800801007387 */ /* 0x000fe80000100a00 */
[----:B------:R0:W-:Y:S04]  /*15940*/  STL.64 [R1+0xc88], R10 ;  /* 0x000c880a01007387 */ /* 0x0001e80000100a00 */
[----:B0-----:R-:W2:Y:S04]  /*15950*/  LDL.LU.64 R10, [R1+0x2a08] ;  /* 0x002a0800010a7983 */ /* 0x001ea80000300a00 */
[----:B------:R-:W3:Y:S04]  /*15960*/  LDL.LU R15, [R1+0x2a00] ;  /* 0x002a0000010f7983 */ /* 0x000ee80000300800 */
[----:B------:R-:W-:Y:S04]  /*15970*/  STL.64 [R1+0xc90], R16 ;  /* 0x000c901001007387 */ /* 0x000fe80000100a00 */
[----:B------:R0:W-:Y:S04]  /*15980*/  STL.64 [R1+0xc98], R18 ;  /* 0x000c981201007387 */ /* 0x0001e80000100a00 */
[----:B0-----:R-:W4:Y:S04]  /*15990*/  LDL.LU.64 R18, [R1+0x29f8] ;  /* 0x0029f80001127983 */ /* 0x001f280000300a00 */
[----:B------:R-:W4:Y:S04]  /*159a0*/  LDL.LU.64 R16, [R1+0x29f0] ;  /* 0x0029f00001107983 */ /* 0x000f280000300a00 */
[----:B------:R-:W4:Y:S01]  /*159b0*/  LDL.LU.64 R26, [R1+0x29e8] ;  /* 0x0029e800011a7983 */ /* 0x000f220000300a00 */
[----:B------:R-:W-:Y:S01]  /*159c0*/  IMAD.MOV.U32 R9, RZ, RZ, R14 ;  /* 0x000000ffff097224 */ /* 0x000fe200078e000e */
[----:B----4-:R-:W-:Y:S01]  /*159d0*/  HMMA.16816.F32.BF16 R16, R4, R26, R16 ;  /* 0x0000001a0410723c */ /* 0x010fe20000041810 */
[----:B------:R-:W-:-:S02]  /*159e0*/  IMAD.MOV.U32 R14, RZ, RZ, R26 ;  /* 0x000000ffff0e7224 */ /* 0x000fc400078e001a */
[----:B------:R-:W-:-:S15]  /*159f0*/  IMAD.MOV.U32 R8, RZ, RZ, R27 ;  /* 0x000000ffff087224 */ /* 0x000fde00078e001b */
[----:B------:R-:W-:Y:S01]  /*15a00*/  NOP ;  /* 0x0000000000007918 */ /* 0x000fe20000000000 */
[----:B------:R-:W-:Y:S04]  /*15a10*/  STL.64 [R1+0xce0], R16 ;  /* 0x000ce01001007387 */ /* 0x000fe80000100a00 */
[----:B------:R0:W-:Y:S04]  /*15a20*/  STL.64 [R1+0xce8], R18 ;  /* 0x000ce81201007387 */ /* 0x0001e80000100a00 */
[----:B0-----:R-:W4:Y:S04]  /*15a30*/  LDL.LU.64 R18, [R1+0x29e0] ;  /* 0x0029e00001127983 */ /* 0x001f280000300a00 */
[----:B------:R-:W4:Y:S04]  /*15a40*/  LDL.LU.64 R16, [R1+0x29d8] ;  /* 0x0029d80001107983 */ /* 0x000f280000300a00 */
[----:B------:R-:W4:Y:S02]  /*15a50*/  LDL.LU.64 R26, [R1+0x29d0] ;  /* 0x0029d000011a7983 */ /* 0x000f240000300a00 */
[----:B----4-:R-:W-:Y:S02]  /*15a60*/  HMMA.16816.F32.BF16 R24, R4, R26, R16 ;  /* 0x0000001a0418723c */ /* 0x010fe40000041810 */
[----:B------:R-:W4:Y:S04]  /*15a70*/  LDL.LU.64 R18, [R1+0x29c8] ;  /* 0x0029c80001127983 */ /* 0x000f280000300a00 */
[----:B------:R-:W4:-:S13]  /*15a80*/  LDL.LU.64 R16, [R1+0x29c0] ;  /* 0x0029c00001107983 */ /* 0x000f1a0000300a00 */
[----:B------:R-:W-:Y:S04]  /*15a90*/  STL.64 [R1+0xd20], R24 ;  /* 0x000d201801007387 */ /* 0x000fe80000100a00 */
[----:B------:R0:W-:Y:S04]  /*15aa0*/  STL.64 [R1+0xd28], R26 ;  /* 0x000d281a01007387 */ /* 0x0001e80000100a00 */
[----:B0-----:R-:W4:Y:S02]  /*15ab0*/  LDL.LU.64 R26, [R1+0x29b8] ;  /* 0x0029b800011a7983 */ /* 0x001f240000300a00 */
[----:B----4-:R-:W-:-:S15]  /*15ac0*/  HMMA.16816.F32.BF16 R16, R4, R26, R16 ;  /* 0x0000001a0410723c */ /* 0x010fde0000041810 */
[----:B------:R-:W-:-:S04]  /*15ad0*/  NOP ;  /* 0x0000000000007918 */ /* 0x000fc80000000000 */
[----:B------:R-:W-:Y:S04]  /*15ae0*/  STL.64 [R1+0xd10], R16 ;  /* 0x000d101001007387 */ /* 0x000fe80000100a00 */
[----:B------:R0:W-:Y:S04]  /*15af0*/  STL.64 [R1+0xd18], R18 ;  /* 0x000d181201007387 */ /* 0x0001e80000100a00 */
[----:B0-----:R-:W4:Y:S04]  /*15b00*/  LDL.LU.64 R18, [R1+0x29b0] ;  /* 0x0029b00001127983 */ /* 0x001f280000300a00 */
[----:B------:R-:W4:Y:S04]  /*15b10*/  LDL.LU.64 R16, [R1+0x29a8] ;  /* 0x0029a80001107983 */ /* 0x000f280000300a00 */
[----:B------:R0:W-:Y:S04]  /*15b20*/  STL.64 [R1+0x2860], R26 ;  /* 0x0028601a01007387 */ /* 0x0001e80000100a00 */
[----:B------:R-:W2:Y:S04]  /*15b30*/  LDL.LU R24, [R1+0x190] ;  /* 0x0001900001187983 */ /* 0x000ea80000300800 */
[----:B------:R-:W2:Y:S04]  /*15b40*/  LDL.LU R25, [R1+0x194] ;  /* 0x0001940001197983 */ /* 0x000ea80000300800 */
[----:B0-----:R-:W2:Y:S04]  /*15b50*/  LDL.LU R26, [R1+0x198] ;  /* 0x00019800011a7983 */ /* 0x001ea80000300800 */
[----:B------:R-:W2:Y:S04]  /*15b60*/  LDL.LU R27, [R1+0x19c] ;  /* 0x00019c00011b7983 */ /* 0x000ea80000300800 */
[----:B--2---:R0:W-:Y:S04]  /*15b70*/  STL.64 [R1+0x2870], R26 ;  /* 0x0028701a01007387 */ /* 0x0041e80000100a00 */
[----:B------:R1:W-:Y:S01]  /*15b80*/  STL.64 [R1+0x2868], R24 ;  /* 0x0028681801007387 */ /* 0x0003e20000100a00 */
[----:B0-----:R-:W-:-:S02]  /*15b90*/  IMAD.MOV.U32 R26, RZ, RZ, R14 ;  /* 0x000000ffff1a7224 */ /* 0x001fc400078e000e */
[----:B------:R-:W-:Y:S01]  /*15ba0*/  IMAD.MOV.U32 R27, RZ, RZ, R8 ;  /* 0x000000ffff1b7224 */ /* 0x000fe200078e0008 */
[----:B------:R-:W3:Y:S04]  /*15bb0*/  LDL.LU R14, [R1+0x29a4] ;  /* 0x0029a400010e7983 */ /* 0x000ee80000300800 */
[----:B------:R-:W2:Y:S04]  /*15bc0*/  LDL.LU R8, [R1+0x29a0] ;  /* 0x0029a00001087983 */ /* 0x000ea80000300800 */
[----:B------:R0:W-:Y:S04]  /*15bd0*/  STL.64 [R1+0x2888], R26 ;  /* 0x0028881a01007387 */ /* 0x0001e80000100a00 */
[----:B-1----:R-:W3:Y:S04]  /*15be0*/  LDL.LU R24, [R1+0x1f0] ;  /* 0x0001f00001187983 */ /* 0x002ee80000300800 */
[----:B------:R-:W3:Y:S04]  /*15bf0*/  LDL.LU R25, [R1+0x1f4] ;  /* 0x0001f40001197983 */ /* 0x000ee80000300800 */
[----:B0-----:R-:W3:Y:S04]  /*15c00*/  LDL.LU R26, [R1+0x1f8] ;  /* 0x0001f800011a7983 */ /* 0x001ee80000300800 */
[----:B------:R-:W3:Y:S02]  /*15c10*/  LDL.LU R27, [R1+0x1fc] ;  /* 0x0001fc00011b7983 */ /* 0x000ee40000300800 */
[----:B---3--:R-:W-:-:S15]  /*15c20*/  HMMA.16816.F32.BF16 R24, R4, R14, R24 ;  /* 0x0000000e0418723c */ /* 0x008fde0000041818 */
[----:B------:R-:W-:-:S04]  /*15c30*/  NOP ;  /* 0x0000000000007918 */ /* 0x000fc80000000000 */
[----:B------:R-:W-:Y:S04]  /*15c40*/  STL.64 [R1+0xd00], R24 ;  /* 0x000d001801007387 */ /* 0x000fe80000100a00 */
[----:B------:R0:W-:Y:S02]  /*15c50*/  STL.64 [R1+0xd08], R26 ;  /* 0x000d081a01007387 */ /* 0x0001e40000100a00 */
[----:B0-----:R-:W-:Y:S02]  /*15c60*/  IMAD.MOV.U32 R26, RZ, RZ, R12 ;  /* 0x000000ffff1a7224 */ /* 0x001fe400078e000c */
[----:B------:R-:W-:-:S05]  /*15c70*/  IMAD.MOV.U32 R27, RZ, RZ, R2 ;  /* 0x000000ffff1b7224 */ /* 0x000fca00078e0002 */
[----:B------:R0:W-:Y:S04]  /*15c80*/  STL.64 [R1+0x28a0], R26 ;  /* 0x0028a01a01007387 */ /* 0x0001e80000100a00 */
[----:B0-----:R-:W4:Y:S02]  /*15c90*/  LDL.64 R26, [R1+0x28] ;  /* 0x00002800011a7983 */ /* 0x001f240000100a00 */
[----:B----4-:R-:W-:Y:S01]  /*15ca0*/  HMMA.16816.F32.BF16 R4, R4, R26, R16 ;  /* 0x0000001a0404723c */ /* 0x010fe20000041810 */
[----:B------:R-:W-:Y:S02]  /*15cb0*/  IMAD.MOV.U32 R12, RZ, RZ, R26 ;  /* 0x000000ffff0c7224 */ /* 0x000fe400078e001a */
[----:B------:R-:W-:Y:S01]  /*15cc0*/  IMAD.MOV.U32 R2, RZ, RZ, R27 ;  /* 0x000000ffff027224 */ /* 0x000fe200078e001b */
[----:B------:R-:W3:Y:S01]  /*15cd0*/  LDL.LU.64 R18, [R1+0x2998] ;  /* 0x0029980001127983 */ /* 0x000ee20000300a00 */
[----:B------:R-:W-:-:S02]  /*15ce0*/  IMAD.MOV.U32 R26, RZ, RZ, R9 ;  /* 0x000000ffff1a7224 */ /* 0x000fc400078e0009 */
[----:B------:R-:W-:Y:S01]  /*15cf0*/  IMAD.MOV.U32 R27, RZ, RZ, R13 ;  /* 0x000000ffff1b7224 */ /* 0x000fe200078e000d */
[----:B------:R-:W4:Y:S11]  /*15d00*/  LDL.LU.64 R16, [R1+0x2990] ;  /* 0x0029900001107983 */ /* 0x000f360000300a00 */
[----:B------:R-:W-:Y:S04]  /*15d10*/  STL.64 [R1+0xcf0], R4 ;  /* 0x000cf00401007387 */ /* 0x000fe80000100a00 */
[----:B------:R-:W-:Y:S04]  /*15d20*/  STL.64 [R1+0xcf8], R6 ;  /* 0x000cf80601007387 */ /* 0x000fe80000100a00 */
[----:B------:R-:W2:Y:S04]  /*15d30*/  LDL.LU R9, [R1+0x2988] ;  /* 0x0029880001097983 */ /* 0x000ea80000300800 */
[----:B------:R-:W-:Y:S04]  /*15d40*/  STL.64 [R1+0x28b8], R26 ;  /* 0x0028b81a01007387 */ /* 0x000fe80000100a00 */
[----:B------:R-:W-:Y:S04]  /*15d50*/  STL.64 [R1+0x2880], R14 ;  /* 0x0028800e01007387 */ /* 0x000fe80000100a00 */
[----:B------:R0:W-:Y:S04]  /*15d60*/  STL [R1+0x2878], R12 ;  /* 0x0028780c01007387 */ /* 0x0001e80000100800 */
[----:B0-----:R-:W2:Y:S04]  /*15d70*/  LDL.LU R12, [R1+0x1e0] ;  /* 0x0001e000010c7983 */ /* 0x001ea80000300800 */
[----:B------:R-:W2:Y:S04]  /*15d80*/  LDL.LU R13, [R1+0x1e4] ;  /* 0x0001e400010d7983 */ /* 0x000ea80000300800 */
[----:B------:R-:W2:Y:S04]  /*15d90*/  LDL.LU R14, [R1+0x1e8] ;  /* 0x0001e800010e7983 */ /* 0x000ea80000300800 */
[----:B------:R-:W2:Y:S01]  /*15da0*/  LDL.LU R15, [R1+0x1ec] ;  /* 0x0001ec00010f7983 */ /* 0x000ea20000300800 */
[----:B------:R-:W-:-:S02]  /*15db0*/  IMAD.MOV.U32 R26, RZ, RZ, R23 ;  /* 0x000000ffff1a7224 */ /* 0x000fc400078e0017 */
[----:B------:R-:W-:-:S05]  /*15dc0*/  IMAD.MOV.U32 R27, RZ, RZ, R22 ;  /* 0x000000ffff1b7224 */ /* 0x000fca00078e0016 */
[----:B------:R-:W-:Y:S04]  /*15dd0*/  STL.64 [R1+0x28d0], R26 ;  /* 0x0028d01a01007387 */ /* 0x000fe80000100a00 */
[----:B--2---:R-:W-:Y:S04]  /*15de0*/  STL.64 [R1+0x2898], R14 ;  /* 0x0028980e01007387 */ /* 0x004fe80000100a00 */
[----:B------:R0:W-:Y:S04]  /*15df0*/  STL.64 [R1+0x2890], R12 ;  /* 0x0028900c01007387 */ /* 0x0001e80000100a00 */
[----:B0-----:R-:W2:Y:S04]  /*15e00*/  LDL.LU R12, [R1+0x230] ;  /* 0x00023000010c7983 */ /* 0x001ea80000300800 */
[----:B------:R-:W2:Y:S04]  /*15e10*/  LDL.LU R13, [R1+0x234] ;  /* 0x00023400010d7983 */ /* 0x000ea80000300800 */
[----:B------:R-:W2:Y:S04]  /*15e20*/  LDL.LU R14, [R1+0x238] ;  /* 0x00023800010e7983 */ /* 0x000ea80000300800 */
[----:B------:R-:W2:Y:S01]  /*15e30*/  LDL.LU R15, [R1+0x23c] ;  /* 0x00023c00010f7983 */ /* 0x000ea20000300800 */
[----:B---3--:R-:W-:-:S02]  /*15e40*/  IMAD.MOV.U32 R26, RZ, RZ, R19 ;  /* 0x000000ffff1a7224 */ /* 0x008fc400078e0013 */
[----:B------:R-:W-:-:S05]  /*15e50*/  IMAD.MOV.U32 R27, RZ, RZ, R18 ;  /* 0x000000ffff1b7224 */ /* 0x000fca00078e0012 */
[----:B------:R4:W-:Y:S02]  /*15e60*/  STL.64 [R1+0x28e8], R26 ;  /* 0x0028e81a01007387 */ /* 0x0009e40000100a00 */
[----:B----4-:R-:W-:Y:S02]  /*15e70*/  IMAD.MOV.U32 R26, RZ, RZ, R17 ;  /* 0x000000ffff1a7224 */ /* 0x010fe400078e0011 */
[----:B------:R-:W-:Y:S01]  /*15e80*/  IMAD.MOV.U32 R27, RZ, RZ, R16 ;  /* 0x000000ffff1b7224 */ /* 0x000fe200078e0010 */
[----:B--2---:R-:W-:Y:S04]  /*15e90*/  STL.64 [R1+0x28b0], R14 ;  /* 0x0028b00e01007387 */ /* 0x004fe80000100a00 */
[----:B------:R0:W-:Y:S04]  /*15ea0*/  STL.64 [R1+0x28a8], R12 ;  /* 0x0028a80c01007387 */ /* 0x0001e80000100a00 */
[----:B0-----:R-:W2:Y:S04]  /*15eb0*/  LDL.LU R12, [R1+0x260] ;  /* 0x00026000010c7983 */ /* 0x001ea80000300800 */
[----:B------:R-:W2:Y:S04]  /*15ec0*/  LDL.LU R13, [R1+0x264] ;  /* 0x00026400010d7983 */ /* 0x000ea80000300800 */
[----:B------:R-:W3:Y:S04]  /*15ed0*/  LDL.LU R14, [R1+0x268] ;  /* 0x00026800010e7983 */ /* 0x000ee80000300800 */
[----:B------:R-:W3:Y:S04]  /*15ee0*/  LDL.LU R15, [R1+0x26c] ;  /* 0x00026c00010f7983 */ /* 0x000ee80000300800 */
[----:B------:R0:W-:Y:S04]  /*15ef0*/  STL.64 [R1+0x2900], R26 ;  /* 0x0029001a01007387 */ /* 0x0001e80000100a00 */
[----:B------:R-:W4:Y:S04]  /*15f00*/  LDL.LU R24, [R1+0x2e0] ;  /* 0x0002e00001187983 */ /* 0x000f280000300800 */
[----:B------:R-:W4:Y:S04]  /*15f10*/  LDL.LU R25, [R1+0x2e4] ;  /* 0x0002e40001197983 */ /* 0x000f280000300800 */
[----:B0-----:R-:W2:Y:S04]  /*15f20*/  LDL.LU R26, [R1+0x2e8] ;  /* 0x0002e800011a7983 */ /* 0x001ea80000300800 */
[----:B------:R-:W2:Y:S04]  /*15f30*/  LDL.LU R27, [R1+0x2ec] ;  /* 0x0002ec00011b7983 */ /* 0x000ea80000300800 */
[----:B--2---:R-:W-:Y:S04]  /*15f40*/  STL.64 [R1+0x2920], R26 ;  /* 0x0029201a01007387 */ /* 0x004fe80000100a00 */
[----:B----4-:R0:W-:Y:S04]  /*15f50*/  STL.64 [R1+0x2918], R24 ;  /* 0x0029181801007387 */ /* 0x0101e80000100a00 */
[----:B------:R-:W2:Y:S04]  /*15f60*/  LDL.LU R16, [R1+0x2f0] ;  /* 0x0002f00001107983 */ /* 0x000ea80000300800 */
[----:B------:R-:W2:Y:S04]  /*15f70*/  LDL.LU R17, [R1+0x2f4] ;  /* 0x0002f40001117983 */ /* 0x000ea80000300800 */
[----:B------:R-:W4:Y:S04]  /*15f80*/  LDL.LU R18, [R1+0x2f8] ;  /* 0x0002f80001127983 */ /* 0x000f280000300800 */
[----:B------:R-:W4:Y:S01]  /*15f90*/  LDL.LU R19, [R1+0x2fc] ;  /* 0x0002fc0001137983 */ /* 0x000f220000300800 */
[----:B------:R-:W-:-:S02]  /*15fa0*/  IMAD.MOV.U32 R22, RZ, RZ, R10 ;  /* 0x000000ffff167224 */ /* 0x000fc400078e000a */
[----:B------:R-:W-:Y:S01]  /*15fb0*/  IMAD.MOV.U32 R23, RZ, RZ, R11 ;  /* 0x000000ffff177224 */ /* 0x000fe200078e000b */
[----:B----4-:R1:W-:Y:S04]  /*15fc0*/  STL.64 [R1+0x2930], R18 ;  /* 0x0029301201007387 */ /* 0x0103e80000100a00 */
[----:B--2---:R-:W-:Y:S04]  /*15fd0*/  STL.64 [R1+0x2928], R16 ;  /* 0x0029281001007387 */ /* 0x004fe80000100a00 */
[----:B------:R-:W2:Y:S04]  /*15fe0*/  LDL.LU R10, [R1+0x2984] ;  /* 0x00298400010a7983 */ /* 0x000ea80000300800 */
[----:B------:R-:W2:Y:S04]  /*15ff0*/  LDL.LU R11, [R1+0x2980] ;  /* 0x00298000010b7983 */ /* 0x000ea80000300800 */
[----:B------:R-:W-:Y:S04]  /*16000*/  STL.64 [R1+0x2938], R22 ;  /* 0x0029381601007387 */ /* 0x000fe80000100a00 */
[----:B0-----:R-:W4:Y:S04]  /*16010*/  LDL.LU R24, [R1+0x300] ;  /* 0x0003000001187983 */ /* 0x001f280000300800 */
[----:B------:R-:W4:Y:S04]  /*16020*/  LDL.LU R25, [R1+0x304] ;  /* 0x0003040001197983 */ /* 0x000f280000300800 */
[----:B------:R-:W2:Y:S04]  /*16030*/  LDL.LU R26, [R1+0x308] ;  /* 0x00030800011a7983 */ /* 0x000ea80000300800 */
[----:B------:R-:W2:Y:S01]  /*16040*/  LDL.LU R27, [R1+0x30c] ;  /* 0x00030c00011b7983 */ /* 0x000ea20000300800 */
[----:B-1----:R-:W-:-:S02]  /*16050*/  IMAD.MOV.U32 R18, RZ, RZ, R28 ;  /* 0x000000ffff127224 */ /* 0x002fc400078e001c */
[----:B------:R-:W-:Y:S01]  /*16060*/  IMAD.MOV.U32 R19, RZ, RZ, R29 ;  /* 0x000000ffff137224 */ /* 0x000fe200078e001d */
[----:B--2---:R0:W-:Y:S04]  /*16070*/  STL.64 [R1+0x2948], R26 ;  /* 0x0029481a01007387 */ /* 0x0041e80000100a00 */
[----:B----4-:R-:W-:Y:S01]  /*16080*/  STL.64 [R1+0x2940], R24 ;  /* 0x0029401801007387 */ /* 0x010fe20000100a00 */
[----:B0-----:R-:W-:Y:S02]  /*16090*/  IMAD.MOV.U32 R26, RZ, RZ, R0 ;  /* 0x000000ffff1a7224 */ /* 0x001fe400078e0000 */
[----:B------:R-:W-:Y:S01]  /*160a0*/  IMAD.MOV.U32 R27, RZ, RZ, R3 ;  /* 0x000000ffff1b7224 */ /* 0x000fe200078e0003 */
[----:B------:R-:W2:Y:S04]  /*160b0*/  LDL.LU R0, [R1+0x297c] ;  /* 0x00297c0001007983 */ /* 0x000ea80000300800 */
[----:B------:R-:W4:Y:S04]  /*160c0*/  LDL.LU R3, [R1+0x2978] ;  /* 0x0029780001037983 */ /* 0x000f280000300800 */
[----:B------:R-:W-:Y:S04]  /*160d0*/  STL.64 [R1+0x2958], R26 ;  /* 0x0029581a01007387 */ /* 0x000fe80000100a00 */
[----:B------:R-:W2:Y:S04]  /*160e0*/  LDL.LU R28, [R1+0x2974] ;  /* 0x00297400011c7983 */ /* 0x000ea80000300800 */
[----:B------:R-:W2:Y:S04]  /*160f0*/  LDL.LU R29, [R1+0x2970] ;  /* 0x00297000011d7983 */ /* 0x000ea80000300800 */
[----:B------:R0:W-:Y:S04]  /*16100*/  STL.64 [R1+0x2950], R18 ;  /* 0x0029501201007387 */ /* 0x0001e80000100a00 */
[----:B------:R-:W2:Y:S04]  /*16110*/  LDL.LU R16, [R1+0x320] ;  /* 0x0003200001107983 */ /* 0x000ea80000300800 */
[----:B------:R-:W2:Y:S04]  /*16120*/  LDL.LU R17, [R1+0x324] ;  /* 0x0003240001117983 */ /* 0x000ea80000300800 */
[----:B0-----:R-:W2:Y:S04]  /*16130*/  LDL.LU R18, [R1+0x328] ;  /* 0x0003280001127983 */ /* 0x001ea80000300800 */
[----:B------:R-:W2:Y:S01]  /*16140*/  LDL.LU R19, [R1+0x32c] ;  /* 0x00032c0001137983 */ /* 0x000ea20000300800 */
[----:B------:R-:W-:-:S02]  /*16150*/  IMAD.MOV.U32 R27, RZ, RZ, R20 ;  /* 0x000000ffff1b7224 */ /* 0x000fc400078e0014 */
[----:B------:R-:W-:Y:S01]  /*16160*/  IMAD.MOV.U32 R26, RZ, RZ, R21 ;  /* 0x000000ffff1a7224 */ /* 0x000fe200078e0015 */
[----:B--2---:R-:W-:Y:S04]  /*16170*/  STL.64 [R1+0x2968], R18 ;  /* 0x0029681201007387 */ /* 0x004fe80000100a00 */
[----:B------:R0:W-:Y:S04]  /*16180*/  STL.64 [R1+0x2960], R16 ;  /* 0x0029601001007387 */ /* 0x0001e80000100a00 */
[----:B0-----:R-:W2:Y:S04]  /*16190*/  LDL.LU R16, [R1+0x330] ;  /* 0x0003300001107983 */ /* 0x001ea80000300800 */
[----:B------:R-:W2:Y:S04]  /*161a0*/  LDL.LU R17, [R1+0x334] ;  /* 0x0003340001117983 */ /* 0x000ea80000300800 */
[----:B------:R-:W2:Y:S04]  /*161b0*/  LDL.LU R18, [R1+0x338] ;  /* 0x0003380001127983 */ /* 0x000ea80000300800 */
[----:B------:R-:W2:Y:S04]  /*161c0*/  LDL.LU R19, [R1+0x33c] ;  /* 0x00033c0001137983 */ /* 0x000ea80000300800 */
[----:B------:R-:W2:Y:S04]  /*161d0*/  LDL.LU R20, [R1+0x310] ;  /* 0x0003100001147983 */ /* 0x000ea80000300800 */
[----:B------:R-:W2:Y:S04]  /*161e0*/  LDL.LU R21, [R1+0x314] ;  /* 0x0003140001157983 */ /* 0x000ea80000300800 */
[----:B------:R-:W2:Y:S04]  /*161f0*/  LDL.LU R22, [R1+0x318] ;  /* 0x0003180001167983 */ /* 0x000ea80000300800 */
[----:B------:R-:W2:Y:S04]  /*16200*/  LDL.LU R23, [R1+0x31c] ;  /* 0x00031c0001177983 */ /* 0x000ea80000300800 */
[----:B---3--:R-:W-:Y:S04]  /*16210*/  STL.64 [R1+0x28c8], R14 ;  /* 0x0028c80e01007387 */ /* 0x008fe80000100a00 */
[----:B------:R0:W-:Y:S04]  /*16220*/  STL.64 [R1+0x28c0], R12 ;  /* 0x0028c00c01007387 */ /* 0x0001e80000100a00 */
[----:B0-----:R-:W3:Y:S04]  /*16230*/  LDL.LU R12, [R1+0x270] ;  /* 0x00027000010c7983 */ /* 0x001ee80000300800 */
[----:B------:R-:W3:Y:S04]  /*16240*/  LDL.LU R13, [R1+0x274] ;  /* 0x00027400010d7983 */ /* 0x000ee80000300800 */
[----:B------:R-:W2:Y:S04]  /*16250*/  LDL.LU R14, [R1+0x278] ;  /* 0x00027800010e7983 */ /* 0x000ea80000300800 */
[----:B------:R-:W2:Y:S04]  /*16260*/  LDL.LU R15, [R1+0x27c] ;  /* 0x00027c00010f7983 */ /* 0x000ea80000300800 */
[----:B--2---:R-:W-:Y:S04]  /*16270*/  STL.64 [R1+0x28e0], R14 ;  /* 0x0028e00e01007387 */ /* 0x004fe80000100a00 */
[----:B---3--:R0:W-:Y:S04]  /*16280*/  STL.64 [R1+0x28d8], R12 ;  /* 0x0028d80c01007387 */ /* 0x0081e80000100a00 */
[----:B0-----:R-:W2:Y:S04]  /*16290*/  LDL.LU R12, [R1+0x2c0] ;  /* 0x0002c000010c7983 */ /* 0x001ea80000300800 */
[----:B------:R-:W2:Y:S04]  /*162a0*/  LDL.LU R13, [R1+0x2c4] ;  /* 0x0002c400010d7983 */ /* 0x000ea80000300800 */
[----:B------:R-:W3:Y:S04]  /*162b0*/  LDL.LU R14, [R1+0x2c8] ;  /* 0x0002c800010e7983 */ /* 0x000ee80000300800 */
[----:B------:R-:W3:Y:S01]  /*162c0*/  LDL.LU R15, [R1+0x2cc] ;  /* 0x0002cc00010f7983 */ /* 0x000ee20000300800 */
[----:B------:R-:W-:Y:S03]  /*162d0*/  HMMA.16816.F32.BF16 R24, R8, R26, R16 ;  /* 0x0000001a0818723c */ /* 0x000fe60000041810 */
[----:B---3--:R-:W-:Y:S04]  /*162e0*/  STL.64 [R1+0x28f8], R14 ;  /* 0x0028f80e01007387 */ /* 0x008fe80000100a00 */
[----:B--2---:R0:W-:Y:S04]  /*162f0*/  STL.64 [R1+0x28f0], R12 ;  /* 0x0028f00c01007387 */ /* 0x0041e80000100a00 */
[----:B0-----:R-:W2:Y:S04]  /*16300*/  LDL.LU R12, [R1+0x2d0] ;  /* 0x0002d000010c7983 */ /* 0x001ea80000300800 */
[----:B------:R-:W2:Y:S04]  /*16310*/  LDL.LU R13, [R1+0x2d4] ;  /* 0x0002d400010d7983 */ /* 0x000ea80000300800 */
[----:B------:R-:W2:Y:S04]  /*16320*/  LDL.LU R14, [R1+0x2d8] ;  /* 0x0002d800010e7983 */ /* 0x000ea80000300800 */
[----:B------:R-:W2:Y:S04]  /*16330*/  LDL.LU R15, [R1+0x2dc] ;  /* 0x0002dc00010f7983 */ /* 0x000ea80000300800 */
[----:B------:R-:W3:Y:S04]  /*16340*/  LDL.LU R4, [R1+0x180] ;  /* 0x0001800001047983 */ /* 0x000ee80000300800 */
[----:B------:R-:W2:Y:S04]  /*16350*/  LDL.LU.64 R18, [R1+0x2968] ;  /* 0x0029680001127983 */ /* 0x000ea80000300a00 */
[----:B------:R-:W2:Y:S04]  /*16360*/  LDL.LU.64 R16, [R1+0x2960] ;  /* 0x0029600001107983 */ /* 0x000ea80000300a00 */
[----:B------:R-:W-:Y:S04]  /*16370*/  STL.64 [R1+0x7a0], R24 ;  /* 0x0007a01801007387 */ /* 0x000fe80000100a00 */
[----:B------:R0:W-:Y:S04]  /*16380*/  STL.64 [R1+0x7a8], R26 ;  /* 0x0007a81a01007387 */ /* 0x0001e80000100a00 */
[----:B0-----:R-:W2:Y:S01]  /*16390*/  LDL.LU.64 R26, [R1+0x2958] ;  /* 0x00295800011a7983 */ /* 0x001ea20000300a00 */
[----:B----4-:R-:W-:-:S02]  /*163a0*/  IMAD.MOV.U32 R7, RZ, RZ, R3 ;  /* 0x000000ffff077224 */ /* 0x010fc400078e0003 */
[----:B------:R-:W-:Y:S02]  /*163b0*/  IMAD.MOV.U32 R6, RZ, RZ, R28 ;  /* 0x000000ffff067224 */ /* 0x000fe400078e001c */
[----:B------:R-:W-:Y:S01]  /*163c0*/  IMAD.MOV.U32 R5, RZ, RZ, R29 ;  /* 0x000000ffff057224 */ /* 0x000fe200078e001d */
[----:B--2---:R-:W-:Y:S01]  /*163d0*/  HMMA.16816.F32.BF16 R24, R8, R26, R16 ;  /* 0x0000001a0818723c */ /* 0x004fe20000041810 */
[----:B------:R-:W2:-:S15]  /*163e0*/  LDL.LU.64 R18, [R1+0x2950] ;  /* 0x0029500001127983 */ /* 0x000e9e0000300a00 */
[----:B------:R-:W-:-:S03]  /*163f0*/  NOP ;  /* 0x0000000000007918 */ /* 0x000fc60000000000 */
[----:B------:R-:W-:Y:S02]  /*16400*/  IMAD.MOV.U32 R3, RZ, RZ, R27 ;  /* 0x000000ffff037224 */ /* 0x000fe400078e001b */
[----:B------:R-:W-:Y:S02]  /*16410*/  IMAD.MOV.U32 R28, RZ, RZ, R26 ;  /* 0x000000ffff1c7224 */ /* 0x000fe400078e001a */
[----:B------:R-:W-:Y:S01]  /*16420*/  IMAD.MOV.U32 R29, RZ, RZ, R25 ;  /* 0x000000ffff1d7224 */ /* 0x000fe200078e0019 */
[----:B------:R0:W-:Y:S04]  /*16430*/  STL [R1+0x780], R24 ;  /* 0x0007801801007387 */ /* 0x0001e80000100800 */
[----:B------:R-:W4:Y:S04]  /*16440*/  LDL.LU.64 R26, [R1+0x2948] ;  /* 0x00294800011a7983 */ /* 0x000f280000300a00 */
[----:B0-----:R-:W4:Y:S04]  /*16450*/  LDL.LU.64 R24, [R1+0x2940] ;  /* 0x0029400001187983 */ /* 0x001f280000300a00 */
[----:B------:R-:W-:Y:S04]  /*16460*/  STL [R1+0x20c8], R3 ;  /* 0x0020c80301007387 */ /* 0x000fe80000100800 */
[----:B------:R-:W-:Y:S04]  /*16470*/  STL [R1+0x20c4], R28 ;  /* 0x0020c41c01007387 */ /* 0x000fe80000100800 */
[----:B------:R-:W-:Y:S01]  /*16480*/  STL [R1+0x20c0], R29 ;  /* 0x0020c01d01007387 */ /* 0x000fe20000100800 */
[----:B--2---:R-:W-:Y:S03]  /*16490*/  HMMA.16816.F32.BF16 R16, R8, R18, R20 ;  /* 0x000000120810723c */ /* 0x004fe60000041814 */
[----:B------:R-:W4:-:S15]  /*164a0*/  LDL.LU.64 R22, [R1+0x2938] ;  /* 0x0029380001167983 */ /* 0x000f1e0000300a00 */
[----:B------:R-:W-:Y:S01]  /*164b0*/  NOP ;  /* 0x0000000000007918 */ /* 0x000fe20000000000 */
[----:B------:R-:W-:Y:S04]  /*164c0*/  STL.64 [R1+0x910], R16 ;  /* 0x0009101001007387 */ /* 0x000fe80000100a00 */
[----:B------:R0:W-:Y:S04]  /*164d0*/  STL.64 [R1+0x918], R18 ;  /* 0x0009181201007387 */ /* 0x0001e80000100a00 */
[----:B0-----:R-:W2:Y:S04]  /*164e0*/  LDL.LU.64 R18, [R1+0x2930] ;  /* 0x0029300001127983 */ /* 0x001ea80000300a00 */
[----:B------:R-:W2:Y:S01]  /*164f0*/  LDL.LU.64 R16, [R1+0x2928] ;  /* 0x0029280001107983 */ /* 0x000ea20000300a00 */
[----:B----4-:R-:W-:Y:S03]  /*16500*/  HMMA.16816.F32.BF16 R20, R8, R22, R24 ;  /* 0x000000160814723c */ /* 0x010fe60000041818 */
[----:B------:R-:W4:Y:S04]  /*16510*/  LDL.LU.64 R26, [R1+0x2920] ;  /* 0x00292000011a7983 */ /* 0x000f280000300a00 */
[----:B------:R-:W4:-:S12]  /*16520*/  LDL.LU.64 R24, [R1+0x2918] ;  /* 0x0029180001187983 */ /* 0x000f180000300a00 */
        /* <DEDUP_REMOVED lines=8> */
[----:B------:R0:W-:Y:S04]  /*165b0*/  STL.64 [R1+0x2808], R22 ;  /* 0x0028081601007387 */ /* 0x0001e80000100a00 */
[----:B0-----:R-:W2:Y:S01]  /*165c0*/  LDL.64 R22, [R1+0x58] ;  /* 0x0000580001167983 */ /* 0x001ea20000100a00 */
[----:B----4-:R-:W-:-:S15]  /*165d0*/  HMMA.16816.F32.BF16 R24, R8, R18, R24 ;  /* 0x000000120818723c */ /* 0x010fde0000041818 */
[----:B------:R-:W-:-:S04]  /*165e0*/  NOP ;  /* 0x0000000000007918 */ /* 0x000fc80000000000 */
[----:B------:R-:W-:Y:S04]  /*165f0*/  STL.64 [R1+0xa60], R24 ;  /* 0x000a601801007387 */ /* 0x000fe80000100a00 */
[----:B------:R0:W-:Y:S04]  /*16600*/  STL.64 [R1+0xa68], R26 ;  /* 0x000a681a01007387 */ /* 0x0001e80000100a00 */
[----:B0-----:R-:W4:Y:S02]  /*16610*/  LDL.LU.64 R26, [R1+0x2900] ;  /* 0x00290000011a7983 */ /* 0x001f240000300a00 */
[----:B----4-:R-:W-:Y:S02]  /*16620*/  HMMA.16816.F32.BF16 R24, R8, R26, R12 ;  /* 0x0000001a0818723c */ /* 0x010fe4000004180c */
[----:B------:R-:W4:Y:S04]  /*16630*/  LDL.LU.64 R14, [R1+0x28f8] ;  /* 0x0028f800010e7983 */ /* 0x000f280000300a00 */
[----:B------:R-:W4:-:S13]  /*16640*/  LDL.LU.64 R12, [R1+0x28f0] ;  /* 0x0028f000010c7983 */ /* 0x000f1a0000300a00 */
        /* <DEDUP_REMOVED lines=29> */
[----:B------:R-:W2:-:S13]  /*16820*/  LDL.LU R12, [R1+0x2878] ;  /* 0x00287800010c7983 */ /* 0x000e9a0000300800 */
        /* <DEDUP_REMOVED lines=8> */
[----:B0-----:R-:W3:Y:S01]  /*168b0*/  LDL.LU.64 R26, [R1+0x2860] ;  /* 0x00286000011a7983 */ /* 0x001ee20000300a00 */
[----:B------:R-:W-:-:S03]  /*168c0*/  IMAD.MOV.U32 R17, RZ, RZ, R22 ;  /* 0x000000ffff117224 */ /* 0x000fc600078e0016 */
[----:B------:R-:W-:Y:S04]  /*168d0*/  STL.64 [R1+0x2830], R18 ;  /* 0x0028301201007387 */ /* 0x000fe80000100a00 */
[----:B------:R3:W-:Y:S02]  /*168e0*/  STL [R1+0x2828], R17 ;  /* 0x0028281101007387 */ /* 0x0007e40000100800 */
[----:B---3--:R-:W-:Y:S01]  /*168f0*/  HMMA.16816.F32.BF16 R16, R8, R26, R4 ;  /* 0x0000001a0810723c */ /* 0x008fe20000041804 */
[----:B------:R-:W-:Y:S02]  /*16900*/  IMAD.MOV.U32 R6, RZ, RZ, R12 ;  /* 0x000000ffff067224 */ /* 0x000fe400078e000c */
[----:B------:R-:W-:-:S15]  /*16910*/  IMAD.MOV.U32 R7, RZ, RZ, R2 ;  /* 0x000000ffff077224 */ /* 0x000fde00078e0002 */
[----:B------:R-:W-:Y:S01]  /*16920*/  NOP ;  /* 0x0000000000007918 */ /* 0x000fe20000000000 */
[----:B------:R-:W-:Y:S04]  /*16930*/  STL.64 [R1+0xcc0], R16 ;  /* 0x000cc01001007387 */ /* 0x000fe80000100a00 */
[----:B------:R-:W-:Y:S04]  /*16940*/  STL.64 [R1+0xcc8], R18 ;  /* 0x000cc81201007387 */ /* 0x000fe80000100a00 */
[----:B------:R0:W-:Y:S04]  /*16950*/  STL.64 [R1+0x2858], R6 ;  /* 0x0028580601007387 */ /* 0x0001e80000100a00 */
[----:B------:R-:W4:Y:S04]  /*16960*/  LDL.LU R4, [R1+0x170] ;  /* 0x0001700001047983 */ /* 0x000f280000300800 */
[----:B------:R-:W4:Y:S04]  /*16970*/  LDL.LU R5, [R1+0x174] ;  /* 0x0001740001057983 */ /* 0x000f280000300800 */
[----:B0-----:R-:W4:Y:S04]  /*16980*/  LDL.LU R6, [R1+0x178] ;  /* 0x0001780001067983 */ /* 0x001f280000300800 */
[----:B------:R-:W4:Y:S04]  /*16990*/  LDL.LU R7, [R1+0x17c] ;  /* 0x00017c0001077983 */ /* 0x000f280000300800 */
[----:B------:R-:W2:Y:S04]  /*169a0*/  LDL.LU R16, [R1+0x430] ;  /* 0x0004300001107983 */ /* 0x000ea80000300800 */
[----:B------:R-:W2:Y:S04]  /*169b0*/  LDL.LU R17, [R1+0x434] ;  /* 0x0004340001117983 */ /* 0x000ea80000300800 */
[----:B------:R-:W3:Y:S04]  /*169c0*/  LDL.LU R18, [R1+0x438] ;  /* 0x0004380001127983 */ /* 0x000ee80000300800 */
[----:B------:R-:W3:Y:S04]  /*169d0*/  LDL.LU R19, [R1+0x43c] ;  /* 0x00043c0001137983 */ /* 0x000ee80000300800 */
[----:B---3--:R0:W-:Y:S04]  /*169e0*/  STL.64 [R1+0x2840], R18 ;  /* 0x0028401201007387 */ /* 0x0081e80000100a00 */
[----:B--2---:R-:W-:Y:S04]  /*169f0*/  STL.64 [R1+0x2838], R16 ;  /* 0x0028381001007387 */ /* 0x004fe80000100a00 */
[----:B0-----:R-:W2:Y:S04]  /*16a00*/  LDL.64 R18, [R1+0x108] ;  /* 0x0001080001127983 */ /* 0x001ea80000100a00 */
[----:B--2---:R0:W-:Y:S04]  /*16a10*/  STL.64 [R1+0x2848], R18 ;  /* 0x0028481201007387 */ /* 0x0041e80000100a00 */
[----:B0-----:R-:W2:Y:S01]  /*16a20*/  LDL.64 R18, [R1+0x118] ;  /* 0x0001180001127983 */ /* 0x001ea20000100a00 */
[----:B------:R-:W-:-:S03]  /*16a30*/  IMAD.MOV.U32 R3, RZ, RZ, R23 ;  /* 0x000000ffff037224 */ /* 0x000fc600078e0017 */
[----:B--2---:R0:W-:Y:S04]  /*16a40*/  STL.64 [R1+0x2850], R18 ;  /* 0x0028501201007387 */ /* 0x0041e80000100a00 */
[----:B------:R-:W2:Y:S04]  /*16a50*/  LDL.LU R16, [R1+0x10] ;  /* 0x0000100001107983 */ /* 0x000ea80000300800 */
[----:B------:R-:W2:Y:S04]  /*16a60*/  LDL.LU R17, [R1+0x14] ;  /* 0x0000140001117983 */ /* 0x000ea80000300800 */
[----:B0-----:R-:W2:Y:S04]  /*16a70*/  LDL.LU R18, [R1+0x18] ;  /* 0x0000180001127983 */ /* 0x001ea80000300800 */
[----:B------:R-:W2:Y:S04]  /*16a80*/  LDL.LU R19, [R1+0x1c] ;  /* 0x00001c0001137983 */ /* 0x000ea80000300800 */
[----:B------:R-:W3:Y:S04]  /*16a90*/  LDL.64 R22, [R1+0xe8] ;  /* 0x0000e80001167983 */ /* 0x000ee80000100a00 */
[----:B---3--:R0:W-:Y:S04]  /*16aa0*/  STL.64 [R1+0x2820], R22 ;  /* 0x0028201601007387 */ /* 0x0081e80000100a00 */
[----:B0-----:R-:W3:Y:S04]  /*16ab0*/  LDL.64 R22, [R1+0xf8] ;  /* 0x0000f80001167983 */ /* 0x001ee80000100a00 */
[----:B------:R0:W-:Y:S04]  /*16ac0*/  STL.64 [R1+0x27b8], R26 ;  /* 0x0027b81a01007387 */ /* 0x0001e80000100a00 */
[----:B0-----:R-:W2:Y:S01]  /*16ad0*/  LDL.64 R26, [R1+0xb8] ;  /* 0x0000b800011a7983 */ /* 0x001ea20000100a00 */
[C---:B----4-:R-:W-:Y:S03]  /*16ae0*/  HMMA.16816.F32.BF16 R4, R8.reuse, R14, R4 ;  /* 0x0000000e0804723c */ /* 0x050fe60000041804 */
[----:B--2---:R0:W-:Y:S04]  /*16af0*/  STL.64 [R1+0x2800], R26 ;  /* 0x0028001a01007387 */ /* 0x0041e80000100a00 */
[----:B------:R-:W2:Y:S04]  /*16b00*/  LDL.LU R24, [R1+0x410] ;  /* 0x0004100001187983 */ /* 0x000ea80000300800 */
[----:B------:R-:W2:Y:S04]  /*16b10*/  LDL.LU R25, [R1+0x414] ;  /* 0x0004140001197983 */ /* 0x000ea80000300800 */
[----:B0-----:R-:W4:Y:S04]  /*16b20*/  LDL.LU R26, [R1+0x418] ;  /* 0x00041800011a7983 */ /* 0x001f280000300800 */
[----:B------:R-:W4:Y:S04]  /*16b30*/  LDL.LU R27, [R1+0x41c] ;  /* 0x00041c00011b7983 */ /* 0x000f280000300800 */
[----:B----4-:R-:W-:Y:S04]  /*16b40*/  STL.64 [R1+0x2818], R26 ;  /* 0x0028181a01007387 */ /* 0x010fe80000100a00 */
[----:B--2---:R0:W-:Y:S04]  /*16b50*/  STL.64 [R1+0x2810], R24 ;  /* 0x0028101801007387 */ /* 0x0041e80000100a00 */
[----:B0-----:R-:W2:Y:S04]  /*16b60*/  LDL.LU R24, [R1+0x420] ;  /* 0x0004200001187983 */ /* 0x001ea80000300800 */
[----:B------:R-:W2:Y:S04]  /*16b70*/  LDL.LU R25, [R1+0x424] ;  /* 0x0004240001197983 */ /* 0x000ea80000300800 */
[----:B------:R-:W2:Y:S04]  /*16b80*/  LDL.LU R26, [R1+0x428] ;  /* 0x00042800011a7983 */ /* 0x000ea80000300800 */
[----:B------:R-:W2:Y:S04]  /*16b90*/  LDL.LU R27, [R1+0x42c] ;  /* 0x00042c00011b7983 */ /* 0x000ea80000300800 */
[----:B------:R-:W-:Y:S04]  /*16ba0*/  STL.64 [R1+0xcb0], R4 ;  /* 0x000cb00401007387 */ /* 0x000fe80000100a00 */
[----:B------:R0:W-:Y:S04]  /*16bb0*/  STL.64 [R1+0xcb8], R6 ;  /* 0x000cb80601007387 */ /* 0x0001e80000100a00 */
[----:B0-----:R-:W4:Y:S04]  /*16bc0*/  LDL.LU.64 R6, [R1+0x2858] ;  /* 0x0028580001067983 */ /* 0x001f280000300a00 */
[----:B------:R-:W-:Y:S04]  /*16bd0*/  STL [R1+0x2764], R15 ;  /* 0x0027640f01007387 */ /* 0x000fe80000100800 */
[----:B------:R0:W-:Y:S04]  /*16be0*/  STL [R1+0x27f8], R14 ;  /* 0x0027f80e01007387 */ /* 0x0001e80000100800 */
[----:B------:R-:W2:Y:S04]  /*16bf0*/  LDL.LU R12, [R1+0x3f0] ;  /* 0x0003f000010c7983 */ /* 0x000ea80000300800 */
[----:B------:R-:W2:Y:S04]  /*16c00*/  LDL.LU R13, [R1+0x3f4] ;  /* 0x0003f400010d7983 */ /* 0x000ea80000300800 */
[----:B0-----:R-:W2:Y:S04]  /*16c10*/  LDL.LU R14, [R1+0x3f8] ;  /* 0x0003f800010e7983 */ /* 0x001ea80000300800 */
[----:B------:R-:W2:Y:S01]  /*16c20*/  LDL.LU R15, [R1+0x3fc] ;  /* 0x0003fc00010f7983 */ /* 0x000ea20000300800 */
[----:B----4-:R-:W-:Y:S03]  /*16c30*/  HMMA.16816.F32.BF16 R8, R8, R6, R16 ;  /* 0x000000060808723c */ /* 0x010fe60000041810 */
[----:B------:R-:W4:Y:S04]  /*16c40*/  LDL.LU.64 R18, [R1+0x2850] ;  /* 0x0028500001127983 */ /* 0x000f280000300a00 */
[----:B------:R-:W-:-:S12]  /*16c50*/  LDSM.16.MT88.4 R4, [R0+0x4100] ;  /* 0x004100000004783b */ /* 0x000fd80000004200 */
[----:B------:R-:W-:Y:S04]  /*16c60*/  STL.64 [R1+0xca0], R8 ;  /* 0x000ca00801007387 */ /* 0x000fe80000100a00 */
[----:B------:R-:W-:Y:S04]  /*16c70*/  STL.64 [R1+0xca8], R10 ;  /* 0x000ca80a01007387 */ /* 0x000fe80000100a00 */
[----:B------:R-:W0:Y:S04]  /*16c80*/  LDSM.16.MT88.4 R8, [R0+0x4180] ;  /* 0x004180000008783b */ /* 0x000e280000004200 */
[----:B------:R-:W-:Y:S04]  /*16c90*/  STL [R1+0x2758], R0 ;  /* 0x0027580001007387 */ /* 0x000fe80000100800 */
[----:B0-----:R-:W-:Y:S04]  /*16ca0*/  STL.64 [R1+0x2740], R10 ;  /* 0x0027400a01007387 */ /* 0x001fe80000100a00 */
[----:B------:R0:W-:Y:S04]  /*16cb0*/  STL.64 [R1+0x2738], R8 ;  /* 0x0027380801007387 */ /* 0x0001e80000100a00 */
[----:B0-----:R-:W2:Y:S04]  /*16cc0*/  LDL.LU R8, [R1+0x450] ;  /* 0x0004500001087983 */ /* 0x001ea80000300800 */
[----:B------:R-:W2:Y:S04]  /*16cd0*/  LDL.LU R9, [R1+0x454] ;  /* 0x0004540001097983 */ /* 0x000ea80000300800 */
[----:B------:R-:W2:Y:S04]  /*16ce0*/  LDL.LU R10, [R1+0x458] ;  /* 0x00045800010a7983 */ /* 0x000ea80000300800 */
[----:B------:R-:W2:Y:S01]  /*16cf0*/  LDL.LU R11, [R1+0x45c] ;  /* 0x00045c00010b7983 */ /* 0x000ea20000300800 */
[----:B----4-:R-:W-:Y:S01]  /*16d00*/  IMAD.MOV.U32 R2, RZ, RZ, R19 ;  /* 0x000000ffff027224 */ /* 0x010fe200078e0013 */
[----:B--2---:R-:W-:-:S15]  /*16d10*/  HMMA.16816.F32.BF16 R8, R4, R18, R8 ;  /* 0x000000120408723c */ /* 0x004fde0000041808 */
[----:B------:R-:W-:-:S04]  /*16d20*/  NOP ;  /* 0x0000000000007918 */ /* 0x000fc80000000000 */
[----:B------:R0:W-:Y:S04]  /*16d30*/  STL.64 [R1+0x5e0], R8 ;  /* 0x0005e00801007387 */ /* 0x0001e80000100a00 */
[----:B------:R-:W-:Y:S01]  /*16d40*/  STL.64 [R1+0x5e8], R10 ;  /* 0x0005e80a01007387 */ /* 0x000fe20000100a00 */
[----:B0-----:R-:W-:-:S03]  /*16d50*/  IMAD.MOV.U32 R8, RZ, RZ, R18 ;  /* 0x000000ffff087224 */ /* 0x001fc600078e0012 */
[----:B------:R-:W2:Y:S04]  /*16d60*/  LDL.LU.64 R18, [R1+0x2848] ;  /* 0x0028480001127983 */ /* 0x000ea80000300a00 */
[----:B------:R-:W-:Y:S04]  /*16d70*/  STL [R1+0x2760], R2 ;  /* 0x0027600201007387 */ /* 0x000fe80000100800 */
[----:B------:R0:W-:Y:S04]  /*16d80*/  STL [R1+0x275c], R8 ;  /* 0x00275c0801007387 */ /* 0x0001e80000100800 */
[----:B0-----:R-:W2:Y:S04]  /*16d90*/  LDL.LU R8, [R1+0x440] ;  /* 0x0004400001087983 */ /* 0x001ea80000300800 */
[----:B------:R-:W2:Y:S04]  /*16da0*/  LDL.LU R9, [R1+0x444] ;  /* 0x0004440001097983 */ /* 0x000ea80000300800 */
[----:B------:R-:W2:Y:S04]  /*16db0*/  LDL.LU R10, [R1+0x448] ;  /* 0x00044800010a7983 */ /* 0x000ea80000300800 */
[----:B------:R-:W2:Y:S02]  /*16dc0*/  LDL.LU R11, [R1+0x44c] ;  /* 0x00044c00010b7983 */ /* 0x000ea40000300800 */
[----:B--2---:R-:W-:-:S15]  /*16dd0*/  HMMA.16816.F32.BF16 R8, R4, R18, R8 ;  /* 0x000000120408723c */ /* 0x004fde0000041808 */
[----:B------:R-:W-:-:S04]  /*16de0*/  NOP ;  /* 0x0000000000007918 */ /* 0x000fc80000000000 */
[----:B------:R0:W-:Y:S04]  /*16df0*/  STL.64 [R1+0x450], R8 ;  /* 0x0004500801007387 */ /* 0x0001e80000100a00 */
[----:B------:R1:W-:Y:S01]  /*16e00*/  STL.64 [R1+0x458], R10 ;  /* 0x0004580a01007387 */ /* 0x0003e20000100a00 */
[----:B0-----:R-:W-:Y:S02]  /*16e10*/  IMAD.MOV.U32 R9, RZ, RZ, R19 ;  /* 0x000000ffff097224 */ /* 0x001fe400078e0013 */
[----:B-1----:R-:W-:Y:S02]  /*16e20*/  IMAD.MOV.U32 R10, RZ, RZ, R18 ;  /* 0x000000ffff0a7224 */ /* 0x002fe400078e0012 */
[----:B------:R-:W2:Y:S04]  /*16e30*/  LDL.LU.64 R18, [R1+0x2840] ;  /* 0x0028400001127983 */ /* 0x000ea80000300a00 */
[----:B------:R-:W2:Y:S01]  /*16e40*/  LDL.LU.64 R16, [R1+0x2838] ;  /* 0x0028380001107983 */ /* 0x000ea20000300a00 */
[----:B---3--:R-:W-:Y:S01]  /*16e50*/  IMAD.MOV.U32 R11, RZ, RZ, R23 ;  /* 0x000000ffff0b7224 */ /* 0x008fe200078e0017 */
[----:B--2---:R-:W-:-:S15]  /*16e60*/  HMMA.16816.F32.BF16 R16, R4, R22, R16 ;  /* 0x000000160410723c */ /* 0x004fde0000041810 */
[----:B------:R-:W-:-:S04]  /*16e70*/  NOP ;  /* 0x0000000000007918 */ /* 0x000fc80000000000 */
[----:B------:R0:W-:Y:S04]  /*16e80*/  STL.64 [R1+0x440], R16 ;  /* 0x0004401001007387 */ /* 0x0001e80000100a00 */
[----:B------:R1:W-:Y:S01]  /*16e90*/  STL.64 [R1+0x448], R18 ;  /* 0x0004481201007387 */ /* 0x0003e20000100a00 */
[----:B0-----:R-:W-:-:S03]  /*16ea0*/  IMAD.MOV.U32 R16, RZ, RZ, R22 ;  /* 0x000000ffff107224 */ /* 0x001fc600078e0016 */
[----:B-1----:R-:W2:Y:S04]  /*16eb0*/  LDL.LU.64 R18, [R1+0x2830] ;  /* 0x0028300001127983 */ /* 0x002ea80000300a00 */
[----:B------:R-:W3:Y:S04]  /*16ec0*/  LDL.LU R17, [R1+0x2828] ;  /* 0x0028280001117983 */ /* 0x000ee80000300800 */
        /* <DEDUP_REMOVED lines=10> */
[----:B----4-:R-:W-:-:S15]  /*16f70*/  HMMA.16816.F32.BF16 R24, R4, R22, R24 ;  /* 0x000000160418723c */ /* 0x010fde0000041818 */
[----:B------:R-:W-:-:S04]  /*16f80*/  NOP ;  /* 0x0000000000007918 */ /* 0x000fc80000000000 */
[----:B------:R-:W-:Y:S04]  /*16f90*/  STL.64 [R1+0x920], R24 ;  /* 0x0009201801007387 */ /* 0x000fe80000100a00 */
[----:B------:R0:W-:Y:S04]  /*16fa0*/  STL.64 [R1+0x928], R26 ;  /* 0x0009281a01007387 */ /* 0x0001e80000100a00 */
[----:B0-----:R-:W4:Y:S04]  /*16fb0*/  LDL.LU.64 R26, [R1+0x2800] ;  /* 0x00280000011a7983 */ /* 0x001f280000300a00 */
[----:B------:R0:W-:Y:S04]  /*16fc0*/  STL.64 [R1+0x27d0], R22 ;  /* 0x0027d01601007387 */ /* 0x0001e80000100a00 */
[----:B------:R-:W3:Y:S04]  /*16fd0*/  LDL.LU R20, [R1+0x400] ;  /* 0x0004000001147983 */ /* 0x000ee80000300800 */
[----:B------:R-:W3:Y:S04]  /*16fe0*/  LDL.LU R21, [R1+0x404] ;  /* 0x0004040001157983 */ /* 0x000ee80000300800 */
[----:B0-----:R-:W3:Y:S04]  /*16ff0*/  LDL.LU R22, [R1+0x408] ;  /* 0x0004080001167983 */ /* 0x001ee80000300800 */
[----:B------:R-:W3:Y:S04]  /*17000*/  LDL.LU R23, [R1+0x40c] ;  /* 0x00040c0001177983 */ /* 0x000ee80000300800 */
[----:B--2---:R0:W-:Y:S04]  /*17010*/  STL.64 [R1+0x27a0], R18 ;  /* 0x0027a01201007387 */ /* 0x0041e80000100a00 */
[----:B------:R-:W-:Y:S01]  /*17020*/  STL [R1+0x2798], R16 ;  /* 0x0027981001007387 */ /* 0x000fe20000100800 */
[----:B---3--:R-:W-:-:S15]  /*17030*/  HMMA.16816.F32.BF16 R20, R4, R18, R20 ;  /* 0x000000120414723c */ /* 0x008fde0000041814 */
[----:B------:R-:W-:-:S04]  /*17040*/  NOP ;  /* 0x0000000000007918 */ /* 0x000fc80000000000 */
[----:B------:R-:W-:Y:S04]  /*17050*/  STL.64 [R1+0x970], R20 ;  /* 0x0009701401007387 */ /* 0x000fe80000100a00 */
[----:B------:R-:W-:Y:S04]  /*17060*/  STL.64 [R1+0x978], R22 ;  /* 0x0009781601007387 */ /* 0x000fe80000100a00 */
[----:B0-----:R-:W2:Y:S01]  /*17070*/  LDL.64 R18, [R1+0x68] ;  /* 0x0000680001127983 */ /* 0x001ea20000100a00 */
[----:B----4-:R-:W-:Y:S01]  /*17080*/  HMMA.16816.F32.BF16 R12, R4, R26, R12 ;  /* 0x0000001a040c723c */ /* 0x010fe2000004180c */
[----:B------:R-:W-:-:S02]  /*17090*/  IMAD.MOV.U32 R8, RZ, RZ, R26 ;  /* 0x000000ffff087224 */ /* 0x000fc400078e001a */
[----:B------:R-:W-:Y:S01]  /*170a0*/  IMAD.MOV.U32 R0, RZ, RZ, R27 ;  /* 0x000000ffff007224 */ /* 0x000fe200078e001b */
[----:B--2---:R-:W-:-:S15]  /*170b0*/  STL.64 [R1+0x27b0], R18 ;  /* 0x0027b01201007387 */ /* 0x004fde0000100a00 */
[----:B------:R0:W-:Y:S04]  /*170c0*/  STL.64 [R1+0x9a0], R12 ;  /* 0x0009a00c01007387 */ /* 0x0001e80000100a00 */
[----:B------:R1:W-:Y:S04]  /*170d0*/  STL.64 [R1+0x9a8], R14 ;  /* 0x0009a80e01007387 */ /* 0x0003e80000100a00 */
[----:B------:R-:W2:Y:S04]  /*170e0*/  LDL.LU R24, [R1+0x290] ;  /* 0x0002900001187983 */ /* 0x000ea80000300800 */
[----:B------:R-:W2:Y:S04]  /*170f0*/  LDL.LU R25, [R1+0x294] ;  /* 0x0002940001197983 */ /* 0x000ea80000300800 */
[----:B------:R-:W3:Y:S04]  /*17100*/  LDL.LU R26, [R1+0x298] ;  /* 0x00029800011a7983 */ /* 0x000ee80000300800 */
[----:B------:R-:W3:Y:S04]  /*17110*/  LDL.LU R27, [R1+0x29c] ;  /* 0x00029c00011b7983 */ /* 0x000ee80000300800 */
[----:B0-----:R-:W4:Y:S04]  /*17120*/  LDL.LU R12, [R1+0x3e0] ;  /* 0x0003e000010c7983 */ /* 0x001f280000300800 */
[----:B------:R-:W4:Y:S04]  /*17130*/  LDL.LU R13, [R1+0x3e4] ;  /* 0x0003e400010d7983 */ /* 0x000f280000300800 */
[----:B-1----:R-:W4:Y:S04]  /*17140*/  LDL.LU R14, [R1+0x3e8] ;  /* 0x0003e800010e7983 */ /* 0x002f280000300800 */
[----:B------:R-:W4:Y:S04]  /*17150*/  LDL.LU R15, [R1+0x3ec] ;  /* 0x0003ec00010f7983 */ /* 0x000f280000300800 */
[----:B------:R-:W2:Y:S04]  /*17160*/  LDL.LU R20, [R1+0x2b0] ;  /* 0x0002b00001147983 */ /* 0x000ea80000300800 */
[----:B------:R-:W2:Y:S04]  /*17170*/  LDL.LU R21, [R1+0x2b4] ;  /* 0x0002b40001157983 */ /* 0x000ea80000300800 */
[----:B------:R-:W2:Y:S04]  /*17180*/  LDL.LU R22, [R1+0x2b8] ;  /* 0x0002b80001167983 */ /* 0x000ea80000300800 */
[----:B------:R-:W2:Y:S04]  /*17190*/  LDL.LU R23, [R1+0x2bc] ;  /* 0x0002bc0001177983 */ /* 0x000ea80000300800 */
[----:B--2---:R0:W-:Y:S04]  /*171a0*/  STL.64 [R1+0x27e0], R22 ;  /* 0x0027e01601007387 */ /* 0x0041e80000100a00 */
[----:B------:R-:W-:Y:S04]  /*171b0*/  STL.64 [R1+0x27d8], R20 ;  /* 0x0027d81401007387 */ /* 0x000fe80000100a00 */
[----:B0-----:R-:W2:Y:S04]  /*171c0*/  LDL.64 R22, [R1+0x98] ;  /* 0x0000980001167983 */ /* 0x001ea80000100a00 */
[----:B--2---:R0:W-:Y:S04]  /*171d0*/  STL.64 [R1+0x27f0], R22 ;  /* 0x0027f01601007387 */ /* 0x0041e80000100a00 */
[----:B0-----:R-:W4:Y:S04]  /*171e0*/  LDL.64 R22, [R1+0xa8] ;  /* 0x0000a80001167983 */ /* 0x001f280000100a00 */
[----:B---3--:R0:W-:Y:S04]  /*171f0*/  STL.64 [R1+0x27c8], R26 ;  /* 0x0027c81a01007387 */ /* 0x0081e80000100a00 */
[----:B------:R1:W-:Y:S04]  /*17200*/  STL.64 [R1+0x27c0], R24 ;  /* 0x0027c01801007387 */ /* 0x0003e80000100a00 */
[----:B0-----:R-:W2:Y:S04]  /*17210*/  LDL.64 R26, [R1+0x88] ;  /* 0x00008800011a7983 */ /* 0x001ea80000100a00 */
[----:B--2---:R0:W-:Y:S04]  /*17220*/  STL.64 [R1+0x27e8], R26 ;  /* 0x0027e81a01007387 */ /* 0x0041e80000100a00 */
[----:B-1----:R-:W2:Y:S04]  /*17230*/  LDL.LU R24, [R1+0x3c0] ;  /* 0x0003c00001187983 */ /* 0x002ea80000300800 */
[----:B------:R-:W2:Y:S04]  /*17240*/  LDL.LU R25, [R1+0x3c4] ;  /* 0x0003c40001197983 */ /* 0x000ea80000300800 */
[----:B0-----:R-:W2:Y:S04]  /*17250*/  LDL.LU R26, [R1+0x3c8] ;  /* 0x0003c800011a7983 */ /* 0x001ea80000300800 */
[----:B------:R-:W2:Y:S04]  /*17260*/  LDL.LU R27, [R1+0x3cc] ;  /* 0x0003cc00011b7983 */ /* 0x000ea80000300800 */
[----:B------:R-:W3:Y:S04]  /*17270*/  LDL.64 R18, [R1+0x78] ;  /* 0x0000780001127983 */ /* 0x000ee80000100a00 */
[----:B------:R-:W-:Y:S04]  /*17280*/  STL.64 [R1+0x2770], R10 ;  /* 0x0027700a01007387 */ /* 0x000fe80000100a00 */
[----:B------:R0:W-:Y:S04]  /*17290*/  STL.64 [R1+0x2768], R8 ;  /* 0x0027680801007387 */ /* 0x0001e80000100a00 */
[----:B0-----:R-:W2:Y:S04]  /*172a0*/  LDL.LU R8, [R1+0x1c0] ;  /* 0x0001c00001087983 */ /* 0x001ea80000300800 */
[----:B------:R-:W2:Y:S04]  /*172b0*/  LDL.LU R9, [R1+0x1c4] ;  /* 0x0001c40001097983 */ /* 0x000ea80000300800 */
[----:B------:R-:W2:Y:S04]  /*172c0*/  LDL.LU R10, [R1+0x1c8] ;  /* 0x0001c800010a7983 */ /* 0x000ea80000300800 */
[----:B------:R-:W2:Y:S01]  /*172d0*/  LDL.LU R11, [R1+0x1cc] ;  /* 0x0001cc00010b7983 */ /* 0x000ea20000300800 */
[----:B----4-:R-:W-:Y:S03]  /*172e0*/  HMMA.16816.F32.BF16 R12, R4, R22, R12 ;  /* 0x00000016040c723c */ /* 0x010fe6000004180c */
[----:B--2---:R0:W-:Y:S04]  /*172f0*/  STL.64 [R1+0x2780], R10 ;  /* 0x0027800a01007387 */ /* 0x0041e80000100a00 */
[----:B------:R1:W-:Y:S01]  /*17300*/  STL.64 [R1+0x2778], R8 ;  /* 0x0027780801007387 */ /* 0x0003e20000100a00 */
[----:B0-----:R-:W-:-:S02]  /*17310*/  IMAD.MOV.U32 R10, RZ, RZ, R17 ;  /* 0x000000ffff0a7224 */ /* 0x001fc400078e0011 */
[----:B------:R-:W-:-:S05]  /*17320*/  IMAD.MOV.U32 R11, RZ, RZ, R3 ;  /* 0x000000ffff0b7224 */ /* 0x000fca00078e0003 */
[----:B------:R0:W-:Y:S04]  /*17330*/  STL.64 [R1+0x27a8], R10 ;  /* 0x0027a80a01007387 */ /* 0x0001e80000100a00 */
[----:B-1----:R-:W2:Y:S04]  /*17340*/  LDL.LU R8, [R1+0x250] ;  /* 0x0002500001087983 */ /* 0x002ea80000300800 */
[----:B------:R-:W2:Y:S04]  /*17350*/  LDL.LU R9, [R1+0x254] ;  /* 0x0002540001097983 */ /* 0x000ea80000300800 */
[----:B0-----:R-:W2:Y:S04]  /*17360*/  LDL.LU R10, [R1+0x258] ;  /* 0x00025800010a7983 */ /* 0x001ea80000300800 */
[----:B------:R-:W2:Y:S04]  /*17370*/  LDL.LU R11, [R1+0x25c] ;  /* 0x00025c00010b7983 */ /* 0x000ea80000300800 */
[----:B------:R0:W-:Y:S04]  /*17380*/  STL.64 [R1+0xa30], R12 ;  /* 0x000a300c01007387 */ /* 0x0001e80000100a00 */
[----:B------:R1:W-:Y:S01]  /*17390*/  STL.64 [R1+0xa38], R14 ;  /* 0x000a380e01007387 */ /* 0x0003e20000100a00 */
[----:B0-----:R-:W-:-:S03]  /*173a0*/  IMAD.MOV.U32 R13, RZ, RZ, R22 ;  /* 0x000000ffff0d7224 */ /* 0x001fc600078e0016 */
[----:B-1----:R-:W4:Y:S01]  /*173b0*/  LDL.LU R14, [R1+0x27f8] ;  /* 0x0027f800010e7983 */ /* 0x002f220000300800 */
[----:B------:R-:W-:-:S03]  /*173c0*/  IMAD.MOV.U32 R12, RZ, RZ, R23 ;  /* 0x000000ffff0c7224 */ /* 0x000fc600078e0017 */
[----:B------:R-:W2:Y:S02]  /*173d0*/  LDL.LU.64 R22, [R1+0x27f0] ;  /* 0x0027f00001167983 */ /* 0x000ea40000300a00 */
[----:B--2---:R-:W-:Y:S01]  /*173e0*/  HMMA.16816.F32.BF16 R24, R4, R22, R24 ;  /* 0x000000160418723c */ /* 0x004fe20000041818 */
[----:B------:R-:W-:Y:S02]  /*173f0*/  IMAD.MOV.U32 R15, RZ, RZ, R22 ;  /* 0x000000ffff0f7224 */ /* 0x000fe400078e0016 */
[----:B------:R-:W-:-:S15]  /*17400*/  IMAD.MOV.U32 R2, RZ, RZ, R23 ;  /* 0x000000ffff027224 */ /* 0x000fde00078e0017 */
[----:B------:R-:W-:Y:S01]  /*17410*/  NOP ;  /* 0x0000000000007918 */ /* 0x000fe20000000000 */
[----:B------:R-:W-:Y:S04]  /*17420*/  STL.64 [R1+0xad0], R24 ;  /* 0x000ad01801007387 */ /* 0x000fe80000100a00 */
[----:B------:R0:W-:Y:S04]  /*17430*/  STL.64 [R1+0xad8], R26 ;  /* 0x000ad81a01007387 */ /* 0x0001e80000100a00 */
[----:B0-----:R-:W2:Y:S04]  /*17440*/  LDL.LU.64 R26, [R1+0x27e8] ;  /* 0x0027e800011a7983 */ /* 0x001ea80000300a00 */
[----:B------:R-:W2:Y:S04]  /*17450*/  LDL.LU.64 R22, [R1+0x27e0] ;  /* 0x0027e00001167983 */ /* 0x000ea80000300a00 */
[----:B------:R-:W2:Y:S04]  /*17460*/  LDL.LU.64 R20, [R1+0x27d8] ;  /* 0x0027d80001147983 */ /* 0x000ea80000300a00 */
[----:B----4-:R-:W-:Y:S04]  /*17470*/  STL.64 [R1+0x2790], R14 ;  /* 0x0027900e01007387 */ /* 0x010fe80000100a00 */
[----:B------:R0:W-:Y:S04]  /*17480*/  STL.64 [R1+0x2788], R12 ;  /* 0x0027880c01007387 */ /* 0x0001e80000100a00 */
[----:B0-----:R-:W4:Y:S04]  /*17490*/  LDL.LU R12, [R1+0x1d0] ;  /* 0x0001d000010c7983 */ /* 0x001f280000300800 */
[----:B------:R-:W4:Y:S04]  /*174a0*/  LDL.LU R13, [R1+0x1d4] ;  /* 0x0001d400010d7983 */ /* 0x000f280000300800 */
[----:B------:R-:W4:Y:S04]  /*174b0*/  LDL.LU R14, [R1+0x1d8] ;  /* 0x0001d800010e7983 */ /* 0x000f280000300800 */
[----:B------:R-:W4:Y:S01]  /*174c0*/  LDL.LU R15, [R1+0x1dc] ;  /* 0x0001dc00010f7983 */ /* 0x000f220000300800 */
[----:B--2---:R-:W-:Y:S01]  /*174d0*/  HMMA.16816.F32.BF16 R20, R4, R26, R20 ;  /* 0x0000001a0414723c */ /* 0x004fe20000041814 */
[----:B------:R-:W-:-:S15]  /*174e0*/  IMAD.MOV.U32 R3, RZ, RZ, R27 ;  /* 0x000000ffff037224 */ /* 0x000fde00078e001b */
[----:B------:R-:W-:-:S03]  /*174f0*/  NOP ;  /* 0x0000000000007918 */ /* 0x000fc60000000000 */
[----:B------:R0:W-:Y:S04]  /*17500*/  STL.64 [R1+0xb10], R20 ;  /* 0x000b101401007387 */ /* 0x0001e80000100a00 */
[----:B------:R1:W-:Y:S01]  /*17510*/  STL.64 [R1+0xb18], R22 ;  /* 0x000b181601007387 */ /* 0x0003e20000100a00 */
[----:B0-----:R-:W-:-:S03]  /*17520*/  IMAD.MOV.U32 R21, RZ, RZ, R26 ;  /* 0x000000ffff157224 */ /* 0x001fc600078e001a */
[----:B-1----:R-:W2:Y:S04]  /*17530*/  LDL.LU.64 R22, [R1+0x27d0] ;  /* 0x0027d00001167983 */ /* 0x002ea80000300a00 */
[----:B------:R-:W3:Y:S04]  /*17540*/  LDL.LU.64 R26, [R1+0x27c8] ;  /* 0x0027c800011a7983 */ /* 0x000ee80000300a00 */
[----:B------:R-:W3:Y:S02]  /*17550*/  LDL.LU.64 R24, [R1+0x27c0] ;  /* 0x0027c00001187983 */ /* 0x000ee40000300a00 */
[----:B---3--:R-:W-:-:S15]  /*17560*/  HMMA.16816.F32.BF16 R24, R4, R18, R24 ;  /* 0x000000120418723c */ /* 0x008fde0000041818 */
[----:B------:R-:W-:-:S04]  /*17570*/  NOP ;  /* 0x0000000000007918 */ /* 0x000fc80000000000 */
[----:B------:R0:W-:Y:S04]  /*17580*/  STL.64 [R1+0xb70], R24 ;  /* 0x000b701801007387 */ /* 0x0001e80000100a00 */
[----:B------:R1:W-:Y:S01]  /*17590*/  STL.64 [R1+0xb78], R26 ;  /* 0x000b781a01007387 */ /* 0x0003e20000100a00 */
[----:B0-----:R-:W-:-:S03]  /*175a0*/  IMAD.MOV.U32 R25, RZ, RZ, R18 ;  /* 0x000000ffff197224 */ /* 0x001fc600078e0012 */
[----:B-1----:R-:W3:Y:S01]  /*175b0*/  LDL.LU.64 R26, [R1+0x27b8] ;  /* 0x0027b800011a7983 */ /* 0x002ee20000300a00 */
        /* <DEDUP_REMOVED lines=8> */
[----:B0-----:R-:W4:Y:S04]  /*17640*/  LDL.LU.64 R10, [R1+0x27a8] ;  /* 0x0027a800010a7983 */ /* 0x001f280000300a00 */
[----:B------:R-:W2:Y:S04]  /*17650*/  LDL.LU.64 R18, [R1+0x27a0] ;  /* 0x0027a00001127983 */ /* 0x000ea80000300a00 */
[----:B------:R-:W3:Y:S01]  /*17660*/  LDL.LU R16, [R1+0x2798] ;  /* 0x0027980001107983 */ /* 0x000ee20000300800 */
[C---:B----4-:R-:W-:Y:S03]  /*17670*/  HMMA.16816.F32.BF16 R8, R4.reuse, R10, R12 ;  /* 0x0000000a0408723c */ /* 0x050fe6000004180c */
[----:B--2---:R-:W-:Y:S04]  /*17680*/  STL.64 [R1+0x2750], R18 ;  /* 0x0027501201007387 */ /* 0x004fe80000100a00 */
[----:B------:R-:W-:Y:S04]  /*17690*/  STL [R1+0x2748], R17 ;  /* 0x0027481101007387 */ /* 0x000fe80000100800 */
[----:B------:R-:W-:Y:S04]  /*176a0*/  STL.64 [R1+0x26d8], R22 ;  /* 0x0026d81601007387 */ /* 0x000fe80000100a00 */
[----:B------:R-:W-:Y:S04]  /*176b0*/  STL [R1+0x26d0], R20 ;  /* 0x0026d01401007387 */ /* 0x000fe80000100800 */
[----:B------:R-:W2:Y:S04]  /*176c0*/  LDL.LU.64 R14, [R1+0x2790] ;  /* 0x00279000010e7983 */ /* 0x000ea80000300a00 */
[----:B------:R-:W4:Y:S04]  /*176d0*/  LDL.LU.64 R12, [R1+0x2788] ;  /* 0x00278800010c7983 */ /* 0x000f280000300a00 */
        /* <DEDUP_REMOVED lines=9> */
[----:B------:R-:W2:Y:S04]  /*17770*/  LDL.LU.64 R8, [R1+0x2768] ;  /* 0x0027680001087983 */ /* 0x000ea80000300a00 */
[----:B------:R0:W-:Y:S02]  /*17780*/  STL.64 [R1+0x2630], R26 ;  /* 0x0026301a01007387 */ /* 0x0001e40000100a00 */
[----:B0-----:R-:W-:-:S02]  /*17790*/  IMAD.MOV.U32 R26, RZ, RZ, R25 ;  /* 0x000000ffff1a7224 */ /* 0x001fc400078e0019 */
[----:B------:R-:W-:-:S05]  /*177a0*/  IMAD.MOV.U32 R27, RZ, RZ, R24 ;  /* 0x000000ffff1b7224 */ /* 0x000fca00078e0018 */
        /* <DEDUP_REMOVED lines=9> */
[----:B------:R-:W2:Y:S04]  /*17840*/  LDL.LU R15, [R1+0x2764] ;  /* 0x00276400010f7983 */ /* 0x000ea80000300800 */
[----:B------:R-:W2:Y:S04]  /*17850*/  LDL.LU R2, [R1+0x2760] ;  /* 0x0027600001027983 */ /* 0x000ea80000300800 */
[----:B------:R0:W-:Y:S04]  /*17860*/  STL.64 [R1+0x2688], R26 ;  /* 0x0026881a01007387 */ /* 0x0001e80000100a00 */
[----:B-1----:R-:W2:Y:S04]  /*17870*/  LDL.LU R24, [R1+0x1b0] ;  /* 0x0001b00001187983 */ /* 0x002ea80000300800 */
[----:B------:R-:W2:Y:S04]  /*17880*/  LDL.LU R25, [R1+0x1b4] ;  /* 0x0001b40001197983 */ /* 0x000ea80000300800 */
[----:B0-----:R-:W2:Y:S04]  /*17890*/  LDL.LU R26, [R1+0x1b8] ;  /* 0x0001b800011a7983 */ /* 0x001ea80000300800 */
[----:B------:R-:W2:Y:S02]  /*178a0*/  LDL.LU R27, [R1+0x1bc] ;  /* 0x0001bc00011b7983 */ /* 0x000ea40000300800 */
[----:B--2---:R-:W-:-:S15]  /*178b0*/  HMMA.16816.F32.BF16 R24, R4, R14, R24 ;  /* 0x0000000e0418723c */ /* 0x004fde0000041818 */
[----:B------:R-:W-:-:S04]  /*178c0*/  NOP ;  /* 0x0000000000007918 */ /* 0x000fc80000000000 */
[----:B------:R-:W-:Y:S04]  /*178d0*/  STL.64 [R1+0xc50], R24 ;  /* 0x000c501801007387 */ /* 0x000fe80000100a00 */
[----:B------:R4:W-:Y:S02]  /*178e0*/  STL.64 [R1+0xc58], R26 ;  /* 0x000c581a01007387 */ /* 0x0009e40000100a00 */
[----:B----4-:R-:W-:Y:S02]  /*178f0*/  IMAD.MOV.U32 R26, RZ, RZ, R13 ;  /* 0x000000ffff1a7224 */ /* 0x010fe400078e000d */
[----:B------:R-:W-:-:S05]  /*17900*/  IMAD.MOV.U32 R27, RZ, RZ, R12 ;  /* 0x000000ffff1b7224 */ /* 0x000fca00078e000c */
[----:B------:R0:W-:Y:S04]  /*17910*/  STL.64 [R1+0x26a0], R26 ;  /* 0x0026a01a01007387 */ /* 0x0001e80000100a00 */
[----:B------:R1:W-:Y:S04]  /*17920*/  STL.64 [R1+0x2628], R14 ;  /* 0x0026280e01007387 */ /* 0x0003e80000100a00 */
[----:B------:R-:W2:Y:S04]  /*17930*/  LDL.LU R12, [R1+0x490] ;  /* 0x00049000010c7983 */ /* 0x000ea80000300800 */
[----:B------:R-:W2:Y:S01]  /*17940*/  LDL.LU R13, [R1+0x494] ;  /* 0x00049400010d7983 */ /* 0x000ea20000300800 */
[----:B0-----:R-:W-:-:S02]  /*17950*/  IMAD.MOV.U32 R26, RZ, RZ, R8 ;  /* 0x000000ffff1a7224 */ /* 0x001fc400078e0008 */
[----:B------:R-:W-:Y:S01]  /*17960*/  IMAD.MOV.U32 R27, RZ, RZ, R0 ;  /* 0x000000ffff1b7224 */ /* 0x000fe200078e0000 */
[----:B-1----:R-:W4:Y:S04]  /*17970*/  LDL.LU R14, [R1+0x498] ;  /* 0x00049800010e7983 */ /* 0x002f280000300800 */
[----:B------:R-:W4:Y:S04]  /*17980*/  LDL.LU R15, [R1+0x49c] ;  /* 0x00049c00010f7983 */ /* 0x000f280000300800 */
[----:B------:R-:W2:Y:S04]  /*17990*/  LDL.LU R8, [R1+0x275c] ;  /* 0x00275c0001087983 */ /* 0x000ea80000300800 */
[----:B------:R-:W2:Y:S04]  /*179a0*/  LDL.LU R0, [R1+0x2758] ;  /* 0x0027580001007983 */ /* 0x000ea80000300800 */
[----:B------:R0:W-:Y:S04]  /*179b0*/  STL.64 [R1+0x26b8], R26 ;  /* 0x0026b81a01007387 */ /* 0x0001e80000100a00 */
[----:B------:R-:W2:Y:S04]  /*179c0*/  LDL.LU R24, [R1+0x4e0] ;  /* 0x0004e00001187983 */ /* 0x000ea80000300800 */
[----:B------:R-:W2:Y:S04]  /*179d0*/  LDL.LU R25, [R1+0x4e4] ;  /* 0x0004e40001197983 */ /* 0x000ea80000300800 */
[----:B0-----:R-:W2:Y:S04]  /*179e0*/  LDL.LU R26, [R1+0x4e8] ;  /* 0x0004e800011a7983 */ /* 0x001ea80000300800 */
[----:B------:R-:W2:Y:S04]  /*179f0*/  LDL.LU R27, [R1+0x4ec] ;  /* 0x0004ec00011b7983 */ /* 0x000ea80000300800 */
[----:B--2---:R-:W-:Y:S04]  /*17a00*/  STL.64 [R1+0x26c8], R26 ;  /* 0x0026c81a01007387 */ /* 0x004fe80000100a00 */
[----:B------:R0:W-:Y:S04]  /*17a10*/  STL.64 [R1+0x26c0], R24 ;  /* 0x0026c01801007387 */ /* 0x0001e80000100a00 */
[----:B0-----:R-:W2:Y:S04]  /*17a20*/  LDL.LU R24, [R1+0x4c0] ;  /* 0x0004c00001187983 */ /* 0x001ea80000300800 */
[----:B------:R-:W2:Y:S04]  /*17a30*/  LDL.LU R25, [R1+0x4c4] ;  /* 0x0004c40001197983 */ /* 0x000ea80000300800 */
[----:B------:R-:W2:Y:S04]  /*17a40*/  LDL.LU R26, [R1+0x4c8] ;  /* 0x0004c800011a7983 */ /* 0x000ea80000300800 */
[----:B------:R-:W2:Y:S01]  /*17a50*/  LDL.LU R27, [R1+0x4cc] ;  /* 0x0004cc00011b7983 */ /* 0x000ea20000300800 */
[----:B------:R-:W-:-:S02]  /*17a60*/  IMAD.MOV.U32 R22, RZ, RZ, R29 ;  /* 0x000000ffff167224 */ /* 0x000fc400078e001d */
[----:B------:R-:W-:Y:S01]  /*17a70*/  IMAD.MOV.U32 R23, RZ, RZ, R28 ;  /* 0x000000ffff177224 */ /* 0x000fe200078e001c */
[----:B--2---:R-:W-:Y:S04]  /*17a80*/  STL.64 [R1+0x26e8], R26 ;  /* 0x0026e81a01007387 */ /* 0x004fe80000100a00 */
[----:B------:R0:W-:Y:S04]  /*17a90*/  STL.64 [R1+0x26e0], R24 ;  /* 0x0026e01801007387 */ /* 0x0001e80000100a00 */
[----:B------:R1:W-:Y:S04]  /*17aa0*/  STL.64 [R1+0x26f0], R22 ;  /* 0x0026f01601007387 */ /* 0x0003e80000100a00 */
[----:B0-----:R-:W2:Y:S04]  /*17ab0*/  LDL.LU R24, [R1+0x4a0] ;  /* 0x0004a00001187983 */ /* 0x001ea80000300800 */
[----:B------:R-:W2:Y:S04]  /*17ac0*/  LDL.LU R25, [R1+0x4a4] ;  /* 0x0004a40001197983 */ /* 0x000ea80000300800 */
[----:B------:R-:W2:Y:S04]  /*17ad0*/  LDL.LU R26, [R1+0x4a8] ;  /* 0x0004a800011a7983 */ /* 0x000ea80000300800 */
[----:B------:R-:W2:Y:S01]  /*17ae0*/  LDL.LU R27, [R1+0x4ac] ;  /* 0x0004ac00011b7983 */ /* 0x000ea20000300800 */
[----:B-1----:R-:W-:-:S02]  /*17af0*/  IMAD.MOV.U32 R22, RZ, RZ, R16 ;  /* 0x000000ffff167224 */ /* 0x002fc400078e0010 */
[----:B---3--:R-:W-:Y:S01]  /*17b00*/  IMAD.MOV.U32 R23, RZ, RZ, R11 ;  /* 0x000000ffff177224 */ /* 0x008fe200078e000b */
[----:B--2---:R-:W-:Y:S04]  /*17b10*/  STL.64 [R1+0x2700], R26 ;  /* 0x0027001a01007387 */ /* 0x004fe80000100a00 */
[----:B------:R-:W-:Y:S04]  /*17b20*/  STL.64 [R1+0x26f8], R24 ;  /* 0x0026f81801007387 */ /* 0x000fe80000100a00 */
[----:B------:R0:W-:Y:S02]  /*17b30*/  STL.64 [R1+0x2708], R22 ;  /* 0x0027081601007387 */ /* 0x0001e40000100a00 */
[----:B0-----:R-:W-:-:S02]  /*17b40*/  IMAD.MOV.U32 R22, RZ, RZ, R10 ;  /* 0x000000ffff167224 */ /* 0x001fc400078e000a */
[----:B------:R-:W-:-:S05]  /*17b50*/  IMAD.MOV.U32 R23, RZ, RZ, R9 ;  /* 0x000000ffff177224 */ /* 0x000fca00078e0009 */
[----:B------:R-:W-:Y:S04]  /*17b60*/  STL.64 [R1+0x2720], R22 ;  /* 0x0027201601007387 */ /* 0x000fe80000100a00 */
[----:B------:R-:W2:Y:S04]  /*17b70*/  LDL.LU R24, [R1+0x480] ;  /* 0x0004800001187983 */ /* 0x000ea80000300800 */
[----:B------:R-:W2:Y:S04]  /*17b80*/  LDL.LU R25, [R1+0x484] ;  /* 0x0004840001197983 */ /* 0x000ea80000300800 */
[----:B------:R-:W3:Y:S04]  /*17b90*/  LDL.LU R26, [R1+0x488] ;  /* 0x00048800011a7983 */ /* 0x000ee80000300800 */
[----:B------:R-:W3:Y:S04]  /*17ba0*/  LDL.LU R27, [R1+0x48c] ;  /* 0x00048c00011b7983 */ /* 0x000ee80000300800 */
[----:B------:R-:W2:Y:S04]  /*17bb0*/  LDL.LU R16, [R1+0x160] ;  /* 0x0001600001107983 */ /* 0x000ea80000300800 */
[----:B------:R-:W4:Y:S04]  /*17bc0*/  LDL.LU R17, [R1+0x164] ;  /* 0x0001640001117983 */ /* 0x000f280000300800 */
[----:B------:R-:W4:Y:S04]  /*17bd0*/  LDL.LU R18, [R1+0x168] ;  /* 0x0001680001127983 */ /* 0x000f280000300800 */
[----:B------:R-:W4:Y:S04]  /*17be0*/  LDL.LU R19, [R1+0x16c] ;  /* 0x00016c0001137983 */ /* 0x000f280000300800 */
[----:B------:R-:W4:Y:S04]  /*17bf0*/  LDL.64 R10, [R1+0x28] ;  /* 0x00002800010a7983 */ /* 0x000f280000100a00 */
[----:B---3--:R-:W-:Y:S04]  /*17c00*/  STL.64 [R1+0x2718], R26 ;  /* 0x0027181a01007387 */ /* 0x008fe80000100a00 */
[----:B--2---:R0:W-:Y:S04]  /*17c10*/  STL.64 [R1+0x2710], R24 ;  /* 0x0027101801007387 */ /* 0x0041e80000100a00 */
[----:B0-----:R-:W2:Y:S04]  /*17c20*/  LDL.LU R24, [R1+0x460] ;  /* 0x0004600001187983 */ /* 0x001ea80000300800 */
[----:B------:R-:W2:Y:S04]  /*17c30*/  LDL.LU R25, [R1+0x464] ;  /* 0x0004640001197983 */ /* 0x000ea80000300800 */
[----:B------:R-:W3:Y:S04]  /*17c40*/  LDL.LU R26, [R1+0x468] ;  /* 0x00046800011a7983 */ /* 0x000ee80000300800 */
[----:B------:R-:W3:Y:S04]  /*17c50*/  LDL.LU R27, [R1+0x46c] ;  /* 0x00046c00011b7983 */ /* 0x000ee80000300800 */
[----:B---3--:R-:W-:Y:S04]  /*17c60*/  STL.64 [R1+0x2730], R26 ;  /* 0x0027301a01007387 */ /* 0x008fe80000100a00 */
[----:B--2---:R0:W-:Y:S04]  /*17c70*/  STL.64 [R1+0x2728], R24 ;  /* 0x0027281801007387 */ /* 0x0041e80000100a00 */
[----:B0-----:R-:W2:Y:S04]  /*17c80*/  LDL.LU R24, [R1+0x3d0] ;  /* 0x0003d00001187983 */ /* 0x001ea80000300800 */
[----:B------:R-:W2:Y:S04]  /*17c90*/  LDL.LU R25, [R1+0x3d4] ;  /* 0x0003d40001197983 */ /* 0x000ea80000300800 */
[----:B------:R-:W2:Y:S04]  /*17ca0*/  LDL.LU R26, [R1+0x3d8] ;  /* 0x0003d800011a7983 */ /* 0x000ea80000300800 */
[----:B------:R-:W2:Y:S04]  /*17cb0*/  LDL.LU R27, [R1+0x3dc] ;  /* 0x0003dc00011b7983 */ /* 0x000ea80000300800 */
[----:B----4-:R-:W-:Y:S04]  /*17cc0*/  STL.64 [R1+0x2680], R14 ;  /* 0x0026800e01007387 */ /* 0x010fe80000100a00 */
[----:B------:R0:W-:Y:S04]  /*17cd0*/  STL.64 [R1+0x2678], R12 ;  /* 0x0026780c01007387 */ /* 0x0001e80000100a00 */
[----:B0-----:R-:W3:Y:S04]  /*17ce0*/  LDL.LU R12, [R1+0x4d0] ;  /* 0x0004d000010c7983 */ /* 0x001ee80000300800 */
[----:B------:R-:W3:Y:S04]  /*17cf0*/  LDL.LU R13, [R1+0x4d4] ;  /* 0x0004d400010d7983 */ /* 0x000ee80000300800 */
[----:B------:R-:W4:Y:S04]  /*17d00*/  LDL.LU R14, [R1+0x4d8] ;  /* 0x0004d800010e7983 */ /* 0x000f280000300800 */
[----:B------:R-:W4:Y:S01]  /*17d10*/  LDL.LU R15, [R1+0x4dc] ;  /* 0x0004dc00010f7983 */ /* 0x000f220000300800 */
[----:B------:R-:W-:Y:S03]  /*17d20*/  HMMA.16816.F32.BF16 R4, R4, R10, R16 ;  /* 0x0000000a0404723c */ /* 0x000fe60000041810 */
[----:B----4-:R-:W-:Y:S04]  /*17d30*/  STL.64 [R1+0x2698], R14 ;  /* 0x0026980e01007387 */ /* 0x010fe80000100a00 */
[----:B---3--:R0:W-:Y:S04]  /*17d40*/  STL.64 [R1+0x2690], R12 ;  /* 0x0026900c01007387 */ /* 0x0081e80000100a00 */
[----:B0-----:R-:W3:Y:S04]  /*17d50*/  LDL.LU R12, [R1+0x4f0] ;  /* 0x0004f000010c7983 */ /* 0x001ee80000300800 */
[----:B------:R-:W3:Y:S04]  /*17d60*/  LDL.LU R13, [R1+0x4f4] ;  /* 0x0004f400010d7983 */ /* 0x000ee80000300800 */
[----:B------:R-:W4:Y:S04]  /*17d70*/  LDL.LU R14, [R1+0x4f8] ;  /* 0x0004f800010e7983 */ /* 0x000f280000300800 */
[----:B------:R-:W4:Y:S01]  /*17d80*/  LDL.LU R15, [R1+0x4fc] ;  /* 0x0004fc00010f7983 */ /* 0x000f220000300800 */
[----:B------:R-:W-:-:S02]  /*17d90*/  IMAD.MOV.U32 R23, RZ, RZ, R2 ;  /* 0x000000ffff177224 */ /* 0x000fc400078e0002 */
[----:B------:R-:W-:Y:S02]  /*17da0*/  IMAD.MOV.U32 R16, RZ, RZ, R10 ;  /* 0x000000ffff107224 */ /* 0x000fe400078e000a */
[----:B------:R-:W-:Y:S02]  /*17db0*/  IMAD.MOV.U32 R2, RZ, RZ, R11 ;  /* 0x000000ffff027224 */ /* 0x000fe400078e000b */
[----:B------:R-:W-:Y:S01]  /*17dc0*/  IMAD.MOV.U32 R22, RZ, RZ, R8 ;  /* 0x000000ffff167224 */ /* 0x000fe200078e0008 */
[----:B----4-:R-:W-:Y:S04]  /*17dd0*/  STL.64 [R1+0x26b0], R14 ;  /* 0x0026b00e01007387 */ /* 0x010fe80000100a00 */
[----:B---3--:R0:W-:Y:S04]  /*17de0*/  STL.64 [R1+0x26a8], R12 ;  /* 0x0026a80c01007387 */ /* 0x0081e80000100a00 */
[----:B0-----:R-:W3:Y:S04]  /*17df0*/  LDL.LU R12, [R1+0x500] ;  /* 0x00050000010c7983 */ /* 0x001ee80000300800 */
[----:B------:R-:W3:Y:S04]  /*17e00*/  LDL.LU R13, [R1+0x504] ;  /* 0x00050400010d7983 */ /* 0x000ee80000300800 */
[----:B------:R-:W3:Y:S04]  /*17e10*/  LDL.LU R14, [R1+0x508] ;  /* 0x00050800010e7983 */ /* 0x000ee80000300800 */
[----:B------:R-:W3:Y:S04]  /*17e20*/  LDL.LU R15, [R1+0x50c] ;  /* 0x00050c00010f7983 */ /* 0x000ee80000300800 */
[----:B------:R-:W4:Y:S04]  /*17e30*/  LDL.LU.64 R18, [R1+0x2750] ;  /* 0x0027500001127983 */ /* 0x000f280000300a00 */
[----:B------:R-:W2:Y:S04]  /*17e40*/  LDL.LU R17, [R1+0x2748] ;  /* 0x0027480001117983 */ /* 0x000ea80000300800 */
[----:B------:R-:W-:Y:S04]  /*17e50*/  STL.64 [R1+0xc30], R4 ;  /* 0x000c300401007387 */ /* 0x000fe80000100a00 */
[----:B------:R0:W-:Y:S04]  /*17e60*/  STL.64 [R1+0xc38], R6 ;  /* 0x000c380601007387 */ /* 0x0001e80000100a00 */
[----:B------:R-:W2:Y:S04]  /*17e70*/  LDL.LU.64 R10, [R1+0x2740] ;  /* 0x00274000010a7983 */ /* 0x000ea80000300a00 */
[----:B------:R-:W2:Y:S01]  /*17e80*/  LDL.LU.64 R8, [R1+0x2738] ;  /* 0x0027380001087983 */ /* 0x000ea20000300a00 */
[----:B0-----:R-:W-:-:S02]  /*17e90*/  IMAD.MOV.U32 R6, RZ, RZ, R21 ;  /* 0x000000ffff067224 */ /* 0x001fc400078e0015 */
[----:B--2---:R-:W-:Y:S01]  /*17ea0*/  HMMA.16816.F32.BF16 R20, R8, R22, R24 ;  /* 0x000000160814723c */ /* 0x004fe20000041818 */
[----:B------:R-:W2:Y:S04]  /*17eb0*/  LDL.LU.64 R26, [R1+0x2730] ;  /* 0x00273000011a7983 */ /* 0x000ea80000300a00 */
[----:B------:R-:W2:-:S14]  /*17ec0*/  LDL.LU.64 R24, [R1+0x2728] ;  /* 0x0027280001187983 */ /* 0x000e9c0000300a00 */
[----:B------:R-:W-:Y:S04]  /*17ed0*/  STL.64 [R1+0x380], R20 ;  /* 0x0003801401007387 */ /* 0x000fe80000100a00 */
[----:B------:R0:W-:Y:S04]  /*17ee0*/  STL.64 [R1+0x388], R22 ;  /* 0x0003881601007387 */ /* 0x0001e80000100a00 */
[----:B0-----:R-:W2:Y:S02]  /*17ef0*/  LDL.LU.64 R22, [R1+0x2720] ;  /* 0x0027200001167983 */ /* 0x001ea40000300a00 */
[----:B--2---:R-:W-:Y:S02]  /*17f00*/  HMMA.16816.F32.BF16 R20, R8, R22, R24 ;  /* 0x000000160814723c */ /* 0x004fe40000041818 */
[----:B------:R-:W2:Y:S04]  /*17f10*/  LDL.LU.64 R26, [R1+0x2718] ;  /* 0x00271800011a7983 */ /* 0x000ea80000300a00 */
[----:B------:R-:W2:-:S13]  /*17f20*/  LDL.LU.64 R24, [R1+0x2710] ;  /* 0x0027100001187983 */ /* 0x000e9a0000300a00 */
[----:B------:R-:W-:Y:S01]  /*17f30*/  IMAD.MOV.U32 R28, RZ, RZ, R22 ;  /* 0x000000ffff1c7224 */ /* 0x000fe200078e0016 */
[----:B------:R2:W-:Y:S01]  /*17f40*/  STL [R1+0x370], R20 ;  /* 0x0003701401007387 */ /* 0x0005e20000100800 */
[----:B------:R-:W-:-:S03]  /*17f50*/  IMAD.MOV.U32 R29, RZ, RZ, R23 ;  /* 0x000000ffff1d7224 */ /* 0x000fc600078e0017 */
[----:B------:R-:W2:Y:S01]  /*17f60*/  LDL.LU.64 R22, [R1+0x2708] ;  /* 0x0027080001167983 */ /* 0x000ea20000300a00 */
[----:B------:R-:W-:Y:S02]  /*17f70*/  IMAD.MOV.U32 R7, RZ, RZ, R3 ;  /* 0x000000ffff077224 */ /* 0x000fe400078e0003 */
[----:B------:R-:W-:Y:S01]  /*17f80*/  IMAD.MOV.U32 R3, RZ, RZ, R21 ;  /* 0x000000ffff037224 */ /* 0x000fe200078e0015 */
[----:B------:R-:W-:Y:S04]  /*17f90*/  STL [R1+0x20e8], R29 ;  /* 0x0020e81d01007387 */ /* 0x000fe80000100800 */
[----:B------:R-:W-:Y:S04]  /*17fa0*/  STL [R1+0x20e4], R3 ;  /* 0x0020e40301007387 */ /* 0x000fe80000100800 */
[----:B------:R-:W-:Y:S01]  /*17fb0*/  STL [R1+0x20e0], R28 ;  /* 0x0020e01c01007387 */ /* 0x000fe20000100800 */
[----:B--2---:R-:W-:Y:S03]  /*17fc0*/  HMMA.16816.F32.BF16 R20, R8, R22, R24 ;  /* 0x000000160814723c */ /* 0x004fe60000041818 */
[----:B------:R-:W2:Y:S04]  /*17fd0*/  LDL.LU.64 R26, [R1+0x2700] ;  /* 0x00270000011a7983 */ /* 0x000ea80000300a00 */
[----:B------:R-:W2:-:S12]  /*17fe0*/  LDL.LU.64 R24, [R1+0x26f8] ;  /* 0x0026f80001187983 */ /* 0x000e980000300a00 */
[----:B------:R-:W-:Y:S04]  /*17ff0*/  STL.64 [R1+0x360], R20 ;  /* 0x0003601401007387 */ /* 0x000fe80000100a00 */
[----:B------:R0:W-:Y:S04]  /*18000*/  STL.64 [R1+0x368], R22 ;  /* 0x0003681601007387 */ /* 0x0001e80000100a00 */
[----:B0-----:R-:W2:Y:S02]  /*18010*/  LDL.LU.64 R22, [R1+0x26f0] ;  /* 0x0026f00001167983 */ /* 0x001ea40000300a00 */
[----:B--2---:R-:W-:Y:S02]  /*18020*/  HMMA.16816.F32.BF16 R20, R8, R22, R24 ;  /* 0x000000160814723c */ /* 0x004fe40000041818 */
[----:B------:R-:W2:Y:S04]  /*18030*/  LDL.LU.64 R26, [R1+0x26e8] ;  /* 0x0026e800011a7983 */ /* 0x000ea80000300a00 */
[----:B------:R-:W2:-:S13]  /*18040*/  LDL.LU.64 R24, [R1+0x26e0] ;  /* 0x0026e00001187983 */ /* 0x000e9a0000300a00 */
[----:B------:R-:W-:Y:S04]  /*18050*/  STL.64 [R1+0x350], R20 ;  /* 0x0003501401007387 */ /* 0x000fe80000100a00 */
[----:B------:R0:W-:Y:S04]  /*18060*/  STL.64 [R1+0x358], R22 ;  /* 0x0003581601007387 */ /* 0x0001e80000100a00 */
[----:B0-----:R-:W2:Y:S04]  /*18070*/  LDL.LU.64 R22, [R1+0x26d8] ;  /* 0x0026d80001167983 */ /* 0x001ea80000300a00 */
[----:B------:R-:W3:Y:S01]  /*18080*/  LDL.LU R20, [R1+0x26d0] ;  /* 0x0026d00001147983 */ /* 0x000ee20000300800 */
[----:B--2---:R-:W-:-:S15]  /*18090*/  HMMA.16816.F32.BF16 R24, R8, R22, R24 ;  /* 0x000000160818723c */ /* 0x004fde0000041818 */
[----:B------:R-:W-:-:S04]  /*180a0*/  NOP ;  /* 0x0000000000007918 */ /* 0x000fc80000000000 */
[----:B------:R-:W-:Y:S04]  /*180b0*/  STL.64 [R1+0x3a0], R24 ;  /* 0x0003a01801007387 */ /* 0x000fe80000100a00 */
[----:B------:R0:W-:Y:S04]  /*180c0*/  STL.64 [R1+0x3a8], R26 ;  /* 0x0003a81a01007387 */ /* 0x0001e80000100a00 */
[----:B0-----:R-:W4:Y:S04]  /*180d0*/  LDL.LU.64 R26, [R1+0x26c8] ;  /* 0x0026c800011a7983 */ /* 0x001f280000300a00 */
[----:B------:R-:W4:Y:S04]  /*180e0*/  LDL.LU.64 R24, [R1+0x26c0] ;  /* 0x0026c00001187983 */ /* 0x000f280000300a00 */
[----:B------:R-:W-:Y:S01]  /*180f0*/  STL.64 [R1+0x25e8], R22 ;  /* 0x0025e81601007387 */ /* 0x000fe20000100a00 */
[----:B----4-:R-:W-:-:S15]  /*18100*/  HMMA.16816.F32.BF16 R24, R8, R18, R24 ;  /* 0x000000120818723c */ /* 0x010fde0000041818 */
[----:B------:R-:W-:-:S04]  /*18110*/  NOP ;  /* 0x0000000000007918 */ /* 0x000fc80000000000 */
[----:B------:R-:W-:Y:S04]  /*18120*/  STL.64 [R1+0x390], R24 ;  /* 0x0003901801007387 */ /* 0x000fe80000100a00 */
[----:B------:R0:W-:Y:S04]  /*18130*/  STL.64 [R1+0x398], R26 ;  /* 0x0003981a01007387 */ /* 0x0001e80000100a00 */
[----:B0-----:R-:W3:Y:S04]  /*18140*/  LDL.LU.64 R26, [R1+0x26b8] ;  /* 0x0026b800011a7983 */ /* 0x001ee80000300a00 */
[----:B------:R-:W-:Y:S01]  /*18150*/  STL.64 [R1+0x25f0], R18 ;  /* 0x0025f01201007387 */ /* 0x000fe20000100a00 */
[----:B---3--:R-:W-:Y:S03]  /*18160*/  HMMA.16816.F32.BF16 R24, R8, R26, R12 ;  /* 0x0000001a0818723c */ /* 0x008fe6000004180c */
        /* <DEDUP_REMOVED lines=16> */
[----:B0-----:R-:W3:Y:S04]  /*18270*/  LDL.LU.64 R26, [R1+0x2670] ;  /* 0x00267000011a7983 */ /* 0x001ee80000300a00 */
[----:B------:R-:W3:Y:S02]  /*18280*/  LDL.LU.64 R24, [R1+0x2668] ;  /* 0x0026680001187983 */ /* 0x000ee40000300a00 */
[----:B---3--:R-:W-:Y:S02]  /*18290*/  HMMA.16816.F32.BF16 R4, R8, R6, R24 ;  /* 0x000000060804723c */ /* 0x008fe40000041818 */
[----:B------:R-:W2:-:S15]  /*182a0*/  LDL.LU.64 R26, [R1+0x2660] ;  /* 0x00266000011a7983 */ /* 0x000e9e0000300a00 */
[----:B------:R-:W-:Y:S02]  /*182b0*/  NOP ;  /* 0x0000000000007918 */ /* 0x000fe40000000000 */
[----:B------:R-:W-:Y:S04]  /*182c0*/  STL.64 [R1+0xa50], R4 ;  /* 0x000a500401007387 */ /* 0x000fe80000100a00 */
[----:B------:R2:W-:Y:S02]  /*182d0*/  STL.64 [R1+0xa58], R6 ;  /* 0x000a580601007387 */ /* 0x0005e40000100a00 */
[----:B--2---:R-:W-:Y:S02]  /*182e0*/  HMMA.16816.F32.BF16 R4, R8, R26, R12 ;  /* 0x0000001a0804723c */ /* 0x004fe4000004180c */
[----:B------:R-:W2:Y:S04]  /*182f0*/  LDL.64 R26, [R1+0x58] ;  /* 0x00005800011a7983 */ /* 0x000ea80000100a00 */
[----:B--2---:R-:W-:-:S13]  /*18300*/  STL.64 [R1+0x2648], R26 ;  /* 0x0026481a01007387 */ /* 0x004fda0000100a00 */
[----:B------:R-:W-:Y:S04]  /*18310*/  STL.64 [R1+0xa80], R4 ;  /* 0x000a800401007387 */ /* 0x000fe80000100a00 */
[----:B------:R-:W-:Y:S04]  /*18320*/  STL.64 [R1+0xa88], R6 ;  /* 0x000a880601007387 */ /* 0x000fe80000100a00 */
[----:B------:R-:W2:Y:S04]  /*18330*/  LDL.LU R12, [R1+0x140] ;  /* 0x00014000010c7983 */ /* 0x000ea80000300800 */
[----:B------:R-:W2:Y:S04]  /*18340*/  LDL.LU R13, [R1+0x144] ;  /* 0x00014400010d7983 */ /* 0x000ea80000300800 */
[----:B------:R-:W3:Y:S04]  /*18350*/  LDL.LU R14, [R1+0x148] ;  /* 0x00014800010e7983 */ /* 0x000ee80000300800 */
[----:B------:R-:W3:Y:S04]  /*18360*/  LDL.LU R15, [R1+0x14c] ;  /* 0x00014c00010f7983 */ /* 0x000ee80000300800 */
[----:B---3--:R-:W-:Y:S04]  /*18370*/  STL.64 [R1+0x2640], R14 ;  /* 0x0026400e01007387 */ /* 0x008fe80000100a00 */
[----:B--2---:R0:W-:Y:S04]  /*18380*/  STL.64 [R1+0x2638], R12 ;  /* 0x0026380c01007387 */ /* 0x0041e80000100a00 */
[----:B0-----:R-:W2:Y:S04]  /*18390*/  LDL.LU R12, [R1+0x150] ;  /* 0x00015000010c7983 */ /* 0x001ea80000300800 */
[----:B------:R-:W2:Y:S04]  /*183a0*/  LDL.LU R13, [R1+0x154] ;  /* 0x00015400010d7983 */ /* 0x000ea80000300800 */
[----:B------:R-:W3:Y:S04]  /*183b0*/  LDL.LU R14, [R1+0x158] ;  /* 0x00015800010e7983 */ /* 0x000ee80000300800 */
[----:B------:R-:W3:Y:S01]  /*183c0*/  LDL.LU R15, [R1+0x15c] ;  /* 0x00015c00010f7983 */ /* 0x000ee20000300800 */
[----:B------:R-:W-:-:S02]  /*183d0*/  IMAD.MOV.U32 R6, RZ, RZ, R16 ;  /* 0x000000ffff067224 */ /* 0x000fc400078e0010 */
[----:B------:R-:W-:Y:S02]  /*183e0*/  IMAD.MOV.U32 R7, RZ, RZ, R2 ;  /* 0x000000ffff077224 */ /* 0x000fe400078e0002 */
[----:B------:R-:W-:Y:S01]  /*183f0*/  IMAD.MOV.U32 R27, RZ, RZ, R17 ;  /* 0x000000ffff1b7224 */ /* 0x000fe200078e0011 */
[----:B---3--:R-:W-:Y:S04]  /*18400*/  STL.64 [R1+0x2658], R14 ;  /* 0x0026580e01007387 */ /* 0x008fe80000100a00 */
[----:B--2---:R0:W-:Y:S04]  /*18410*/  STL.64 [R1+0x2650], R12 ;  /* 0x0026500c01007387 */ /* 0x0041e80000100a00 */
[----:B0-----:R-:W2:Y:S04]  /*18420*/  LDL.LU R12, [R1+0x470] ;  /* 0x00047000010c7983 */ /* 0x001ea80000300800 */
[----:B------:R-:W2:Y:S04]  /*18430*/  LDL.LU R13, [R1+0x474] ;  /* 0x00047400010d7983 */ /* 0x000ea80000300800 */
[----:B------:R-:W2:Y:S04]  /*18440*/  LDL.LU R14, [R1+0x478] ;  /* 0x00047800010e7983 */ /* 0x000ea80000300800 */
[----:B------:R-:W2:Y:S04]  /*18450*/  LDL.LU R15, [R1+0x47c] ;  /* 0x00047c00010f7983 */ /* 0x000ea80000300800 */
[----:B------:R0:W-:Y:S04]  /*18460*/  STL.64 [R1+0x2620], R6 ;  /* 0x0026200601007387 */ /* 0x0001e80000100a00 */
[----:B------:R-:W3:Y:S04]  /*18470*/  LDL.LU R4, [R1+0x130] ;  /* 0x0001300001047983 */ /* 0x000ee80000300800 */
[----:B------:R-:W3:Y:S04]  /*18480*/  LDL.LU R5, [R1+0x134] ;  /* 0x0001340001057983 */ /* 0x000ee80000300800 */
[----:B0-----:R-:W3:Y:S04]  /*18490*/  LDL.LU R6, [R1+0x138] ;  /* 0x0001380001067983 */ /* 0x001ee80000300800 */
[----:B------:R-:W3:Y:S04]  /*184a0*/  LDL.LU R7, [R1+0x13c] ;  /* 0x00013c0001077983 */ /* 0x000ee80000300800 */
[----:B------:R-:W4:Y:S04]  /*184b0*/  LDL.LU R16, [R1+0x560] ;  /* 0x0005600001107983 */ /* 0x000f280000300800 */
[----:B------:R-:W4:Y:S04]  /*184c0*/  LDL.LU R17, [R1+0x564] ;  /* 0x0005640001117983 */ /* 0x000f280000300800 */
[----:B------:R-:W2:Y:S04]  /*184d0*/  LDL.LU R18, [R1+0x568] ;  /* 0x0005680001127983 */ /* 0x000ea80000300800 */
[----:B------:R-:W2:Y:S04]  /*184e0*/  LDL.LU R19, [R1+0x56c] ;  /* 0x00056c0001137983 */ /* 0x000ea80000300800 */
[----:B--2---:R0:W-:Y:S04]  /*184f0*/  STL.64 [R1+0x2600], R18 ;  /* 0x0026001201007387 */ /* 0x0041e80000100a00 */
[----:B----4-:R-:W-:Y:S04]  /*18500*/  STL.64 [R1+0x25f8], R16 ;  /* 0x0025f81001007387 */ /* 0x010fe80000100a00 */
[----:B0-----:R-:W2:Y:S04]  /*18510*/  LDL.64 R18, [R1+0x108] ;  /* 0x0001080001127983 */ /* 0x001ea80000100a00 */
[----:B--2---:R0:W-:Y:S04]  /*18520*/  STL.64 [R1+0x2608], R18 ;  /* 0x0026081201007387 */ /* 0x0041e80000100a00 */
[----:B0-----:R-:W2:Y:S01]  /*18530*/  LDL.64 R18, [R1+0x118] ;  /* 0x0001180001127983 */ /* 0x001ea20000100a00 */
[----:B------:R-:W-:-:S03]  /*18540*/  IMAD.MOV.U32 R26, RZ, RZ, R20 ;  /* 0x000000ffff1a7224 */ /* 0x000fc600078e0014 */
[----:B--2---:R0:W-:Y:S04]  /*18550*/  STL.64 [R1+0x2618], R18 ;  /* 0x0026181201007387 */ /* 0x0041e80000100a00 */
[----:B------:R-:W2:Y:S04]  /*18560*/  LDL.LU R16, [R1] ;  /* 0x0000000001107983 */ /* 0x000ea80000300800 */
[----:B------:R-:W2:Y:S04]  /*18570*/  LDL.LU R17, [R1+0x4] ;  /* 0x0000040001117983 */ /* 0x000ea80000300800 */
[----:B0-----:R-:W2:Y:S04]  /*18580*/  LDL.LU R18, [R1+0x8] ;  /* 0x0000080001127983 */ /* 0x001ea80000300800 */
[----:B------:R-:W2:Y:S04]  /*18590*/  LDL.LU R19, [R1+0xc] ;  /* 0x00000c0001137983 */ /* 0x000ea80000300800 */
[----:B------:R-:W4:Y:S01]  /*185a0*/  LDL.64 R22, [R1+0xf8] ;  /* 0x0000f80001167983 */ /* 0x000f220000100a00 */
[C---:B------:R-:W-:Y:S03]  /*185b0*/  HMMA.16816.F32.BF16 R24, R8.reuse, R26, R12 ;  /* 0x0000001a0818723c */ /* 0x040fe6000004180c */
[----:B----4-:R0:W-:Y:S04]  /*185c0*/  STL.64 [R1+0x2610], R22 ;  /* 0x0026101601007387 */ /* 0x0101e80000100a00 */
[----:B------:R-:W4:Y:S04]  /*185d0*/  LDL.LU R20, [R1+0x540] ;  /* 0x0005400001147983 */ /* 0x000f280000300800 */
[----:B------:R-:W4:Y:S04]  /*185e0*/  LDL.LU R21, [R1+0x544] ;  /* 0x0005440001157983 */ /* 0x000f280000300800 */
[----:B0-----:R-:W4:Y:S04]  /*185f0*/  LDL.LU R22, [R1+0x548] ;  /* 0x0005480001167983 */ /* 0x001f280000300800 */
[----:B------:R-:W4:Y:S04]  /*18600*/  LDL.LU R23, [R1+0x54c] ;  /* 0x00054c0001177983 */ /* 0x000f280000300800 */
[----:B------:R-:W2:Y:S04]  /*18610*/  LDL.LU.64 R14, [R1+0x2658] ;  /* 0x00265800010e7983 */ /* 0x000ea80000300a00 */
[----:B------:R-:W2:Y:S04]  /*18620*/  LDL.LU.64 R12, [R1+0x2650] ;  /* 0x00265000010c7983 */ /* 0x000ea80000300a00 */
[----:B------:R-:W-:Y:S04]  /*18630*/  STL.64 [R1+0xaf0], R24 ;  /* 0x000af01801007387 */ /* 0x000fe80000100a00 */
[----:B------:R0:W-:Y:S04]  /*18640*/  STL.64 [R1+0xaf8], R26 ;  /* 0x000af81a01007387 */ /* 0x0001e80000100a00 */
[----:B0-----:R-:W2:Y:S02]  /*18650*/  LDL.LU.64 R26, [R1+0x2648] ;  /* 0x00264800011a7983 */ /* 0x001ea40000300a00 */
[----:B--2---:R-:W-:Y:S01]  /*18660*/  HMMA.16816.F32.BF16 R12, R8, R26, R12 ;  /* 0x0000001a080c723c */ /* 0x004fe2000004180c */
[----:B------:R-:W-:-:S02]  /*18670*/  IMAD.MOV.U32 R29, RZ, RZ, R26 ;  /* 0x000000ffff1d7224 */ /* 0x000fc400078e001a */
[----:B------:R-:W-:-:S15]  /*18680*/  IMAD.MOV.U32 R28, RZ, RZ, R27 ;  /* 0x000000ffff1c7224 */ /* 0x000fde00078e001b */
[----:B------:R-:W-:Y:S01]  /*18690*/  NOP ;  /* 0x0000000000007918 */ /* 0x000fe20000000000 */
[----:B------:R-:W-:Y:S04]  /*186a0*/  STL.64 [R1+0xc00], R12 ;  /* 0x000c000c01007387 */ /* 0x000fe80000100a00 */
[----:B------:R0:W-:Y:S04]  /*186b0*/  STL.64 [R1+0xc08], R14 ;  /* 0x000c080e01007387 */ /* 0x0001e80000100a00 */
[----:B0-----:R-:W2:Y:S04]  /*186c0*/  LDL.LU.64 R14, [R1+0x2640] ;  /* 0x00264000010e7983 */ /* 0x001ea80000300a00 */
[----:B------:R-:W2:Y:S04]  /*186d0*/  LDL.LU.64 R12, [R1+0x2638] ;  /* 0x00263800010c7983 */ /* 0x000ea80000300a00 */
[----:B------:R-:W2:Y:S02]  /*186e0*/  LDL.LU.64 R26, [R1+0x2630] ;  /* 0x00263000011a7983 */ /* 0x000ea40000300a00 */
[----:B--2---:R-:W-:-:S15]  /*186f0*/  HMMA.16816.F32.BF16 R12, R8, R26, R12 ;  /* 0x0000001a080c723c */ /* 0x004fde000004180c */
[----:B------:R-:W-:-:S04]  /*18700*/  NOP ;  /* 0x0000000000007918 */ /* 0x000fc80000000000 */
[----:B------:R-:W-:Y:S04]  /*18710*/  STL.64 [R1+0xbf0], R12 ;  /* 0x000bf00c01007387 */ /* 0x000fe80000100a00 */
[----:B------:R0:W-:Y:S04]  /*18720*/  STL.64 [R1+0xbf8], R14 ;  /* 0x000bf80e01007387 */ /* 0x0001e80000100a00 */
[----:B0-----:R-:W3:Y:S04]  /*18730*/  LDL.LU.64 R14, [R1+0x2628] ;  /* 0x00262800010e7983 */ /* 0x001ee80000300a00 */
[----:B------:R0:W-:Y:S04]  /*18740*/  STL.64 [R1+0x2580], R26 ;  /* 0x0025801a01007387 */ /* 0x0001e80000100a00 */
[----:B------:R-:W2:Y:S04]  /*18750*/  LDL.LU R24, [R1+0x590] ;  /* 0x0005900001187983 */ /* 0x000ea80000300800 */
[----:B------:R-:W2:Y:S04]  /*18760*/  LDL.LU R25, [R1+0x594] ;  /* 0x0005940001197983 */ /* 0x000ea80000300800 */
[----:B0-----:R-:W2:Y:S04]  /*18770*/  LDL.LU R26, [R1+0x598] ;  /* 0x00059800011a7983 */ /* 0x001ea80000300800 */
[----:B------:R-:W2:Y:S01]  /*18780*/  LDL.LU R27, [R1+0x59c] ;  /* 0x00059c00011b7983 */ /* 0x000ea20000300800 */
[----:B---3--:R-:W-:-:S15]  /*18790*/  HMMA.16816.F32.BF16 R4, R8, R14, R4 ;  /* 0x0000000e0804723c */ /* 0x008fde0000041804 */
[----:B------:R-:W-:-:S04]  /*187a0*/  NOP ;  /* 0x0000000000007918 */ /* 0x000fc80000000000 */
[----:B------:R-:W-:Y:S04]  /*187b0*/  STL.64 [R1+0xbe0], R4 ;  /* 0x000be00401007387 */ /* 0x000fe80000100a00 */
[----:B------:R0:W-:Y:S04]  /*187c0*/  STL.64 [R1+0xbe8], R6 ;  /* 0x000be80601007387 */ /* 0x0001e80000100a00 */
[----:B0-----:R-:W3:Y:S04]  /*187d0*/  LDL.LU.64 R6, [R1+0x2620] ;  /* 0x0026200001067983 */ /* 0x001ee80000300a00 */
[----:B------:R0:W-:Y:S04]  /*187e0*/  STL [R1+0x252c], R14 ;  /* 0x00252c0e01007387 */ /* 0x0001e80000100800 */
[----:B------:R1:W-:Y:S04]  /*187f0*/  STL [R1+0x2528], R15 ;  /* 0x0025280f01007387 */ /* 0x0003e80000100800 */
[----:B------:R-:W2:Y:S04]  /*18800*/  LDL.LU R12, [R1+0x570] ;  /* 0x00057000010c7983 */ /* 0x000ea80000300800 */
[----:B------:R-:W2:Y:S04]  /*18810*/  LDL.LU R13, [R1+0x574] ;  /* 0x00057400010d7983 */ /* 0x000ea80000300800 */
[----:B0-----:R-:W2:Y:S04]  /*18820*/  LDL.LU R14, [R1+0x578] ;  /* 0x00057800010e7983 */ /* 0x001ea80000300800 */
[----:B-1----:R-:W2:Y:S01]  /*18830*/  LDL.LU R15, [R1+0x57c] ;  /* 0x00057c00010f7983 */ /* 0x002ea20000300800 */
[----:B---3--:R-:W-:Y:S03]  /*18840*/  HMMA.16816.F32.BF16 R8, R8, R6, R16 ;  /* 0x000000060808723c */ /* 0x008fe60000041810 */
        /* <DEDUP_REMOVED lines=8> */
[----:B0-----:R-:W3:Y:S04]  /*188d0*/  LDL.LU R8, [R1+0x550] ;  /* 0x0005500001087983 */ /* 0x001ee80000300800 */
[----:B------:R-:W3:Y:S04]  /*188e0*/  LDL.LU R9, [R1+0x554] ;  /* 0x0005540001097983 */ /* 0x000ee80000300800 */
[----:B------:R-:W3:Y:S04]  /*188f0*/  LDL.LU R10, [R1+0x558] ;  /* 0x00055800010a7983 */ /* 0x000ee80000300800 */
[----:B------:R-:W3:Y:S01]  /*18900*/  LDL.LU R11, [R1+0x55c] ;  /* 0x00055c00010b7983 */ /* 0x000ee20000300800 */
[----:B----4-:R-:W-:Y:S01]  /*18910*/  HMMA.16816.F32.BF16 R20, R4, R18, R20 ;  /* 0x000000120414723c */ /* 0x010fe20000041814 */
[----:B------:R-:W-:-:S02]  /*18920*/  IMAD.MOV.U32 R3, RZ, RZ, R18 ;  /* 0x000000ffff037224 */ /* 0x000fc400078e0012 */
[----:B------:R-:W-:-:S15]  /*18930*/  IMAD.MOV.U32 R2, RZ, RZ, R19 ;  /* 0x000000ffff027224 */ /* 0x000fde00078e0013 */
[----:B------:R-:W-:Y:S01]  /*18940*/  NOP ;  /* 0x0000000000007918 */ /* 0x000fe20000000000 */
[----:B------:R-:W-:Y:S04]  /*18950*/  STL.64 [R1+0x280], R20 ;  /* 0x0002801401007387 */ /* 0x000fe80000100a00 */
[----:B------:R0:W-:Y:S04]  /*18960*/  STL.64 [R1+0x288], R22 ;  /* 0x0002881601007387 */ /* 0x0001e80000100a00 */
[----:B0-----:R-:W4:Y:S04]  /*18970*/  LDL.LU.64 R22, [R1+0x2610] ;  /* 0x0026100001167983 */ /* 0x001f280000300a00 */
[----:B------:R-:W3:Y:S04]  /*18980*/  LDL.LU.64 R18, [R1+0x2608] ;  /* 0x0026080001127983 */ /* 0x000ee80000300a00 */
[----:B------:R-:W-:Y:S01]  /*18990*/  STL [R1+0x2544], R3 ;  /* 0x0025440301007387 */ /* 0x000fe20000100800 */
[----:B---3--:R-:W-:-:S15]  /*189a0*/  HMMA.16816.F32.BF16 R8, R4, R18, R8 ;  /* 0x000000120408723c */ /* 0x008fde0000041808 */
[----:B------:R-:W-:-:S04]  /*189b0*/  NOP ;  /* 0x0000000000007918 */ /* 0x000fc80000000000 */
[----:B------:R0:W-:Y:S04]  /*189c0*/  STL.64 [R1+0x270], R8 ;  /* 0x0002700801007387 */ /* 0x0001e80000100a00 */
[----:B------:R4:W-:Y:S01]  /*189d0*/  STL.64 [R1+0x278], R10 ;  /* 0x0002780a01007387 */ /* 0x0009e20000100a00 */
[----:B0-----:R-:W-:Y:S02]  /*189e0*/  IMAD.MOV.U32 R9, RZ, RZ, R18 ;  /* 0x000000ffff097224 */ /* 0x001fe400078e0012 */
[----:B------:R-:W-:Y:S02]  /*189f0*/  IMAD.MOV.U32 R8, RZ, RZ, R19 ;  /* 0x000000ffff087224 */ /* 0x000fe400078e0013 */
[----:B------:R-:W3:Y:S04]  /*18a00*/  LDL.LU.64 R18, [R1+0x2600] ;  /* 0x0026000001127983 */ /* 0x000ee80000300a00 */
[----:B------:R-:W3:Y:S01]  /*18a10*/  LDL.LU.64 R16, [R1+0x25f8] ;  /* 0x0025f80001107983 */ /* 0x000ee20000300a00 */
[----:B----4-:R-:W-:-:S02]  /*18a20*/  IMAD.MOV.U32 R11, RZ, RZ, R22 ;  /* 0x000000ffff0b7224 */ /* 0x010fc400078e0016 */
[----:B------:R-:W-:Y:S01]  /*18a30*/  IMAD.MOV.U32 R10, RZ, RZ, R23 ;  /* 0x000000ffff0a7224 */ /* 0x000fe200078e0017 */
[----:B---3--:R-:W-:-:S15]  /*18a40*/  HMMA.16816.F32.BF16 R16, R4, R22, R16 ;  /* 0x000000160410723c */ /* 0x008fde0000041810 */
[----:B------:R-:W-:-:S04]  /*18a50*/  NOP ;  /* 0x0000000000007918 */ /* 0x000fc80000000000 */
[----:B------:R-:W-:Y:S04]  /*18a60*/  STL.64 [R1+0x260], R16 ;  /* 0x0002601001007387 */ /* 0x000fe80000100a00 */
[----:B------:R0:W-:Y:S04]  /*18a70*/  STL.64 [R1+0x268], R18 ;  /* 0x0002681201007387 */ /* 0x0001e80000100a00 */
[----:B0-----:R-:W3:Y:S04]  /*18a80*/  LDL.LU.64 R18, [R1+0x25f0] ;  /* 0x0025f00001127983 */ /* 0x001ee80000300a00 */
[----:B------:R-:W4:Y:S04]  /*18a90*/  LDL.LU.64 R22, [R1+0x25e8] ;  /* 0x0025e80001167983 */ /* 0x000f280000300a00 */
[----:B------:R0:W-:Y:S04]  /*18aa0*/  STL.64 [R1+0x2538], R10 ;  /* 0x0025380a01007387 */ /* 0x0001e80000100a00 */
[----:B------:R-:W-:Y:S04]  /*18ab0*/  STL.64 [R1+0x2530], R8 ;  /* 0x0025300801007387 */ /* 0x000fe80000100a00 */
[----:B0-----:R-:W2:Y:S02]  /*18ac0*/  LDL.64 R10, [R1+0xe8] ;  /* 0x0000e800010a7983 */ /* 0x001ea40000100a00 */
[----:B--2---:R-:W-:-:S15]  /*18ad0*/  HMMA.16816.F32.BF16 R12, R4, R10, R12 ;  /* 0x0000000a040c723c */ /* 0x004fde000004180c */
[----:B------:R-:W-:-:S04]  /*18ae0*/  NOP ;  /* 0x0000000000007918 */ /* 0x000fc80000000000 */
[----:B------:R0:W-:Y:S04]  /*18af0*/  STL.64 [R1+0x250], R12 ;  /* 0x0002500c01007387 */ /* 0x0001e80000100a00 */
[----:B------:R-:W-:Y:S01]  /*18b00*/  STL.64 [R1+0x258], R14 ;  /* 0x0002580e01007387 */ /* 0x000fe20000100a00 */
[----:B0-----:R-:W-:Y:S02]  /*18b10*/  IMAD.MOV.U32 R13, RZ, RZ, R10 ;  /* 0x000000ffff0d7224 */ /* 0x001fe400078e000a */
[----:B------:R-:W-:-:S05]  /*18b20*/  IMAD.MOV.U32 R12, RZ, RZ, R11 ;  /* 0x000000ffff0c7224 */ /* 0x000fca00078e000b */
[----:B------:R4:W-:Y:S04]  /*18b30*/  STL.64 [R1+0x2598], R12 ;  /* 0x0025980c01007387 */ /* 0x0009e80000100a00 */
[----:B------:R-:W2:Y:S01]  /*18b40*/  LDL.LU R8, [R1+0x520] ;  /* 0x0005200001087983 */ /* 0x000ea20000300800 */
[----:B----4-:R-:W-:-:S15]  /*18b50*/  HMMA.16816.F32.BF16 R12, R4, R22, R24 ;  /* 0x00000016040c723c */ /* 0x010fde0000041818 */
[----:B------:R-:W-:-:S04]  /*18b60*/  NOP ;  /* 0x0000000000007918 */ /* 0x000fc80000000000 */
[----:B------:R-:W-:Y:S04]  /*18b70*/  STL.64 [R1+0x340], R12 ;  /* 0x0003400c01007387 */ /* 0x000fe80000100a00 */
[----:B------:R-:W-:Y:S04]  /*18b80*/  STL.64 [R1+0x348], R14 ;  /* 0x0003480e01007387 */ /* 0x000fe80000100a00 */
[----:B------:R-:W2:Y:S04]  /*18b90*/  LDL.LU R9, [R1+0x524] ;  /* 0x0005240001097983 */ /* 0x000ea80000300800 */
[----:B------:R-:W4:Y:S04]  /*18ba0*/  LDL.LU R10, [R1+0x528] ;  /* 0x00052800010a7983 */ /* 0x000f280000300800 */
[----:B------:R-:W4:Y:S04]  /*18bb0*/  LDL.LU R11, [R1+0x52c] ;  /* 0x00052c00010b7983 */ /* 0x000f280000300800 */
[----:B----4-:R-:W-:Y:S04]  /*18bc0*/  STL.64 [R1+0x2550], R10 ;  /* 0x0025500a01007387 */ /* 0x010fe80000100a00 */
[----:B--2---:R0:W-:Y:S04]  /*18bd0*/  STL.64 [R1+0x2548], R8 ;  /* 0x0025480801007387 */ /* 0x0041e80000100a00 */
[----:B0-----:R-:W2:Y:S04]  /*18be0*/  LDL.LU R8, [R1+0x530] ;  /* 0x0005300001087983 */ /* 0x001ea80000300800 */
[----:B------:R-:W2:Y:S04]  /*18bf0*/  LDL.LU R9, [R1+0x534] ;  /* 0x0005340001097983 */ /* 0x000ea80000300800 */
[----:B------:R-:W4:Y:S04]  /*18c00*/  LDL.LU R10, [R1+0x538] ;  /* 0x00053800010a7983 */ /* 0x000f280000300800 */
[----:B------:R-:W4:Y:S04]  /*18c10*/  LDL.LU R11, [R1+0x53c] ;  /* 0x00053c00010b7983 */ /* 0x000f280000300800 */
[----:B------:R-:W2:Y:S04]  /*18c20*/  LDL.LU R24, [R1+0x5a0] ;  /* 0x0005a00001187983 */ /* 0x000ea80000300800 */
[----:B------:R-:W2:Y:S04]  /*18c30*/  LDL.LU R25, [R1+0x5a4] ;  /* 0x0005a40001197983 */ /* 0x000ea80000300800 */
[----:B------:R-:W2:Y:S04]  /*18c40*/  LDL.LU R26, [R1+0x5a8] ;  /* 0x0005a800011a7983 */ /* 0x000ea80000300800 */
[----:B------:R-:W2:Y:S04]  /*18c50*/  LDL.LU R27, [R1+0x5ac] ;  /* 0x0005ac00011b7983 */ /* 0x000ea80000300800 */
        /* <DEDUP_REMOVED lines=8> */
[----:B0-----:R-:W2:Y:S04]  /*18ce0*/  LDL.64 R14, [R1+0xa8] ;  /* 0x0000a800010e7983 */ /* 0x001ea80000100a00 */
[----:B--2---:R0:W-:Y:S04]  /*18cf0*/  STL.64 [R1+0x25d0], R14 ;  /* 0x0025d00e01007387 */ /* 0x0041e80000100a00 */
[----:B0-----:R-:W2:Y:S04]  /*18d00*/  LDL.64 R14, [R1+0xb8] ;  /* 0x0000b800010e7983 */ /* 0x001ea80000100a00 */
[----:B------:R0:W-:Y:S04]  /*18d10*/  STL.64 [R1+0x2590], R26 ;  /* 0x0025901a01007387 */ /* 0x0001e80000100a00 */
[----:B------:R1:W-:Y:S04]  /*18d20*/  STL.64 [R1+0x2588], R24 ;  /* 0x0025881801007387 */ /* 0x0003e80000100a00 */
[----:B0-----:R-:W2:Y:S04]  /*18d30*/  LDL.64 R26, [R1+0x88] ;  /* 0x00008800011a7983 */ /* 0x001ea80000100a00 */
[----:B--2---:R0:W-:Y:S04]  /*18d40*/  STL.64 [R1+0x25b0], R26 ;  /* 0x0025b01a01007387 */ /* 0x0041e80000100a00 */
[----:B-1----:R-:W2:Y:S04]  /*18d50*/  LDL.LU R24, [R1+0x5f0] ;  /* 0x0005f00001187983 */ /* 0x002ea80000300800 */
        /* <DEDUP_REMOVED lines=15> */
[----:B----4-:R0:W-:Y:S04]  /*18e50*/  STL.64 [R1+0x2560], R10 ;  /* 0x0025600a01007387 */ /* 0x0101e80000100a00 */
[----:B------:R-:W-:Y:S04]  /*18e60*/  STL.64 [R1+0x2558], R8 ;  /* 0x0025580801007387 */ /* 0x000fe80000100a00 */
[----:B0-----:R-:W4:Y:S04]  /*18e70*/  LDL.64 R10, [R1+0x68] ;  /* 0x00006800010a7983 */ /* 0x001f280000100a00 */
[----:B----4-:R0:W-:Y:S04]  /*18e80*/  STL.64 [R1+0x2578], R10 ;  /* 0x0025780a01007387 */ /* 0x0101e80000100a00 */
[----:B0-----:R-:W4:Y:S04]  /*18e90*/  LDL.64 R10, [R1+0x78] ;  /* 0x00007800010a7983 */ /* 0x001f280000100a00 */
[----:B------:R0:W-:Y:S04]  /*18ea0*/  STL.64 [R1+0x24a0], R22 ;  /* 0x0024a01601007387 */ /* 0x0001e80000100a00 */
[----:B------:R-:W3:Y:S04]  /*18eb0*/  LDL.LU R20, [R1+0x5b0] ;  /* 0x0005b00001147983 */ /* 0x000ee80000300800 */
[----:B------:R-:W3:Y:S04]  /*18ec0*/  LDL.LU R21, [R1+0x5b4] ;  /* 0x0005b40001157983 */ /* 0x000ee80000300800 */
[----:B0-----:R-:W3:Y:S04]  /*18ed0*/  LDL.LU R22, [R1+0x5b8] ;  /* 0x0005b80001167983 */ /* 0x001ee80000300800 */
[----:B------:R-:W3:Y:S02]  /*18ee0*/  LDL.LU R23, [R1+0x5bc] ;  /* 0x0005bc0001177983 */ /* 0x000ee40000300800 */
[----:B---3--:R-:W-:-:S15]  /*18ef0*/  HMMA.16816.F32.BF16 R20, R4, R18, R20 ;  /* 0x000000120414723c */ /* 0x008fde0000041814 */
[----:B------:R-:W-:-:S04]  /*18f00*/  NOP ;  /* 0x0000000000007918 */ /* 0x000fc80000000000 */
[----:B------:R0:W-:Y:S04]  /*18f10*/  STL.64 [R1+0x330], R20 ;  /* 0x0003301401007387 */ /* 0x0001e80000100a00 */
[----:B------:R-:W-:Y:S04]  /*18f20*/  STL.64 [R1+0x338], R22 ;  /* 0x0003381601007387 */ /* 0x000fe80000100a00 */
[----:B------:R-:W3:Y:S04]  /*18f30*/  LDL.LU R16, [R1+0x630] ;  /* 0x0006300001107983 */ /* 0x000ee80000300800 */
[----:B------:R-:W3:Y:S01]  /*18f40*/  LDL.LU R17, [R1+0x634] ;  /* 0x0006340001117983 */ /* 0x000ee20000300800 */
[----:B0-----:R-:W-:-:S02]  /*18f50*/  IMAD.MOV.U32 R21, RZ, RZ, R18 ;  /* 0x000000ffff157224 */ /* 0x001fc400078e0012 */
[----:B------:R-:W-:Y:S01]  /*18f60*/  IMAD.MOV.U32 R20, RZ, RZ, R19 ;  /* 0x000000ffff147224 */ /* 0x000fe200078e0013 */
[----:B------:R-:W3:Y:S04]  /*18f70*/  LDL.LU R18, [R1+0x638] ;  /* 0x0006380001127983 */ /* 0x000ee80000300800 */
[----:B------:R-:W3:Y:S01]  /*18f80*/  LDL.LU R19, [R1+0x63c] ;  /* 0x00063c0001137983 */ /* 0x000ee20000300800 */
[----:B--2---:R-:W-:Y:S03]  /*18f90*/  HMMA.16816.F32.BF16 R24, R4, R14, R24 ;  /* 0x0000000e0418723c */ /* 0x004fe60000041818 */
[----:B---3--:R-:W-:Y:S04]  /*18fa0*/  STL.64 [R1+0x23e0], R18 ;  /* 0x0023e01201007387 */ /* 0x008fe80000100a00 */
[----:B------:R0:W-:-:S12]  /*18fb0*/  STL.64 [R1+0x23d8], R16 ;  /* 0x0023d81001007387 */ /* 0x0001d80000100a00 */
[----:B------:R-:W-:Y:S04]  /*18fc0*/  STL.64 [R1+0x320], R24 ;  /* 0x0003201801007387 */ /* 0x000fe80000100a00 */
[----:B------:R1:W-:Y:S01]  /*18fd0*/  STL.64 [R1+0x328], R26 ;  /* 0x0003281a01007387 */ /* 0x0003e20000100a00 */
[----:B0-----:R-:W-:Y:S02]  /*18fe0*/  IMAD.MOV.U32 R17, RZ, RZ, R14 ;  /* 0x000000ffff117224 */ /* 0x001fe400078e000e */
[----:B------:R-:W-:Y:S01]  /*18ff0*/  IMAD.MOV.U32 R16, RZ, RZ, R15 ;  /* 0x000000ffff107224 */ /* 0x000fe200078e000f */
[----:B-1----:R-:W2:Y:S04]  /*19000*/  LDL.LU.64 R26, [R1+0x25e0] ;  /* 0x0025e000011a7983 */ /* 0x002ea80000300a00 */
[----:B------:R-:W2:Y:S04]  /*19010*/  LDL.LU.64 R24, [R1+0x25d8] ;  /* 0x0025d80001187983 */ /* 0x000ea80000300a00 */
[----:B------:R-:W2:Y:S01]  /*19020*/  LDL.LU.64 R14, [R1+0x25d0] ;  /* 0x0025d000010e7983 */ /* 0x000ea20000300a00 */
[----:B------:R-:W-:-:S02]  /*19030*/  IMAD.MOV.U32 R18, RZ, RZ, R29 ;  /* 0x000000ffff127224 */ /* 0x000fc400078e001d */
[----:B------:R-:W-:-:S05]  /*19040*/  IMAD.MOV.U32 R19, RZ, RZ, R28 ;  /* 0x000000ffff137224 */ /* 0x000fca00078e001c */
[----:B------:R-:W-:Y:S04]  /*19050*/  STL.64 [R1+0x2570], R18 ;  /* 0x0025701201007387 */ /* 0x000fe80000100a00 */
[----:B------:R0:W-:Y:S04]  /*19060*/  STL.64 [R1+0x2568], R16 ;  /* 0x0025681001007387 */ /* 0x0001e80000100a00 */
[----:B0-----:R-:W3:Y:S04]  /*19070*/  LDL.LU R16, [R1+0x580] ;  /* 0x0005800001107983 */ /* 0x001ee80000300800 */
[----:B------:R-:W3:Y:S04]  /*19080*/  LDL.LU R17, [R1+0x584] ;  /* 0x0005840001117983 */ /* 0x000ee80000300800 */
[----:B------:R-:W3:Y:S04]  /*19090*/  LDL.LU R18, [R1+0x588] ;  /* 0x0005880001127983 */ /* 0x000ee80000300800 */
[----:B------:R-:W3:Y:S01]  /*190a0*/  LDL.LU R19, [R1+0x58c] ;  /* 0x00058c0001137983 */ /* 0x000ee20000300800 */
        /* <DEDUP_REMOVED lines=20> */
[----:B------:R0:W-:Y:S04]  /*191f0*/  STL.64 [R1+0x960], R12 ;  /* 0x0009600c01007387 */ /* 0x0001e80000100a00 */
[----:B------:R1:W-:Y:S04]  /*19200*/  STL.64 [R1+0x968], R14 ;  /* 0x0009680e01007387 */ /* 0x0003e80000100a00 */
[----:B0-----:R-:W2:Y:S01]  /*19210*/  LDL.LU.64 R12, [R1+0x2598] ;  /* 0x00259800010c7983 */ /* 0x001ea20000300a00 */
[----:B-1----:R-:W-:Y:S02]  /*19220*/  IMAD.MOV.U32 R14, RZ, RZ, R26 ;  /* 0x000000ffff0e7224 */ /* 0x002fe400078e001a */
[----:B------:R-:W-:-:S02]  /*19230*/  IMAD.MOV.U32 R15, RZ, RZ, R27 ;  /* 0x000000ffff0f7224 */ /* 0x000fc400078e001b */
[----:B------:R-:W4:Y:S04]  /*19240*/  LDL.LU.64 R26, [R1+0x2590] ;  /* 0x00259000011a7983 */ /* 0x000f280000300a00 */
[----:B------:R-:W4:Y:S02]  /*19250*/  LDL.LU.64 R24, [R1+0x2588] ;  /* 0x0025880001187983 */ /* 0x000f240000300a00 */
[----:B----4-:R-:W-:-:S15]  /*19260*/  HMMA.16816.F32.BF16 R24, R4, R10, R24 ;  /* 0x0000000a0418723c */ /* 0x010fde0000041818 */
[----:B------:R-:W-:-:S04]  /*19270*/  NOP ;  /* 0x0000000000007918 */ /* 0x000fc80000000000 */
[----:B------:R0:W-:Y:S04]  /*19280*/  STL.64 [R1+0x990], R24 ;  /* 0x0009901801007387 */ /* 0x0001e80000100a00 */
[----:B------:R1:W-:Y:S01]  /*19290*/  STL.64 [R1+0x998], R26 ;  /* 0x0009981a01007387 */ /* 0x0003e20000100a00 */
[----:B0-----:R-:W-:-:S03]  /*192a0*/  IMAD.MOV.U32 R25, RZ, RZ, R10 ;  /* 0x000000ffff197224 */ /* 0x001fc600078e000a */
[----:B-1----:R-:W4:Y:S01]  /*192b0*/  LDL.LU.64 R26, [R1+0x2580] ;  /* 0x00258000011a7983 */ /* 0x002f220000300a00 */
[----:B------:R-:W-:-:S03]  /*192c0*/  IMAD.MOV.U32 R24, RZ, RZ, R11 ;  /* 0x000000ffff187224 */ /* 0x000fc600078e000b */
[----:B------:R-:W3:Y:S02]  /*192d0*/  LDL.LU.64 R10, [R1+0x2578] ;  /* 0x00257800010a7983 */ /* 0x000ee40000300a00 */
[----:B---3--:R-:W-:Y:S01]  /*192e0*/  HMMA.16816.F32.BF16 R16, R4, R10, R16 ;  /* 0x0000000a0410723c */ /* 0x008fe20000041810 */
[----:B------:R-:W-:Y:S02]  /*192f0*/  IMAD.MOV.U32 R3, RZ, RZ, R10 ;  /* 0x000000ffff037224 */ /* 0x000fe400078e000a */
[----:B------:R-:W-:-:S15]  /*19300*/  IMAD.MOV.U32 R0, RZ, RZ, R11 ;  /* 0x000000ffff007224 */ /* 0x000fde00078e000b */
[----:B------:R-:W-:Y:S01]  /*19310*/  NOP ;  /* 0x0000000000007918 */ /* 0x000fe20000000000 */
[----:B------:R-:W-:Y:S04]  /*19320*/  STL.64 [R1+0xa20], R16 ;  /* 0x000a201001007387 */ /* 0x000fe80000100a00 */
[----:B------:R0:W-:Y:S04]  /*19330*/  STL.64 [R1+0xa28], R18 ;  /* 0x000a281201007387 */ /* 0x0001e80000100a00 */
[----:B0-----:R-:W3:Y:S04]  /*19340*/  LDL.LU.64 R18, [R1+0x2570] ;  /* 0x0025700001127983 */ /* 0x001ee80000300a00 */
[----:B------:R-:W2:Y:S04]  /*19350*/  LDL.LU.64 R16, [R1+0x2568] ;  /* 0x0025680001107983 */ /* 0x000ea80000300a00 */
[----:B------:R-:W3:Y:S04]  /*19360*/  LDL.LU.64 R10, [R1+0x2560] ;  /* 0x00256000010a7983 */ /* 0x000ee80000300a00 */
[----:B------:R-:W3:Y:S02]  /*19370*/  LDL.LU.64 R8, [R1+0x2558] ;  /* 0x0025580001087983 */ /* 0x000ee40000300a00 */
[----:B---3--:R-:W-:-:S15]  /*19380*/  HMMA.16816.F32.BF16 R8, R4, R18, R8 ;  /* 0x000000120408723c */ /* 0x008fde0000041808 */
[----:B------:R-:W-:-:S04]  /*19390*/  NOP ;  /* 0x0000000000007918 */ /* 0x000fc80000000000 */
[----:B------:R-:W-:Y:S04]  /*193a0*/  STL.64 [R1+0xb60], R8 ;  /* 0x000b600801007387 */ /* 0x000fe80000100a00 */
[----:B------:R0:W-:Y:S04]  /*193b0*/  STL.64 [R1+0xb68], R10 ;  /* 0x000b680a01007387 */ /* 0x0001e80000100a00 */
[----:B0-----:R-:W4:Y:S04]  /*193c0*/  LDL.LU.64 R10, [R1+0x2550] ;  /* 0x00255000010a7983 */ /* 0x001f280000300a00 */
[----:B------:R-:W4:Y:S04]  /*193d0*/  LDL.LU.64 R8, [R1+0x2548] ;  /* 0x0025480001087983 */ /* 0x000f280000300a00 */
[----:B------:R0:W-:Y:S02]  /*193e0*/  STL.64 [R1+0x23f0], R18 ;  /* 0x0023f01201007387 */ /* 0x0001e40000100a00 */
[----:B0-----:R-:W-:-:S02]  /*193f0*/  IMAD.MOV.U32 R18, RZ, RZ, R3 ;  /* 0x000000ffff127224 */ /* 0x001fc400078e0003 */
[----:B------:R-:W-:Y:S01]  /*19400*/  IMAD.MOV.U32 R19, RZ, RZ, R0 ;  /* 0x000000ffff137224 */ /* 0x000fe200078e0000 */
[----:B------:R-:W3:Y:S04]  /*19410*/  LDL.LU R3, [R1+0x2544] ;  /* 0x0025440001037983 */ /* 0x000ee80000300800 */
[----:B------:R-:W2:Y:S04]  /*19420*/  LDL.LU R0, [R1+0x2540] ;  /* 0x0025400001007983 */ /* 0x000ea80000300800 */
[----:B------:R0:W-:Y:S02]  /*19430*/  STL.64 [R1+0x2408], R18 ;  /* 0x0024081201007387 */ /* 0x0001e40000100a00 */
[----:B0-----:R-:W-:-:S02]  /*19440*/  IMAD.MOV.U32 R18, RZ, RZ, R25 ;  /* 0x000000ffff127224 */ /* 0x001fc400078e0019 */
[----:B------:R-:W-:Y:S01]  /*19450*/  IMAD.MOV.U32 R19, RZ, RZ, R24 ;  /* 0x000000ffff137224 */ /* 0x000fe200078e0018 */
[----:B----4-:R-:W-:-:S15]  /*19460*/  HMMA.16816.F32.BF16 R8, R4, R26, R8 ;  /* 0x0000001a0408723c */ /* 0x010fde0000041808 */
[----:B------:R-:W-:-:S04]  /*19470*/  NOP ;  /* 0x0000000000007918 */ /* 0x000fc80000000000 */
[----:B------:R-:W-:Y:S04]  /*19480*/  STL.64 [R1+0xb50], R8 ;  /* 0x000b500801007387 */ /* 0x000fe80000100a00 */
[----:B------:R0:W-:Y:S04]  /*19490*/  STL.64 [R1+0xb58], R10 ;  /* 0x000b580a01007387 */ /* 0x0001e80000100a00 */
[----:B0-----:R-:W4:Y:S04]  /*194a0*/  LDL.LU.64 R10, [R1+0x2538] ;  /* 0x00253800010a7983 */ /* 0x001f280000300a00 */
[----:B------:R-:W2:Y:S04]  /*194b0*/  LDL.LU.64 R8, [R1+0x2530] ;  /* 0x0025300001087983 */ /* 0x000ea80000300a00 */
[----:B------:R-:W-:Y:S04]  /*194c0*/  STL.64 [R1+0x2420], R18 ;  /* 0x0024201201007387 */ /* 0x000fe80000100a00 */
[----:B------:R0:W-:Y:S04]  /*194d0*/  STL.64 [R1+0x23e8], R26 ;  /* 0x0023e81a01007387 */ /* 0x0001e80000100a00 */
[----:B------:R-:W2:Y:S04]  /*194e0*/  LDL.LU R24, [R1+0x640] ;  /* 0x0006400001187983 */ /* 0x000ea80000300800 */
[----:B------:R-:W2:Y:S04]  /*194f0*/  LDL.LU R25, [R1+0x644] ;  /* 0x0006440001197983 */ /* 0x000ea80000300800 */
[----:B0-----:R-:W2:Y:S04]  /*19500*/  LDL.LU R26, [R1+0x648] ;  /* 0x00064800011a7983 */ /* 0x001ea80000300800 */
[----:B------:R-:W2:Y:S01]  /*19510*/  LDL.LU R27, [R1+0x64c] ;  /* 0x00064c00011b7983 */ /* 0x000ea20000300800 */
[----:B------:R-:W-:-:S02]  /*19520*/  IMAD.MOV.U32 R18, RZ, RZ, R14 ;  /* 0x000000ffff127224 */ /* 0x000fc400078e000e */
[----:B------:R-:W-:Y:S01]  /*19530*/  IMAD.MOV.U32 R19, RZ, RZ, R15 ;  /* 0x000000ffff137224 */ /* 0x000fe200078e000f */
[----:B------:R-:W3:Y:S04]  /*19540*/  LDL.LU R14, [R1+0x252c] ;  /* 0x00252c00010e7983 */ /* 0x000ee80000300800 */
[----:B------:R-:W3:Y:S04]  /*19550*/  LDL.LU R15, [R1+0x2528] ;  /* 0x00252800010f7983 */ /* 0x000ee80000300800 */
[----:B------:R0:W-:Y:S02]  /*19560*/  STL.64 [R1+0x2438], R18 ;  /* 0x0024381201007387 */ /* 0x0001e40000100a00 */
[----:B0-----:R-:W-:-:S02]  /*19570*/  IMAD.MOV.U32 R18, RZ, RZ, R29 ;  /* 0x000000ffff127224 */ /* 0x001fc400078e001d */
        /* <DEDUP_REMOVED lines=19> */
[----:B------:R0:W-:Y:S02]  /*196b0*/  STL.64 [R1+0x2480], R18 ;  /* 0x0024801201007387 */ /* 0x0001e40000100a00 */
[----:B0-----:R-:W-:Y:S02]  /*196c0*/  IMAD.MOV.U32 R18, RZ, RZ, R21 ;  /* 0x000000ffff127224 */ /* 0x001fe400078e0015 */
[----:B------:R-:W-:Y:S01]  /*196d0*/  IMAD.MOV.U32 R19, RZ, RZ, R20 ;  /* 0x000000ffff137224 */ /* 0x000fe200078e0014 */
[----:B--2---:R-:W-:Y:S04]  /*196e0*/  STL.64 [R1+0x2430], R26 ;  /* 0x0024301a01007387 */ /* 0x004fe80000100a00 */
[----:B------:R0:W-:Y:S04]  /*196f0*/  STL.64 [R1+0x2428], R24 ;  /* 0x0024281801007387 */ /* 0x0001e80000100a00 */
[----:B0-----:R-:W2:Y:S04]  /*19700*/  LDL.LU R24, [R1+0x6d0] ;  /* 0x0006d00001187983 */ /* 0x001ea80000300800 */
[----:B------:R-:W2:Y:S04]  /*19710*/  LDL.LU R25, [R1+0x6d4] ;  /* 0x0006d40001197983 */ /* 0x000ea80000300800 */
        /* <DEDUP_REMOVED lines=16> */
[----:B----4-:R-:W-:-:S02]  /*19820*/  IMAD.MOV.U32 R22, RZ, RZ, R11 ;  /* 0x000000ffff167224 */ /* 0x010fc400078e000b */
[----:B------:R-:W-:Y:S01]  /*19830*/  IMAD.MOV.U32 R23, RZ, RZ, R10 ;  /* 0x000000ffff177224 */ /* 0x000fe200078e000a */
[----:B--2---:R-:W-:Y:S04]  /*19840*/  STL.64 [R1+0x24c8], R18 ;  /* 0x0024c81201007387 */ /* 0x004fe80000100a00 */
[----:B------:R0:W-:Y:S04]  /*19850*/  STL.64 [R1+0x24c0], R16 ;  /* 0x0024c01001007387 */ /* 0x0001e80000100a00 */
[----:B------:R1:W-:Y:S04]  /*19860*/  STL.64 [R1+0x24d0], R22 ;  /* 0x0024d01601007387 */ /* 0x0003e80000100a00 */
[----:B0-----:R-:W2:Y:S04]  /*19870*/  LDL.LU R16, [R1+0x660] ;  /* 0x0006600001107983 */ /* 0x001ea80000300800 */
[----:B------:R-:W2:Y:S04]  /*19880*/  LDL.LU R17, [R1+0x664] ;  /* 0x0006640001117983 */ /* 0x000ea80000300800 */
[----:B------:R-:W4:Y:S04]  /*19890*/  LDL.LU R18, [R1+0x668] ;  /* 0x0006680001127983 */ /* 0x000f280000300800 */
[----:B------:R-:W4:Y:S01]  /*198a0*/  LDL.LU R19, [R1+0x66c] ;  /* 0x00066c0001137983 */ /* 0x000f220000300800 */
[----:B-1----:R-:W-:-:S02]  /*198b0*/  IMAD.MOV.U32 R22, RZ, RZ, R9 ;  /* 0x000000ffff167224 */ /* 0x002fc400078e0009 */
[----:B------:R-:W-:Y:S01]  /*198c0*/  IMAD.MOV.U32 R23, RZ, RZ, R8 ;  /* 0x000000ffff177224 */ /* 0x000fe200078e0008 */
[----:B----4-:R-:W-:Y:S04]  /*198d0*/  STL.64 [R1+0x24e0], R18 ;  /* 0x0024e01201007387 */ /* 0x010fe80000100a00 */
[----:B--2---:R-:W-:Y:S04]  /*198e0*/  STL.64 [R1+0x24d8], R16 ;  /* 0x0024d81001007387 */ /* 0x004fe80000100a00 */
[----:B------:R3:W-:Y:S02]  /*198f0*/  STL.64 [R1+0x24e8], R22 ;  /* 0x0024e81601007387 */ /* 0x0007e40000100a00 */
[----:B---3--:R-:W-:-:S02]  /*19900*/  IMAD.MOV.U32 R22, RZ, RZ, R3 ;  /* 0x000000ffff167224 */ /* 0x008fc400078e0003 */
[----:B------:R-:W-:-:S05]  /*19910*/  IMAD.MOV.U32 R23, RZ, RZ, R2 ;  /* 0x000000ffff177224 */ /* 0x000fca00078e0002 */
[----:B------:R0:W-:Y:S04]  /*19920*/  STL.64 [R1+0x2520], R22 ;  /* 0x0025201601007387 */ /* 0x0001e80000100a00 */
[----:B------:R-:W2:Y:S04]  /*19930*/  LDL.LU R16, [R1+0x650] ;  /* 0x0006500001107983 */ /* 0x000ea80000300800 */
[----:B------:R-:W2:Y:S04]  /*19940*/  LDL.LU R17, [R1+0x654] ;  /* 0x0006540001117983 */ /* 0x000ea80000300800 */
[----:B------:R-:W3:Y:S04]  /*19950*/  LDL.LU R18, [R1+0x658] ;  /* 0x0006580001127983 */ /* 0x000ee80000300800 */
[----:B------:R-:W3:Y:S04]  /*19960*/  LDL.LU R19, [R1+0x65c] ;  /* 0x00065c0001137983 */ /* 0x000ee80000300800 */
[----:B------:R-:W4:Y:S04]  /*19970*/  LDL.LU R20, [R1+0x510] ;  /* 0x0005100001147983 */ /* 0x000f280000300800 */
[----:B------:R-:W4:Y:S04]  /*19980*/  LDL.LU R21, [R1+0x514] ;  /* 0x0005140001157983 */ /* 0x000f280000300800 */
[----:B0-----:R-:W4:Y:S04]  /*19990*/  LDL.LU R22, [R1+0x518] ;  /* 0x0005180001167983 */ /* 0x001f280000300800 */
[----:B------:R-:W4:Y:S04]  /*199a0*/  LDL.LU R23, [R1+0x51c] ;  /* 0x00051c0001177983 */ /* 0x000f280000300800 */
[----:B------:R-:W4:Y:S04]  /*199b0*/  LDL.LU.64 R10, [R1+0x28] ;  /* 0x00002800010a7983 */ /* 0x000f280000300a00 */
[----:B---3--:R-:W-:Y:S04]  /*199c0*/  STL.64 [R1+0x24f8], R18 ;  /* 0x0024f81201007387 */ /* 0x008fe80000100a00 */
[----:B--2---:R0:W-:Y:S04]  /*199d0*/  STL.64 [R1+0x24f0], R16 ;  /* 0x0024f01001007387 */ /* 0x0041e80000100a00 */
[----:B0-----:R-:W2:Y:S04]  /*199e0*/  LDL.LU R16, [R1+0x610] ;  /* 0x0006100001107983 */ /* 0x001ea80000300800 */
[----:B------:R-:W2:Y:S04]  /*199f0*/  LDL.LU R17, [R1+0x614] ;  /* 0x0006140001117983 */ /* 0x000ea80000300800 */
[----:B------:R-:W2:Y:S04]  /*19a00*/  LDL.LU R18, [R1+0x618] ;  /* 0x0006180001127983 */ /* 0x000ea80000300800 */
[----:B------:R-:W2:Y:S04]  /*19a10*/  LDL.LU R19, [R1+0x61c] ;  /* 0x00061c0001137983 */ /* 0x000ea80000300800 */
[----:B------:R-:W-:Y:S04]  /*19a20*/  STL.64 [R1+0x2448], R26 ;  /* 0x0024481a01007387 */ /* 0x000fe80000100a00 */
        /* <DEDUP_REMOVED lines=11> */
[----:B----4-:R-:W-:Y:S03]  /*19ae0*/  HMMA.16816.F32.BF16 R12, R4, R14, R20 ;  /* 0x0000000e040c723c */ /* 0x010fe60000041814 */
        /* <DEDUP_REMOVED lines=12> */
[----:B------:R-:W3:Y:S04]  /*19bb0*/  LDL.LU.64 R22, [R1+0x2520] ;  /* 0x0025200001167983 */ /* 0x000ee80000300a00 */
[----:B------:R-:W-:Y:S04]  /*19bc0*/  STL.64 [R1+0xb40], R12 ;  /* 0x000b400c01007387 */ /* 0x000fe80000100a00 */
[----:B------:R0:W-:Y:S04]  /*19bd0*/  STL.64 [R1+0xb48], R14 ;  /* 0x000b480e01007387 */ /* 0x0001e80000100a00 */
[----:B0-----:R-:W4:Y:S04]  /*19be0*/  LDL.LU.64 R14, [R1+0x2518] ;  /* 0x00251800010e7983 */ /* 0x001f280000300a00 */
[----:B------:R-:W4:Y:S01]  /*19bf0*/  LDL.LU.64 R12, [R1+0x2510] ;  /* 0x00251000010c7983 */ /* 0x000f220000300a00 */
[----:B------:R-:W-:-:S02]  /*19c00*/  IMAD.MOV.U32 R3, RZ, RZ, R10 ;  /* 0x000000ffff037224 */ /* 0x000fc400078e000a */
[----:B------:R-:W-:Y:S01]  /*19c10*/  IMAD.MOV.U32 R2, RZ, RZ, R11 ;  /* 0x000000ffff027224 */ /* 0x000fe200078e000b */
[----:B----4-:R-:W-:-:S15]  /*19c20*/  HMMA.16816.F32.BF16 R4, R4, R10, R12 ;  /* 0x0000000a0404723c */ /* 0x010fde000004180c */
[----:B------:R-:W-:-:S04]  /*19c30*/  NOP ;  /* 0x0000000000007918 */ /* 0x000fc80000000000 */
[----:B------:R-:W-:Y:S04]  /*19c40*/  STL.64 [R1+0xb30], R4 ;  /* 0x000b300401007387 */ /* 0x000fe80000100a00 */
[----:B------:R0:W-:Y:S04]  /*19c50*/  STL.64 [R1+0xb38], R6 ;  /* 0x000b380601007387 */ /* 0x0001e80000100a00 */
[----:B------:R-:W3:Y:S04]  /*19c60*/  LDL.LU.64 R10, [R1+0x2508] ;  /* 0x00250800010a7983 */ /* 0x000ee80000300a00 */
[----:B------:R-:W3:Y:S04]  /*19c70*/  LDL.LU.64 R8, [R1+0x2500] ;  /* 0x0025000001087983 */ /* 0x000ee80000300a00 */
[----:B0-----:R-:W4:Y:S01]  /*19c80*/  LDL.LU.64 R6, [R1+0x38] ;  /* 0x0000380001067983 */ /* 0x001f220000300a00 */
[----:B---3--:R-:W-:Y:S03]  /*19c90*/  HMMA.16816.F32.BF16 R20, R8, R22, R16 ;  /* 0x000000160814723c */ /* 0x008fe60000041810 */
[----:B------:R-:W3:Y:S04]  /*19ca0*/  LDL.LU.64 R18, [R1+0x24f8] ;  /* 0x0024f80001127983 */ /* 0x000ee80000300a00 */
[----:B------:R-:W3:-:S12]  /*19cb0*/  LDL.LU.64 R16, [R1+0x24f0] ;  /* 0x0024f00001107983 */ /* 0x000ed80000300a00 */
[----:B------:R-:W-:Y:S04]  /*19cc0*/  STL.64 [R1+0x240], R20 ;  /* 0x0002401401007387 */ /* 0x000fe80000100a00 */
[----:B------:R0:W-:Y:S04]  /*19cd0*/  STL.64 [R1+0x248], R22 ;  /* 0x0002481601007387 */ /* 0x0001e80000100a00 */
[----:B0-----:R-:W3:Y:S02]  /*19ce0*/  LDL.LU.64 R22, [R1+0x24e8] ;  /* 0x0024e80001167983 */ /* 0x001ee40000300a00 */
[----:B---3--:R-:W-:Y:S02]  /*19cf0*/  HMMA.16816.F32.BF16 R20, R8, R22, R16 ;  /* 0x000000160814723c */ /* 0x008fe40000041810 */
[----:B------:R-:W3:Y:S04]  /*19d00*/  LDL.LU.64 R18, [R1+0x24e0] ;  /* 0x0024e00001127983 */ /* 0x000ee80000300a00 */
[----:B------:R-:W3:-:S13]  /*19d10*/  LDL.LU.64 R16, [R1+0x24d8] ;  /* 0x0024d80001107983 */ /* 0x000eda0000300a00 */
        /* <DEDUP_REMOVED lines=16> */
[----:B------:R-:W2:-:S15]  /*19e20*/  LDL.LU.64 R18, [R1+0x2498] ;  /* 0x0024980001127983 */ /* 0x000e9e0000300a00 */
[----:B------:R-:W-:Y:S02]  /*19e30*/  NOP ;  /* 0x0000000000007918 */ /* 0x000fe40000000000 */
[----:B------:R0:W-:Y:S04]  /*19e40*/  STL.64 [R1+0x300], R20 ;  /* 0x0003001401007387 */ /* 0x0001e80000100a00 */
[----:B------:R1:W-:Y:S04]  /*19e50*/  STL.64 [R1+0x308], R22 ;  /* 0x0003081601007387 */ /* 0x0003e80000100a00 */
[----:B0-----:R-:W3:Y:S04]  /*19e60*/  LDL.LU R20, [R1+0x700] ;  /* 0x0007000001147983 */ /* 0x001ee80000300800 */
[----:B------:R-:W3:Y:S04]  /*19e70*/  LDL.LU R21, [R1+0x704] ;  /* 0x0007040001157983 */ /* 0x000ee80000300800 */
[----:B-1----:R-:W3:Y:S04]  /*19e80*/  LDL.LU R22, [R1+0x708] ;  /* 0x0007080001167983 */ /* 0x002ee80000300800 */
[----:B------:R-:W3:Y:S01]  /*19e90*/  LDL.LU R23, [R1+0x70c] ;  /* 0x00070c0001177983 */ /* 0x000ee20000300800 */
        /* <DEDUP_REMOVED lines=43> */
[----:B------:R-:W2:-:S15]  /*1a150*/  LDL.LU.64 R26, [R1+0x23e8] ;  /* 0x0023e800011a7983 */ /* 0x000e9e0000300a00 */
[----:B------:R-:W-:Y:S02]  /*1a160*/  NOP ;  /* 0x0000000000007918 */ /* 0x000fe40000000000 */
        /* <DEDUP_REMOVED lines=9> */
[----:B------:R-:W2:Y:S04]  /*1a200*/  LDL.LU.64 R16, [R1+0x23c8] ;  /* 0x0023c80001107983 */ /* 0x000ea80000300a00 */
[----:B------:R0:W-:Y:S04]  /*1a210*/  STL.64 [R1+0x2320], R26 ;  /* 0x0023201a01007387 */ /* 0x0001e80000100a00 */
[----:B------:R-:W2:Y:S04]  /*1a220*/  LDL.LU R24, [R1+0x620] ;  /* 0x0006200001187983 */ /* 0x000ea80000300800 */
[----:B------:R-:W2:Y:S04]  /*1a230*/  LDL.LU R25, [R1+0x624] ;  /* 0x0006240001197983 */ /* 0x000ea80000300800 */
[----:B0-----:R-:W2:Y:S04]  /*1a240*/  LDL.LU R26, [R1+0x628] ;  /* 0x00062800011a7983 */ /* 0x001ea80000300800 */
[----:B------:R-:W2:Y:S01]  /*1a250*/  LDL.LU R27, [R1+0x62c] ;  /* 0x00062c00011b7983 */ /* 0x000ea20000300800 */
[----:B------:R-:W-:-:S02]  /*1a260*/  IMAD.MOV.U32 R14, RZ, RZ, R3 ;  /* 0x000000ffff0e7224 */ /* 0x000fc400078e0003 */
[----:B------:R-:W-:Y:S02]  /*1a270*/  IMAD.MOV.U32 R15, RZ, RZ, R2 ;  /* 0x000000ffff0f7224 */ /* 0x000fe400078e0002 */
[----:B----4-:R-:W-:Y:S02]  /*1a280*/  IMAD.MOV.U32 R3, RZ, RZ, R6 ;  /* 0x000000ffff037224 */ /* 0x010fe400078e0006 */
[----:B------:R-:W-:Y:S01]  /*1a290*/  IMAD.MOV.U32 R2, RZ, RZ, R7 ;  /* 0x000000ffff027224 */ /* 0x000fe200078e0007 */
[C---:B--2---:R-:W-:Y:S08]  /*1a2a0*/  HMMA.16816.F32.BF16 R24, R8.reuse, R6, R24 ;  /* 0x000000060818723c */ /* 0x044ff00000041818 */
[----:B------:R-:W-:Y:S01]  /*1a2b0*/  HMMA.16816.F32.BF16 R4, R8, R14, R16 ;  /* 0x0000000e0804723c */ /* 0x000fe20000041810 */
[----:B------:R-:W-:-:S02]  /*1a2c0*/  IMAD.MOV.U32 R18, RZ, RZ, R3 ;  /* 0x000000ffff127224 */ /* 0x000fc400078e0003 */
[----:B------:R-:W-:Y:S01]  /*1a2d0*/  IMAD.MOV.U32 R19, RZ, RZ, R2 ;  /* 0x000000ffff137224 */ /* 0x000fe200078e0002 */
[----:B------:R-:W-:Y:S07]  /*1a2e0*/  LDSM.16.MT88.4 R8, [R0+0x4380] ;  /* 0x004380000008783b */ /* 0x000fee0000004200 */
[----:B------:R-:W-:Y:S04]  /*1a2f0*/  STL.64 [R1+0xaa0], R24 ;  /* 0x000aa01801007387 */ /* 0x000fe80000100a00 */
[----:B------:R-:W-:Y:S04]  /*1a300*/  STL.64 [R1+0xaa8], R26 ;  /* 0x000aa81a01007387 */ /* 0x000fe80000100a00 */
[----:B------:R-:W-:Y:S04]  /*1a310*/  STL [R1+0x22d4], R14 ;  /* 0x0022d40e01007387 */ /* 0x000fe80000100800 */
[----:B------:R0:W-:Y:S04]  /*1a320*/  STL [R1+0x22d0], R15 ;  /* 0x0022d00f01007387 */ /* 0x0001e80000100800 */
[----:B------:R-:W-:Y:S04]  /*1a330*/  STL.64 [R1+0xa70], R4 ;  /* 0x000a700401007387 */ /* 0x000fe80000100a00 */
[----:B------:R-:W-:Y:S04]  /*1a340*/  STL.64 [R1+0xa78], R6 ;  /* 0x000a780601007387 */ /* 0x000fe80000100a00 */
[----:B------:R-:W3:Y:S04]  /*1a350*/  LDSM.16.MT88.4 R4, [R0+0x4300] ;  /* 0x004300000004783b */ /* 0x000ee80000004200 */
[----:B0-----:R-:W3:Y:S04]  /*1a360*/  LDL.LU.64 R14, [R1+0x118] ;  /* 0x00011800010e7983 */ /* 0x001ee80000300a00 */
[----:B------:R-:W-:Y:S04]  /*1a370*/  STL [R1+0x2300], R18 ;  /* 0x0023001201007387 */ /* 0x000fe80000100800 */
[----:B------:R-:W-:Y:S04]  /*1a380*/  STL [R1+0x2304], R19 ;  /* 0x0023041301007387 */ /* 0x000fe80000100800 */
[----:B------:R-:W2:Y:S04]  /*1a390*/  LDL.LU.64 R26, [R1+0xe8] ;  /* 0x0000e800011a7983 */ /* 0x000ea80000300a00 */
[----:B--2---:R0:W-:Y:S04]  /*1a3a0*/  STL.64 [R1+0x23a8], R26 ;  /* 0x0023a81a01007387 */ /* 0x0041e80000100a00 */
[----:B0-----:R-:W2:Y:S01]  /*1a3b0*/  LDL.LU.64 R26, [R1+0xf8] ;  /* 0x0000f800011a7983 */ /* 0x001ea20000300a00 */
[----:B---3--:R-:W-:Y:S03]  /*1a3c0*/  HMMA.16816.F32.BF16 R16, R4, R14, R20 ;  /* 0x0000000e0410723c */ /* 0x008fe60000041814 */
[----:B--2---:R0:W-:Y:S04]  /*1a3d0*/  STL.64 [R1+0x23b0], R26 ;  /* 0x0023b01a01007387 */ /* 0x0041e80000100a00 */
[----:B0-----:R-:W2:Y:S04]  /*1a3e0*/  LDL.LU.64 R26, [R1+0x108] ;  /* 0x00010800011a7983 */ /* 0x001ea80000300a00 */
[----:B------:R0:W-:Y:S04]  /*1a3f0*/  STL [R1+0x22e4], R8 ;  /* 0x0022e40801007387 */ /* 0x0001e80000100800 */
[----:B------:R1:W-:Y:S04]  /*1a400*/  STL [R1+0x22e0], R9 ;  /* 0x0022e00901007387 */ /* 0x0003e80000100800 */
[----:B------:R3:W-:Y:S04]  /*1a410*/  STL [R1+0x22dc], R10 ;  /* 0x0022dc0a01007387 */ /* 0x0007e80000100800 */
[----:B------:R4:W-:Y:S04]  /*1a420*/  STL [R1+0x22d8], R11 ;  /* 0x0022d80b01007387 */ /* 0x0009e80000100800 */
[----:B------:R-:W-:Y:S04]  /*1a430*/  STL [R1+0x200], R16 ;  /* 0x0002001001007387 */ /* 0x000fe80000100800 */
[----:B0-----:R-:W2:Y:S04]  /*1a440*/  LDL.LU R8, [R1+0x790] ;  /* 0x0007900001087983 */ /* 0x001ea80000300800 */
[----:B-1----:R-:W2:Y:S04]  /*1a450*/  LDL.LU R9, [R1+0x794] ;  /* 0x0007940001097983 */ /* 0x002ea80000300800 */
[----:B---3--:R-:W3:Y:S04]  /*1a460*/  LDL.LU R10, [R1+0x798] ;  /* 0x00079800010a7983 */ /* 0x008ee80000300800 */
[----:B----4-:R-:W3:Y:S04]  /*1a470*/  LDL.LU R11, [R1+0x79c] ;  /* 0x00079c00010b7983 */ /* 0x010ee80000300800 */
[----:B---3--:R-:W-:Y:S04]  /*1a480*/  STL.64 [R1+0x23c0], R10 ;  /* 0x0023c00a01007387 */ /* 0x008fe80000100a00 */
[----:B--2---:R0:W-:Y:S04]  /*1a490*/  STL.64 [R1+0x23b8], R8 ;  /* 0x0023b80801007387 */ /* 0x0041e80000100a00 */
[----:B0-----:R-:W2:Y:S04]  /*1a4a0*/  LDL.LU R8, [R1+0x710] ;  /* 0x0007100001087983 */ /* 0x001ea80000300800 */
[----:B------:R-:W2:Y:S04]  /*1a4b0*/  LDL.LU R9, [R1+0x714] ;  /* 0x0007140001097983 */ /* 0x000ea80000300800 */
[----:B------:R-:W2:Y:S04]  /*1a4c0*/  LDL.LU R10, [R1+0x718] ;  /* 0x00071800010a7983 */ /* 0x000ea80000300800 */
[----:B------:R-:W2:Y:S01]  /*1a4d0*/  LDL.LU R11, [R1+0x71c] ;  /* 0x00071c00010b7983 */ /* 0x000ea20000300800 */
[----:B------:R-:W-:-:S02]  /*1a4e0*/  IMAD.MOV.U32 R13, RZ, RZ, R15 ;  /* 0x000000ffff0d7224 */ /* 0x000fc400078e000f */
[----:B------:R-:W-:Y:S02]  /*1a4f0*/  IMAD.MOV.U32 R3, RZ, RZ, R18 ;  /* 0x000000ffff037224 */ /* 0x000fe400078e0012 */
[----:B------:R-:W-:Y:S02]  /*1a500*/  IMAD.MOV.U32 R28, RZ, RZ, R19 ;  /* 0x000000ffff1c7224 */ /* 0x000fe400078e0013 */
[----:B------:R-:W-:Y:S01]  /*1a510*/  IMAD.MOV.U32 R23, RZ, RZ, R14 ;  /* 0x000000ffff177224 */ /* 0x000fe200078e000e */
[----:B------:R-:W3:Y:S04]  /*1a520*/  LDL.LU.64 R18, [R1+0xc8] ;  /* 0x0000c80001127983 */ /* 0x000ee80000300a00 */
[----:B------:R0:W-:Y:S04]  /*1a530*/  STL [R1+0x22ec], R13 ;  /* 0x0022ec0d01007387 */ /* 0x0001e80000100800 */
[----:B------:R-:W4:Y:S01]  /*1a540*/  LDL.LU R12, [R1+0x770] ;  /* 0x00077000010c7983 */ /* 0x000f220000300800 */
[----:B------:R-:W-:-:S03]  /*1a550*/  IMAD.MOV.U32 R29, RZ, RZ, R17 ;  /* 0x000000ffff1d7224 */ /* 0x000fc600078e0011 */
[----:B0-----:R-:W4:Y:S04]  /*1a560*/  LDL.LU R13, [R1+0x774] ;  /* 0x00077400010d7983 */ /* 0x001f280000300800 */
[----:B------:R-:W4:Y:S04]  /*1a570*/  LDL.LU R14, [R1+0x778] ;  /* 0x00077800010e7983 */ /* 0x000f280000300800 */
[----:B------:R-:W4:Y:S04]  /*1a580*/  LDL.LU R15, [R1+0x77c] ;  /* 0x00077c00010f7983 */ /* 0x000f280000300800 */
[----:B------:R0:W-:Y:S04]  /*1a590*/  STL [R1+0x22e8], R23 ;  /* 0x0022e81701007387 */ /* 0x0001e80000100800 */
[----:B------:R-:W3:Y:S04]  /*1a5a0*/  LDL.LU R20, [R1+0x750] ;  /* 0x0007500001147983 */ /* 0x000ee80000300800 */
[----:B------:R-:W3:Y:S04]  /*1a5b0*/  LDL.LU R21, [R1+0x754] ;  /* 0x0007540001157983 */ /* 0x000ee80000300800 */
[----:B------:R-:W3:Y:S04]  /*1a5c0*/  LDL.LU R22, [R1+0x758] ;  /* 0x0007580001167983 */ /* 0x000ee80000300800 */
[----:B0-----:R-:W3:Y:S04]  /*1a5d0*/  LDL.LU R23, [R1+0x75c] ;  /* 0x00075c0001177983 */ /* 0x001ee80000300800 */
[----:B------:R0:W-:Y:S04]  /*1a5e0*/  STL [R1+0x2108], R28 ;  /* 0x0021081c01007387 */ /* 0x0001e80000100800 */
[----:B------:R-:W-:Y:S04]  /*1a5f0*/  STL [R1+0x2104], R3 ;  /* 0x0021040301007387 */ /* 0x000fe80000100800 */
[----:B------:R1:W-:Y:S01]  /*1a600*/  STL [R1+0x2100], R29 ;  /* 0x0021001d01007387 */ /* 0x0003e20000100800 */
[----:B0-----:R-:W-:-:S02]  /*1a610*/  IMAD.MOV.U32 R28, RZ, RZ, R27 ;  /* 0x000000ffff1c7224 */ /* 0x001fc400078e001b */
[----:B-1----:R-:W-:Y:S01]  /*1a620*/  IMAD.MOV.U32 R29, RZ, RZ, R26 ;  /* 0x000000ffff1d7224 */ /* 0x002fe200078e001a */
[----:B--2---:R-:W-:-:S15]  /*1a630*/  HMMA.16816.F32.BF16 R8, R4, R26, R8 ;  /* 0x0000001a0408723c */ /* 0x004fde0000041808 */
[----:B------:R-:W-:-:S04]  /*1a640*/  NOP ;  /* 0x0000000000007918 */ /* 0x000fc80000000000 */
[----:B------:R-:W-:Y:S04]  /*1a650*/  STL.64 [R1+0x1f0], R8 ;  /* 0x0001f00801007387 */ /* 0x000fe80000100a00 */
[----:B------:R0:W-:Y:S04]  /*1a660*/  STL.64 [R1+0x1f8], R10 ;  /* 0x0001f80a01007387 */ /* 0x0001e80000100a00 */
[----:B0-----:R-:W2:Y:S04]  /*1a670*/  LDL.LU.64 R10, [R1+0x23c0] ;  /* 0x0023c000010a7983 */ /* 0x001ea80000300a00 */
[----:B------:R-:W2:Y:S04]  /*1a680*/  LDL.LU.64 R8, [R1+0x23b8] ;  /* 0x0023b80001087983 */ /* 0x000ea80000300a00 */
[----:B------:R-:W3:Y:S04]  /*1a690*/  LDL.LU.64 R26, [R1+0x23b0] ;  /* 0x0023b000011a7983 */ /* 0x000ee80000300a00 */
[----:B------:R-:W-:Y:S04]  /*1a6a0*/  STL [R1+0x22f4], R28 ;  /* 0x0022f41c01007387 */ /* 0x000fe80000100800 */
[----:B------:R-:W-:Y:S01]  /*1a6b0*/  STL [R1+0x22f0], R29 ;  /* 0x0022f01d01007387 */ /* 0x000fe20000100800 */
[----:B---3--:R-:W-:-:S15]  /*1a6c0*/  HMMA.16816.F32.BF16 R20, R4, R26, R20 ;  /* 0x0000001a0414723c */ /* 0x008fde0000041814 */
[----:B------:R-:W-:-:S04]  /*1a6d0*/  NOP ;  /* 0x0000000000007918 */ /* 0x000fc80000000000 */
[----:B------:R0:W-:Y:S04]  /*1a6e0*/  STL.64 [R1+0x1e0], R20 ;  /* 0x0001e01401007387 */ /* 0x0001e80000100a00 */
[----:B------:R1:W-:Y:S01]  /*1a6f0*/  STL.64 [R1+0x1e8], R22 ;  /* 0x0001e81601007387 */ /* 0x0003e20000100a00 */
[----:B0-----:R-:W-:Y:S02]  /*1a700*/  IMAD.MOV.U32 R21, RZ, RZ, R26 ;  /* 0x000000ffff157224 */ /* 0x001fe400078e001a */
[----:B-1----:R-:W-:Y:S02]  /*1a710*/  IMAD.MOV.U32 R22, RZ, RZ, R27 ;  /* 0x000000ffff167224 */ /* 0x002fe400078e001b */
[----:B------:R-:W3:Y:S04]  /*1a720*/  LDL.LU.64 R26, [R1+0x23a8] ;  /* 0x0023a800011a7983 */ /* 0x000ee80000300a00 */
[----:B------:R-:W-:Y:S04]  /*1a730*/  STL [R1+0x22fc], R22 ;  /* 0x0022fc1601007387 */ /* 0x000fe80000100800 */
[----:B------:R0:W-:Y:S04]  /*1a740*/  STL [R1+0x22f8], R21 ;  /* 0x0022f81501007387 */ /* 0x0001e80000100800 */
[----:B------:R-:W3:Y:S04]  /*1a750*/  LDL.LU R20, [R1+0x760] ;  /* 0x0007600001147983 */ /* 0x000ee80000300800 */
[----:B0-----:R-:W3:Y:S04]  /*1a760*/  LDL.LU R21, [R1+0x764] ;  /* 0x0007640001157983 */ /* 0x001ee80000300800 */
[----:B------:R-:W3:Y:S04]  /*1a770*/  LDL.LU R22, [R1+0x768] ;  /* 0x0007680001167983 */ /* 0x000ee80000300800 */
[----:B------:R-:W3:Y:S02]  /*1a780*/  LDL.LU R23, [R1+0x76c] ;  /* 0x00076c0001177983 */ /* 0x000ee40000300800 */
[----:B---3--:R-:W-:Y:S01]  /*1a790*/  HMMA.16816.F32.BF16 R20, R4, R26, R20 ;  /* 0x0000001a0414723c */ /* 0x008fe20000041814 */
[----:B------:R-:W-:-:S15]  /*1a7a0*/  IMAD.MOV.U32 R2, RZ, RZ, R26 ;  /* 0x000000ffff027224 */ /* 0x000fde00078e001a */
[----:B------:R-:W-:-:S03]  /*1a7b0*/  NOP ;  /* 0x0000000000007918 */ /* 0x000fc60000000000 */
[----:B------:R0:W-:Y:S04]  /*1a7c0*/  STL.64 [R1+0x1d0], R20 ;  /* 0x0001d01401007387 */ /* 0x0001e80000100a00 */
[----:B------:R1:W-:Y:S01]  /*1a7d0*/  STL.64 [R1+0x1d8], R22 ;  /* 0x0001d81601007387 */ /* 0x0003e20000100a00 */
[----:B0-----:R-:W-:-:S05]  /*1a7e0*/  IMAD.MOV.U32 R20, RZ, RZ, R27 ;  /* 0x000000ffff147224 */ /* 0x001fca00078e001b */
[----:B------:R-:W-:Y:S04]  /*1a7f0*/  STL [R1+0x2388], R20 ;  /* 0x0023881401007387 */ /* 0x000fe80000100800 */
[----:B-1----:R-:W4:Y:S04]  /*1a800*/  LDL.LU.64 R22, [R1+0xd8] ;  /* 0x0000d80001167983 */ /* 0x002f280000300a00 */
[----:B------:R-:W3:Y:S04]  /*1a810*/  LDL.LU.64 R26, [R1+0x58] ;  /* 0x00005800011a7983 */ /* 0x000ee80000300a00 */
[----:B---3--:R4:W-:Y:S02]  /*1a820*/  STL.64 [R1+0x2338], R26 ;  /* 0x0023381a01007387 */ /* 0x0089e40000100a00 */
[----:B----4-:R-:W-:Y:S02]  /*1a830*/  HMMA.16816.F32.BF16 R24, R4, R22, R12 ;  /* 0x000000160418723c */ /* 0x010fe4000004180c */
[----:B------:R-:W-:Y:S01]  /*1a840*/  STL [R1+0x2308], R2 ;  /* 0x0023080201007387 */ /* 0x000fe20000100800 */
[----:B------:R-:W-:-:S02]  /*1a850*/  IMAD.MOV.U32 R15, RZ, RZ, R22 ;  /* 0x000000ffff0f7224 */ /* 0x000fc400078e0016 */
[----:B------:R-:W-:-:S14]  /*1a860*/  IMAD.MOV.U32 R0, RZ, RZ, R23 ;  /* 0x000000ffff007224 */ /* 0x000fdc00078e0017 */
[----:B------:R-:W-:Y:S04]  /*1a870*/  STL.64 [R1+0x2c0], R24 ;  /* 0x0002c01801007387 */ /* 0x000fe80000100a00 */
[----:B------:R-:W-:Y:S04]  /*1a880*/  STL.64 [R1+0x2c8], R26 ;  /* 0x0002c81a01007387 */ /* 0x000fe80000100a00 */
[----:B------:R-:W3:Y:S04]  /*1a890*/  LDL.LU R20, [R1+0x800] ;  /* 0x0008000001147983 */ /* 0x000ee80000300800 */
[----:B------:R-:W3:Y:S04]  /*1a8a0*/  LDL.LU R21, [R1+0x804] ;  /* 0x0008040001157983 */ /* 0x000ee80000300800 */
[----:B------:R-:W4:Y:S04]  /*1a8b0*/  LDL.LU R22, [R1+0x808] ;  /* 0x0008080001167983 */ /* 0x000f280000300800 */
[----:B------:R-:W4:Y:S04]  /*1a8c0*/  LDL.LU R23, [R1+0x80c] ;  /* 0x00080c0001177983 */ /* 0x000f280000300800 */
[----:B----4-:R0:W-:Y:S04]  /*1a8d0*/  STL.64 [R1+0x2398], R22 ;  /* 0x0023981601007387 */ /* 0x0101e80000100a00 */
[----:B---3--:R-:W-:Y:S04]  /*1a8e0*/  STL.64 [R1+0x2390], R20 ;  /* 0x0023901401007387 */ /* 0x008fe80000100a00 */
[----:B0-----:R-:W3:Y:S04]  /*1a8f0*/  LDL.LU.64 R22, [R1+0xb8] ;  /* 0x0000b80001167983 */ /* 0x001ee80000300a00 */
[----:B------:R-:W4:Y:S01]  /*1a900*/  LDL.LU.64 R26, [R1+0x68] ;  /* 0x00006800011a7983 */ /* 0x000f220000300a00 */
[----:B------:R-:W-:-:S03]  /*1a910*/  IMAD.MOV.U32 R14, RZ, RZ, R19 ;  /* 0x000000ffff0e7224 */ /* 0x000fc600078e0013 */
[----:B----4-:R2:W-:Y:S02]  /*1a920*/  STL.64 [R1+0x2350], R26 ;  /* 0x0023501a01007387 */ /* 0x0105e40000100a00 */
[----:B--2---:R-:W-:Y:S01]  /*1a930*/  HMMA.16816.F32.BF16 R24, R4, R18, R8 ;  /* 0x000000120418723c */ /* 0x004fe20000041808 */
[----:B------:R-:W-:-:S15]  /*1a940*/  IMAD.MOV.U32 R11, RZ, RZ, R18 ;  /* 0x000000ffff0b7224 */ /* 0x000fde00078e0012 */
[----:B------:R-:W-:-:S03]  /*1a950*/  NOP ;  /* 0x0000000000007918 */ /* 0x000fc60000000000 */
[----:B------:R-:W-:Y:S04]  /*1a960*/  STL.64 [R1+0x2b0], R24 ;  /* 0x0002b01801007387 */ /* 0x000fe80000100a00 */
[----:B------:R-:W-:Y:S04]  /*1a970*/  STL.64 [R1+0x2b8], R26 ;  /* 0x0002b81a01007387 */ /* 0x000fe80000100a00 */
[----:B------:R0:W-:Y:S04]  /*1a980*/  STL [R1+0x23a0], R11 ;  /* 0x0023a00b01007387 */ /* 0x0001e80000100800 */
[----:B------:R-:W3:Y:S04]  /*1a990*/  LDL.LU R8, [R1+0x7b0] ;  /* 0x0007b00001087983 */ /* 0x000ee80000300800 */
[----:B------:R-:W3:Y:S04]  /*1a9a0*/  LDL.LU R9, [R1+0x7b4] ;  /* 0x0007b40001097983 */ /* 0x000ee80000300800 */
[----:B------:R-:W3:Y:S04]  /*1a9b0*/  LDL.LU R10, [R1+0x7b8] ;  /* 0x0007b800010a7983 */ /* 0x000ee80000300800 */
[----:B0-----:R-:W3:Y:S04]  /*1a9c0*/  LDL.LU R11, [R1+0x7bc] ;  /* 0x0007bc00010b7983 */ /* 0x001ee80000300800 */
[----:B------:R0:W-:Y:S04]  /*1a9d0*/  STL.64 [R1+0x2370], R14 ;  /* 0x0023700e01007387 */ /* 0x0001e80000100a00 */
[----:B------:R-:W2:Y:S04]  /*1a9e0*/  LDL.LU R16, [R1+0x7d0] ;  /* 0x0007d00001107983 */ /* 0x000ea80000300800 */
[----:B------:R-:W2:Y:S04]  /*1a9f0*/  LDL.LU R17, [R1+0x7d4] ;  /* 0x0007d40001117983 */ /* 0x000ea80000300800 */
[----:B------:R-:W4:Y:S04]  /*1aa00*/  LDL.LU R18, [R1+0x7d8] ;  /* 0x0007d80001127983 */ /* 0x000f280000300800 */
[----:B------:R-:W4:Y:S04]  /*1aa10*/  LDL.LU R19, [R1+0x7dc] ;  /* 0x0007dc0001137983 */ /* 0x000f280000300800 */
[----:B0-----:R-:W2:Y:S04]  /*1aa20*/  LDL.LU.64 R14, [R1+0x98] ;  /* 0x00009800010e7983 */ /* 0x001ea80000300a00 */
[----:B--2---:R0:W-:Y:S04]  /*1aa30*/  STL.64 [R1+0x2380], R14 ;  /* 0x0023800e01007387 */ /* 0x0041e80000100a00 */
[----:B0-----:R-:W2:Y:S04]  /*1aa40*/  LDL.LU.64 R14, [R1+0xa8] ;  /* 0x0000a800010e7983 */ /* 0x001ea80000300a00 */
[----:B----4-:R0:W-:Y:S04]  /*1aa50*/  STL.64 [R1+0x2360], R18 ;  /* 0x0023601201007387 */ /* 0x0101e80000100a00 */
[----:B------:R1:W-:Y:S04]  /*1aa60*/  STL.64 [R1+0x2358], R16 ;  /* 0x0023581001007387 */ /* 0x0003e80000100a00 */
[----:B0-----:R-:W4:Y:S01]  /*1aa70*/  LDL.LU.64 R18, [R1+0x88] ;  /* 0x0000880001127983 */ /* 0x001f220000300a00 */
[----:B---3--:R-:W-:Y:S03]  /*1aa80*/  HMMA.16816.F32.BF16 R8, R4, R22, R8 ;  /* 0x000000160408723c */ /* 0x008fe60000041808 */
[----:B----4-:R0:W-:Y:S04]  /*1aa90*/  STL.64 [R1+0x2378], R18 ;  /* 0x0023781201007387 */ /* 0x0101e80000100a00 */
[----:B-1----:R-:W3:Y:S04]  /*1aaa0*/  LDL.LU R16, [R1+0x7f0] ;  /* 0x0007f00001107983 */ /* 0x002ee80000300800 */
[----:B------:R-:W3:Y:S04]  /*1aab0*/  LDL.LU R17, [R1+0x7f4] ;  /* 0x0007f40001117983 */ /* 0x000ee80000300800 */
[----:B0-----:R-:W3:Y:S04]  /*1aac0*/  LDL.LU R18, [R1+0x7f8] ;  /* 0x0007f80001127983 */ /* 0x001ee80000300800 */
[----:B------:R-:W3:Y:S04]  /*1aad0*/  LDL.LU R19, [R1+0x7fc] ;  /* 0x0007fc0001137983 */ /* 0x000ee80000300800 */
[----:B------:R-:W4:Y:S04]  /*1aae0*/  LDL.LU.64 R26, [R1+0x78] ;  /* 0x00007800011a7983 */ /* 0x000f280000300a00 */
[----:B----4-:R0:W-:Y:S04]  /*1aaf0*/  STL.64 [R1+0x2368], R26 ;  /* 0x0023681a01007387 */ /* 0x0101e80000100a00 */
[----:B------:R-:W4:Y:S04]  /*1ab00*/  LDL.LU R24, [R1+0x7e0] ;  /* 0x0007e00001187983 */ /* 0x000f280000300800 */
[----:B------:R-:W4:Y:S04]  /*1ab10*/  LDL.LU R25, [R1+0x7e4] ;  /* 0x0007e40001197983 */ /* 0x000f280000300800 */
[----:B0-----:R-:W4:Y:S04]  /*1ab20*/  LDL.LU R26, [R1+0x7e8] ;  /* 0x0007e800011a7983 */ /* 0x001f280000300800 */
[----:B------:R-:W4:Y:S04]  /*1ab30*/  LDL.LU R27, [R1+0x7ec] ;  /* 0x0007ec00011b7983 */ /* 0x000f280000300800 */
[----:B------:R0:W-:Y:S04]  /*1ab40*/  STL.64 [R1+0x2a0], R8 ;  /* 0x0002a00801007387 */ /* 0x0001e80000100a00 */
[----:B------:R1:W-:Y:S01]  /*1ab50*/  STL.64 [R1+0x2a8], R10 ;  /* 0x0002a80a01007387 */ /* 0x0003e20000100a00 */
[----:B0-----:R-:W-:-:S03]  /*1ab60*/  IMAD.MOV.U32 R9, RZ, RZ, R22 ;  /* 0x000000ffff097224 */ /* 0x001fc600078e0016 */
[----:B-1----:R-:W3:Y:S01]  /*1ab70*/  LDL.LU R11, [R1+0x23a0] ;  /* 0x0023a000010b7983 */ /* 0x002ee20000300800 */
[----:B------:R-:W-:-:S03]  /*1ab80*/  IMAD.MOV.U32 R10, RZ, RZ, R23 ;  /* 0x000000ffff0a7224 */ /* 0x000fc600078e0017 */
[----:B------:R-:W3:Y:S04]  /*1ab90*/  LDL.LU.64 R22, [R1+0x2398] ;  /* 0x0023980001167983 */ /* 0x000ee80000300a00 */
[----:B------:R-:W3:Y:S01]  /*1aba0*/  LDL.LU.64 R20, [R1+0x2390] ;  /* 0x0023900001147983 */ /* 0x000ee20000300a00 */
[----:B--2---:R-:W-:Y:S01]  /*1abb0*/  IMAD.MOV.U32 R8, RZ, RZ, R15 ;  /* 0x000000ffff087224 */ /* 0x004fe200078e000f */
[----:B---3--:R-:W-:-:S15]  /*1abc0*/  HMMA.16816.F32.BF16 R20, R4, R14, R20 ;  /* 0x0000000e0414723c */ /* 0x008fde0000041814 */
[----:B------:R-:W-:-:S04]  /*1abd0*/  NOP ;  /* 0x0000000000007918 */ /* 0x000fc80000000000 */
[----:B------:R0:W-:Y:S04]  /*1abe0*/  STL.64 [R1+0x290], R20 ;  /* 0x0002901401007387 */ /* 0x0001e80000100a00 */
[----:B------:R1:W-:Y:S04]  /*1abf0*/  STL.64 [R1+0x298], R22 ;  /* 0x0002981601007387 */ /* 0x0003e80000100a00 */
[----:B0-----:R-:W2:Y:S01]  /*1ac00*/  LDL.LU R20, [R1+0x2388] ;  /* 0x0023880001147983 */ /* 0x001ea20000300800 */
[----:B-1----:R-:W-:-:S03]  /*1ac10*/  IMAD.MOV.U32 R23, RZ, RZ, R14 ;  /* 0x000000ffff177224 */ /* 0x002fc600078e000e */
[----:B------:R-:W3:Y:S04]  /*1ac20*/  LDL.LU.64 R14, [R1+0x2380] ;  /* 0x00238000010e7983 */ /* 0x000ee80000300a00 */
        /* <DEDUP_REMOVED lines=12> */
[----:B---3--:R-:W-:Y:S03]  /*1acf0*/  HMMA.16816.F32.BF16 R16, R4, R14, R16 ;  /* 0x0000000e0410723c */ /* 0x008fe60000041810 */
[----:B--2---:R-:W-:Y:S04]  /*1ad00*/  STL.64 [R1+0x2348], R10 ;  /* 0x0023480a01007387 */ /* 0x004fe80000100a00 */
[----:B------:R0:W-:Y:S04]  /*1ad10*/  STL.64 [R1+0x2340], R8 ;  /* 0x0023400801007387 */ /* 0x0001e80000100a00 */
[----:B0-----:R-:W2:Y:S04]  /*1ad20*/  LDL.LU R8, [R1+0x7c0] ;  /* 0x0007c00001087983 */ /* 0x001ea80000300800 */
[----:B------:R-:W2:Y:S04]  /*1ad30*/  LDL.LU R9, [R1+0x7c4] ;  /* 0x0007c40001097983 */ /* 0x000ea80000300800 */
[----:B------:R-:W2:Y:S04]  /*1ad40*/  LDL.LU R10, [R1+0x7c8] ;  /* 0x0007c800010a7983 */ /* 0x000ea80000300800 */
[----:B------:R-:W2:Y:S04]  /*1ad50*/  LDL.LU R11, [R1+0x7cc] ;  /* 0x0007cc00010b7983 */ /* 0x000ea80000300800 */
[----:B------:R-:W-:Y:S04]  /*1ad60*/  STL.64 [R1+0x3b0], R16 ;  /* 0x0003b01001007387 */ /* 0x000fe80000100a00 */
[----:B------:R0:W-:Y:S04]  /*1ad70*/  STL.64 [R1+0x3b8], R18 ;  /* 0x0003b81201007387 */ /* 0x0001e80000100a00 */
[----:B0-----:R-:W4:Y:S01]  /*1ad80*/  LDL.LU.64 R18, [R1+0x2378] ;  /* 0x0023780001127983 */ /* 0x001f220000300a00 */
[----:B------:R-:W-:-:S02]  /*1ad90*/  IMAD.MOV.U32 R29, RZ, RZ, R14 ;  /* 0x000000ffff1d7224 */ /* 0x000fc400078e000e */
[----:B------:R-:W-:Y:S02]  /*1ada0*/  IMAD.MOV.U32 R13, RZ, RZ, R15 ;  /* 0x000000ffff0d7224 */ /* 0x000fe400078e000f */
[----:B------:R-:W3:Y:S01]  /*1adb0*/  LDL.LU.64 R14, [R1+0x2370] ;  /* 0x00237000010e7983 */ /* 0x000ee20000300a00 */
        /* <DEDUP_REMOVED lines=11> */
[----:B------:R0:W-:Y:S04]  /*1ae70*/  STL.64 [R1+0x600], R16 ;  /* 0x0006001001007387 */ /* 0x0001e80000100a00 */
[----:B------:R1:W-:Y:S01]  /*1ae80*/  STL.64 [R1+0x608], R18 ;  /* 0x0006081201007387 */ /* 0x0003e20000100a00 */
[----:B0-----:R-:W-:Y:S02]  /*1ae90*/  IMAD.MOV.U32 R17, RZ, RZ, R26 ;  /* 0x000000ffff117224 */ /* 0x001fe400078e001a */
[----:B------:R-:W-:Y:S02]  /*1aea0*/  IMAD.MOV.U32 R16, RZ, RZ, R27 ;  /* 0x000000ffff107224 */ /* 0x000fe400078e001b */
[----:B------:R-:W2:Y:S02]  /*1aeb0*/  LDL.LU.64 R26, [R1+0x2350] ;  /* 0x00235000011a7983 */ /* 0x000ea40000300a00 */
[----:B--2---:R-:W-:Y:S01]  /*1aec0*/  HMMA.16816.F32.BF16 R8, R4, R26, R8 ;  /* 0x0000001a0408723c */ /* 0x004fe20000041808 */
[----:B-1----:R-:W-:-:S02]  /*1aed0*/  IMAD.MOV.U32 R18, RZ, RZ, R26 ;  /* 0x000000ffff127224 */ /* 0x002fc400078e001a */
        /* <DEDUP_REMOVED lines=23> */
[----:B------:R-:W4:Y:S04]  /*1b050*/  LDL.LU.64 R8, [R1+0x2310] ;  /* 0x0023100001087983 */ /* 0x000f280000300a00 */
[----:B------:R-:W2:Y:S04]  /*1b060*/  LDL.LU R24, [R1+0x820] ;  /* 0x0008200001187983 */ /* 0x000ea80000300800 */
[----:B------:R-:W2:Y:S04]  /*1b070*/  LDL.LU R25, [R1+0x824] ;  /* 0x0008240001197983 */ /* 0x000ea80000300800 */
[----:B------:R-:W2:Y:S04]  /*1b080*/  LDL.LU R26, [R1+0x828] ;  /* 0x00082800011a7983 */ /* 0x000ea80000300800 */
[----:B------:R-:W2:Y:S04]  /*1b090*/  LDL.LU R27, [R1+0x82c] ;  /* 0x00082c00011b7983 */ /* 0x000ea80000300800 */
[----:B--2---:R0:W-:Y:S04]  /*1b0a0*/  STL.64 [R1+0x2188], R26 ;  /* 0x0021881a01007387 */ /* 0x0041e80000100a00 */
[----:B------:R-:W-:Y:S01]  /*1b0b0*/  STL.64 [R1+0x2180], R24 ;  /* 0x0021801801007387 */ /* 0x000fe20000100a00 */
[----:B0-----:R-:W-:-:S02]  /*1b0c0*/  IMAD.MOV.U32 R26, RZ, RZ, R2 ;  /* 0x000000ffff1a7224 */ /* 0x001fc400078e0002 */
[----:B------:R-:W-:Y:S01]  /*1b0d0*/  IMAD.MOV.U32 R27, RZ, RZ, R19 ;  /* 0x000000ffff1b7224 */ /* 0x000fe200078e0013 */
[----:B------:R-:W2:Y:S04]  /*1b0e0*/  LDL.LU R2, [R1+0x2308] ;  /* 0x0023080001027983 */ /* 0x000ea80000300800 */
[----:B------:R-:W2:Y:S04]  /*1b0f0*/  LDL.LU R19, [R1+0x2304] ;  /* 0x0023040001137983 */ /* 0x000ea80000300800 */
[----:B------:R0:W-:Y:S02]  /*1b100*/  STL.64 [R1+0x2198], R26 ;  /* 0x0021981a01007387 */ /* 0x0001e40000100a00 */
[----:B0-----:R-:W-:-:S02]  /*1b110*/  IMAD.MOV.U32 R26, RZ, RZ, R18 ;  /* 0x000000ffff1a7224 */ /* 0x001fc400078e0012 */
[----:B------:R-:W-:Y:S01]  /*1b120*/  IMAD.MOV.U32 R27, RZ, RZ, R22 ;  /* 0x000000ffff1b7224 */ /* 0x000fe200078e0016 */
[----:B------:R-:W2:Y:S04]  /*1b130*/  LDL.LU R18, [R1+0x2300] ;  /* 0x0023000001127983 */ /* 0x000ea80000300800 */
[----:B------:R-:W2:Y:S04]  /*1b140*/  LDL.LU R22, [R1+0x22fc] ;  /* 0x0022fc0001167983 */ /* 0x000ea80000300800 */
[----:B------:R0:W-:Y:S04]  /*1b150*/  STL.64 [R1+0x21b0], R26 ;  /* 0x0021b01a01007387 */ /* 0x0001e80000100a00 */
[----:B------:R-:W2:Y:S04]  /*1b160*/  LDL.LU R24, [R1+0x720] ;  /* 0x0007200001187983 */ /* 0x000ea80000300800 */
[----:B------:R-:W2:Y:S04]  /*1b170*/  LDL.LU R25, [R1+0x724] ;  /* 0x0007240001197983 */ /* 0x000ea80000300800 */
[----:B0-----:R-:W2:Y:S04]  /*1b180*/  LDL.LU R26, [R1+0x728] ;  /* 0x00072800011a7983 */ /* 0x001ea80000300800 */
[----:B------:R-:W2:Y:S02]  /*1b190*/  LDL.LU R27, [R1+0x72c] ;  /* 0x00072c00011b7983 */ /* 0x000ea40000300800 */
[----:B--2---:R-:W-:-:S15]  /*1b1a0*/  HMMA.16816.F32.BF16 R24, R4, R18, R24 ;  /* 0x000000120418723c */ /* 0x004fde0000041818 */
[----:B------:R-:W-:-:S04]  /*1b1b0*/  NOP ;  /* 0x0000000000007918 */ /* 0x000fc80000000000 */
[----:B------:R-:W-:Y:S04]  /*1b1c0*/  STL.64 [R1+0x9f0], R24 ;  /* 0x0009f01801007387 */ /* 0x000fe80000100a00 */
[----:B------:R0:W-:Y:S02]  /*1b1d0*/  STL.64 [R1+0x9f8], R26 ;  /* 0x0009f81a01007387 */ /* 0x0001e40000100a00 */
[----:B0-----:R-:W-:Y:S02]  /*1b1e0*/  IMAD.MOV.U32 R26, RZ, RZ, R17 ;  /* 0x000000ffff1a7224 */ /* 0x001fe400078e0011 */
[----:B------:R-:W-:-:S05]  /*1b1f0*/  IMAD.MOV.U32 R27, RZ, RZ, R16 ;  /* 0x000000ffff1b7224 */ /* 0x000fca00078e0010 */
        /* <DEDUP_REMOVED lines=19> */
[----:B------:R-:W3:Y:S04]  /*1b330*/  LDL.LU R29, [R1+0x22f0] ;  /* 0x0022f000011d7983 */ /* 0x000ee80000300800 */
[----:B------:R-:W3:Y:S04]  /*1b340*/  LDL.LU R13, [R1+0x22ec] ;  /* 0x0022ec00010d7983 */ /* 0x000ee80000300800 */
[----:B------:R0:W-:Y:S02]  /*1b350*/  STL.64 [R1+0x21f8], R26 ;  /* 0x0021f81a01007387 */ /* 0x0001e40000100a00 */
[----:B0-----:R-:W-:-:S02]  /*1b360*/  IMAD.MOV.U32 R26, RZ, RZ, R23 ;  /* 0x000000ffff1a7224 */ /* 0x001fc400078e0017 */
[----:B----4-:R-:W-:Y:S01]  /*1b370*/  IMAD.MOV.U32 R27, RZ, RZ, R8 ;  /* 0x000000ffff1b7224 */ /* 0x010fe200078e0008 */
[----:B------:R-:W4:Y:S04]  /*1b380*/  LDL.LU R23, [R1+0x22e8] ;  /* 0x0022e80001177983 */ /* 0x000f280000300800 */
        /* <DEDUP_REMOVED lines=20> */
[----:B---3--:R-:W-:Y:S01]  /*1b4d0*/  IMAD.MOV.U32 R27, RZ, RZ, R14 ;  /* 0x000000ffff1b7224 */ /* 0x008fe200078e000e */
        /* <DEDUP_REMOVED lines=45> */
[----:B----4-:R-:W-:-:S03]  /*1b7b0*/  IMAD.MOV.U32 R26, RZ, RZ, R23 ;  /* 0x000000ffff1a7224 */ /* 0x010fc600078e0017 */
[----:B------:R-:W3:Y:S04]  /*1b7c0*/  LDL.LU R23, [R1+0x22b8] ;  /* 0x0022b80001177983 */ /* 0x000ee80000300800 */
        /* <DEDUP_REMOVED lines=23> */
[----:B------:R-:W4:Y:S01]  /*1b940*/  LDL.LU R19, [R1+0x8ec] ;  /* 0x0008ec0001137983 */ /* 0x000f220000300800 */
[----:B------:R-:W-:-:S03]  /*1b950*/  IMAD.MOV.U32 R27, RZ, RZ, R13 ;  /* 0x000000ffff1b7224 */ /* 0x000fc600078e000d */
[----:B----4-:R-:W-:Y:S04]  /*1b960*/  STL.64 [R1+0x22b0], R18 ;  /* 0x0022b01201007387 */ /* 0x010fe80000100a00 */
[----:B--2---:R0:W-:Y:S04]  /*1b970*/  STL.64 [R1+0x22a8], R16 ;  /* 0x0022a81001007387 */ /* 0x0041e80000100a00 */
[----:B0-----:R-:W2:Y:S04]  /*1b980*/  LDL.LU R16, [R1+0x8f0] ;  /* 0x0008f00001107983 */ /* 0x001ea80000300800 */
[----:B------:R-:W2:Y:S04]  /*1b990*/  LDL.LU R17, [R1+0x8f4] ;  /* 0x0008f40001117983 */ /* 0x000ea80000300800 */
[----:B------:R-:W2:Y:S04]  /*1b9a0*/  LDL.LU R18, [R1+0x8f8] ;  /* 0x0008f80001127983 */ /* 0x000ea80000300800 */
[----:B------:R-:W2:Y:S01]  /*1b9b0*/  LDL.LU R19, [R1+0x8fc] ;  /* 0x0008fc0001137983 */ /* 0x000ea20000300800 */
[----:B---3--:R-:W-:Y:S01]  /*1b9c0*/  HMMA.16816.F32.BF16 R20, R4, R14, R20 ;  /* 0x0000000e0414723c */ /* 0x008fe20000041814 */
[----:B------:R-:W-:-:S15]  /*1b9d0*/  IMAD.MOV.U32 R7, RZ, RZ, R3 ;  /* 0x000000ffff077224 */ /* 0x000fde00078e0003 */
[----:B------:R-:W-:-:S03]  /*1b9e0*/  NOP ;  /* 0x0000000000007918 */ /* 0x000fc60000000000 */
[----:B------:R0:W-:Y:S04]  /*1b9f0*/  STL.64 [R1+0x9e0], R20 ;  /* 0x0009e01401007387 */ /* 0x0001e80000100a00 */
[----:B------:R-:W-:Y:S04]  /*1ba00*/  STL.64 [R1+0x9e8], R22 ;  /* 0x0009e81601007387 */ /* 0x000fe80000100a00 */
[----:B0-----:R-:W3:Y:S04]  /*1ba10*/  LDL.LU R20, [R1+0x810] ;  /* 0x0008100001147983 */ /* 0x001ee80000300800 */
[----:B------:R-:W3:Y:S01]  /*1ba20*/  LDL.LU R21, [R1+0x814] ;  /* 0x0008140001157983 */ /* 0x000ee20000300800 */
[----:B--2---:R-:W-:Y:S03]  /*1ba30*/  HMMA.16816.F32.BF16 R24, R8, R26, R16 ;  /* 0x0000001a0818723c */ /* 0x004fe60000041810 */
[----:B------:R-:W2:Y:S04]  /*1ba40*/  LDL.LU.64 R18, [R1+0x22b0] ;  /* 0x0022b00001127983 */ /* 0x000ea80000300a00 */
[----:B------:R-:W2:-:S12]  /*1ba50*/  LDL.LU.64 R16, [R1+0x22a8] ;  /* 0x0022a80001107983 */ /* 0x000e980000300a00 */
[----:B------:R-:W-:Y:S01]  /*1ba60*/  IMAD.MOV.U32 R3, RZ, RZ, R26 ;  /* 0x000000ffff037224 */ /* 0x000fe200078e001a */
[----:B------:R2:W-:Y:S01]  /*1ba70*/  STL [R1+0x1c0], R24 ;  /* 0x0001c01801007387 */ /* 0x0005e20000100800 */
[----:B------:R-:W-:-:S03]  /*1ba80*/  IMAD.MOV.U32 R29, RZ, RZ, R27 ;  /* 0x000000ffff1d7224 */ /* 0x000fc600078e001b */
[----:B------:R-:W2:Y:S01]  /*1ba90*/  LDL.LU.64 R26, [R1+0x22a0] ;  /* 0x0022a000011a7983 */ /* 0x000ea20000300a00 */
[----:B------:R-:W-:Y:S02]  /*1baa0*/  IMAD.MOV.U32 R28, RZ, RZ, R25 ;  /* 0x000000ffff1c7224 */ /* 0x000fe400078e0019 */
        /* <DEDUP_REMOVED lines=65> */
[----:B0-----:R-:W2:Y:S01]  /*1bec0*/  LDL.LU.64 R26, [R1+0x2198] ;  /* 0x00219800011a7983 */ /* 0x001ea20000300a00 */
[----:B------:R-:W-:Y:S02]  /*1bed0*/  IMAD.MOV.U32 R22, RZ, RZ, R2 ;  /* 0x000000ffff167224 */ /* 0x000fe400078e0002 */
[----:B------:R-:W-:Y:S01]  /*1bee0*/  IMAD.MOV.U32 R23, RZ, RZ, R0 ;  /* 0x000000ffff177224 */ /* 0x000fe200078e0000 */
[----:B--2---:R-:W-:Y:S01]  /*1bef0*/  HMMA.16816.F32.BF16 R24, R8, R26, R16 ;  /* 0x0000001a0818723c */ /* 0x004fe20000041810 */
[----:B------:R-:W3:-:S15]  /*1bf00*/  LDL.LU.64 R18, [R1+0x2190] ;  /* 0x0021900001127983 */ /* 0x000ede0000300a00 */
[----:B------:R-:W-:-:S03]  /*1bf10*/  NOP ;  /* 0x0000000000007918 */ /* 0x000fc60000000000 */
[----:B------:R-:W-:Y:S01]  /*1bf20*/  IMAD.MOV.U32 R2, RZ, RZ, R26 ;  /* 0x000000ffff027224 */ /* 0x000fe200078e001a */
[----:B------:R0:W-:Y:S01]  /*1bf30*/  STL.64 [R1+0x8b0], R24 ;  /* 0x0008b01801007387 */ /* 0x0001e20000100a00 */
[----:B------:R-:W-:-:S03]  /*1bf40*/  IMAD.MOV.U32 R0, RZ, RZ, R27 ;  /* 0x000000ffff007224 */ /* 0x000fc600078e001b */
[----:B------:R-:W2:Y:S04]  /*1bf50*/  LDL.LU.64 R26, [R1+0x2188] ;  /* 0x00218800011a7983 */ /* 0x000ea80000300a00 */
[----:B0-----:R-:W2:Y:S04]  /*1bf60*/  LDL.LU.64 R24, [R1+0x2180] ;  /* 0x0021800001187983 */ /* 0x001ea80000300a00 */
[----:B------:R0:W-:Y:S04]  /*1bf70*/  STL [R1+0x1944], R0 ;  /* 0x0019440001007387 */ /* 0x0001e80000100800 */
[----:B0-----:R-:W4:Y:S04]  /*1bf80*/  LDL R0, [R1+0x12c] ;  /* 0x00012c0001007983 */ /* 0x001f280000100800 */
[----:B------:R0:W-:Y:S04]  /*1bf90*/  STL [R1+0x1940], R2 ;  /* 0x0019400201007387 */ /* 0x0001e80000100800 */
[----:B0-----:R-:W3:Y:S01]  /*1bfa0*/  LDL R2, [R1+0x128] ;  /* 0x0001280001027983 */ /* 0x001ee20000100800 */
[----:B------:R-:W-:-:S07]  /*1bfb0*/  IMAD.MOV.U32 R6, RZ, RZ, R12 ;  /* 0x000000ffff067224 */ /* 0x000fce00078e000c */
[----:B--2---:R-:W-:Y:S01]  /*1bfc0*/  HMMA.16816.F32.BF16 R4, R8, R6, R24 ;  /* 0x000000060804723c */ /* 0x004fe20000041818 */
[----:B------:R-:W2:Y:S04]  /*1bfd0*/  LDL.LU.64 R26, [R1+0x2178] ;  /* 0x00217800011a7983 */ /* 0x000ea80000300a00 */
[----:B------:R-:W2:-:S14]  /*1bfe0*/  LDL.LU.64 R24, [R1+0x2170] ;  /* 0x0021700001187983 */ /* 0x000e9c0000300a00 */
[----:B------:R-:W-:Y:S04]  /*1bff0*/  STL.64 [R1+0x8a0], R4 ;  /* 0x0008a00401007387 */ /* 0x000fe80000100a00 */
[----:B------:R-:W-:Y:S04]  /*1c000*/  STL.64 [R1+0x8a8], R6 ;  /* 0x0008a80601007387 */ /* 0x000fe80000100a00 */
[----:B---3--:R-:W0:Y:S01]  /*1c010*/  LDSM.16.MT88.4 R4, [R2+0x8000] ;  /* 0x008000000204783b */ /* 0x008e220000004200 */
[----:B------:R-:W-:Y:S03]  /*1c020*/  HMMA.16816.F32.BF16 R16, R8, R18, R20 ;  /* 0x000000120810723c */ /* 0x000fe60000041814 */
[----:B------:R-:W-:-:S15]  /*1c030*/  LDSM.16.MT88.4 R20, [R2+0x8300] ;  /* 0x008300000214783b */ /* 0x000fde0000004200 */
[----:B------:R-:W-:Y:S01]  /*1c040*/  NOP ;  /* 0x0000000000007918 */ /* 0x000fe20000000000 */
[----:B------:R-:W-:Y:S04]  /*1c050*/  STL.64 [R1+0x880], R16 ;  /* 0x0008801001007387 */ /* 0x000fe80000100a00 */
[----:B------:R-:W-:Y:S04]  /*1c060*/  STL.64 [R1+0x888], R18 ;  /* 0x0008881201007387 */ /* 0x000fe80000100a00 */
[----:B----4-:R-:W1:Y:S01]  /*1c070*/  LDSM.16.M88.4 R16, [R0+UR5+0x10000] ;  /* 0x010000050010783b */ /* 0x010e620008000200 */
[----:B--2---:R-:W-:Y:S01]  /*1c080*/  HMMA.16816.F32.BF16 R12, R8, R14, R24 ;  /* 0x0000000e080c723c */ /* 0x004fe20000041818 */
[----:B0-----:R-:W-:-:S02]  /*1c090*/  IMAD.MOV.U32 R11, RZ, RZ, R4 ;  /* 0x000000ffff0b7224 */ /* 0x001fc400078e0004 */
[----:B------:R-:W-:Y:S02]  /*1c0a0*/  IMAD.MOV.U32 R10, RZ, RZ, R5 ;  /* 0x000000ffff0a7224 */ /* 0x000fe400078e0005 */
[----:B------:R-:W-:Y:S02]  /*1c0b0*/  IMAD.MOV.U32 R9, RZ, RZ, R6 ;  /* 0x000000ffff097224 */ /* 0x000fe400078e0006 */
[----:B------:R-:W-:Y:S01]  /*1c0c0*/  IMAD.MOV.U32 R8, RZ, RZ, R7 ;  /* 0x000000ffff087224 */ /* 0x000fe200078e0007 */
[----:B------:R-:W-:Y:S11]  /*1c0d0*/  LDSM.16.MT88.4 R24, [R2+0x8380] ;  /* 0x008380000218783b */ /* 0x000ff60000004200 */
[----:B------:R-:W-:Y:S04]  /*1c0e0*/  STL.64 [R1+0x800], R12 ;  /* 0x0008000c01007387 */ /* 0x000fe80000100a00 */
[----:B------:R-:W-:Y:S04]  /*1c0f0*/  STL.64 [R1+0x808], R14 ;  /* 0x0008080e01007387 */ /* 0x000fe80000100a00 */
[----:B------:R-:W-:Y:S04]  /*1c100*/  STL.64 [R1+0x10], R4 ;  /* 0x0000100401007387 */ /* 0x000fe80000100a00 */
[----:B------:R-:W-:Y:S04]  /*1c110*/  STL.64 [R1+0x18], R6 ;  /* 0x0000180601007387 */ /* 0x000fe80000100a00 */
[----:B------:R-:W0:Y:S04]  /*1c120*/  LDSM.16.MT88.4 R4, [R2+0x8080] ;  /* 0x008080000204783b */ /* 0x000e280000004200 */
[----:B-1----:R-:W-:Y:S04]  /*1c130*/  STL.64 [R1+0x110], R16 ;  /* 0x0001101001007387 */ /* 0x002fe80000100a00 */
[----:B------:R-:W-:Y:S04]  /*1c140*/  STL.64 [R1+0x118], R18 ;  /* 0x0001181201007387 */ /* 0x000fe80000100a00 */
[----:B------:R-:W-:Y:S04]  /*1c150*/  LDSM.16.MT88.4 R16, [R2+0x8280] ;  /* 0x008280000210783b */ /* 0x000fe80000004200 */
[----:B0-----:R-:W-:Y:S01]  /*1c160*/  STL.64 [R1], R4 ;  /* 0x0000000401007387 */ /* 0x001fe20000100a00 */
[----:B------:R-:W-:-:S02]  /*1c170*/  IMAD.MOV.U32 R15, RZ, RZ, R4 ;  /* 0x000000ffff0f7224 */ /* 0x000fc400078e0004 */
[----:B------:R-:W-:Y:S02]  /*1c180*/  IMAD.MOV.U32 R14, RZ, RZ, R5 ;  /* 0x000000ffff0e7224 */ /* 0x000fe400078e0005 */
[----:B------:R-:W-:Y:S01]  /*1c190*/  IMAD.MOV.U32 R13, RZ, RZ, R6 ;  /* 0x000000ffff0d7224 */ /* 0x000fe200078e0006 */
[----:B------:R-:W-:Y:S01]  /*1c1a0*/  STL.64 [R1+0x8], R6 ;  /* 0x0000080601007387 */ /* 0x000fe20000100a00 */
[----:B------:R-:W-:-:S03]  /*1c1b0*/  IMAD.MOV.U32 R12, RZ, RZ, R7 ;  /* 0x000000ffff0c7224 */ /* 0x000fc600078e0007 */
[----:B------:R-:W0:Y:S04]  /*1c1c0*/  LDSM.16.MT88.4 R4, [R2+0x8100] ;  /* 0x008100000204783b */ /* 0x000e280000004200 */
[----:B0-----:R0:W-:Y:S04]  /*1c1d0*/  STL.64 [R1+0x2128], R6 ;  /* 0x0021280601007387 */ /* 0x0011e80000100a00 */
[----:B------:R1:W-:Y:S01]  /*1c1e0*/  STL.64 [R1+0x2120], R4 ;  /* 0x0021200401007387 */ /* 0x0003e20000100a00 */
[----:B0-----:R-:W-:Y:S02]  /*1c1f0*/  IMAD.MOV.U32 R6, RZ, RZ, R13 ;  /* 0x000000ffff067224 */ /* 0x001fe400078e000d */
[----:B------:R-:W-:-:S02]  /*1c200*/  IMAD.MOV.U32 R7, RZ, RZ, R12 ;  /* 0x000000ffff077224 */ /* 0x000fc400078e000c */
[----:B-1----:R-:W-:Y:S02]  /*1c210*/  IMAD.MOV.U32 R4, RZ, RZ, R15 ;  /* 0x000000ffff047224 */ /* 0x002fe400078e000f */
[----:B------:R-:W-:Y:S02]  /*1c220*/  IMAD.MOV.U32 R5, RZ, RZ, R14 ;  /* 0x000000ffff057224 */ /* 0x000fe400078e000e */
[----:B------:R-:W-:Y:S04]  /*1c230*/  LDSM.16.MT88.4 R12, [R2+0x8200] ;  /* 0x00820000020c783b */ /* 0x000fe80000004200 */
[----:B------:R0:W-:Y:S04]  /*1c240*/  STL.64 [R1+0x2148], R6 ;  /* 0x0021480601007387 */ /* 0x0001e80000100a00 */
[----:B------:R1:W-:Y:S01]  /*1c250*/  STL.64 [R1+0x2140], R4 ;  /* 0x0021400401007387 */ /* 0x0003e20000100a00 */
[----:B0-----:R-:W-:-:S02]  /*1c260*/  IMAD.MOV.U32 R6, RZ, RZ, R9 ;  /* 0x000000ffff067224 */ /* 0x001fc400078e0009 */
[----:B-1----:R-:W-:Y:S02]  /*1c270*/  IMAD.MOV.U32 R4, RZ, RZ, R11 ;  /* 0x000000ffff047224 */ /* 0x002fe400078e000b */
[----:B------:R-:W-:Y:S02]  /*1c280*/  IMAD.MOV.U32 R5, RZ, RZ, R10 ;  /* 0x000000ffff057224 */ /* 0x000fe400078e000a */
[----:B------:R-:W-:Y:S02]  /*1c290*/  IMAD.MOV.U32 R7, RZ, RZ, R8 ;  /* 0x000000ffff077224 */ /* 0x000fe400078e0008 */
[----:B------:R-:W0:Y:S04]  /*1c2a0*/  LDSM.16.MT88.4 R8, [R2+0x8180] ;  /* 0x008180000208783b */ /* 0x000e280000004200 */
[----:B------:R-:W-:Y:S04]  /*1c2b0*/  STL.64 [R1+0x2168], R6 ;  /* 0x0021680601007387 */ /* 0x000fe80000100a00 */
[----:B------:R-:W-:Y:S04]  /*1c2c0*/  STL.64 [R1+0x2160], R4 ;  /* 0x0021600401007387 */ /* 0x000fe80000100a00 */
[----:B------:R-:W1:Y:S04]  /*1c2d0*/  LDSM.16.M88.4 R4, [R0+UR5+0x11000] ;  /* 0x011000050004783b */ /* 0x000e680008000200 */
[----:B0-----:R-:W-:Y:S04]  /*1c2e0*/  STL.64 [R1+0x2138], R10 ;  /* 0x0021380a01007387 */ /* 0x001fe80000100a00 */
[----:B------:R0:W-:Y:S04]  /*1c2f0*/  STL.64 [R1+0x2130], R8 ;  /* 0x0021300801007387 */ /* 0x0001e80000100a00 */
        /* <DEDUP_REMOVED lines=14> */
[----:B------:R-:W3:Y:S04]  /*1c3e0*/  LDL.LU R14, [R1+0x388] ;  /* 0x00038800010e7983 */ /* 0x000ee80000300800 */
[----:B------:R-:W3:Y:S04]  /*1c3f0*/  LDL.LU R15, [R1+0x38c] ;  /* 0x00038c00010f7983 */ /* 0x000ee80000300800 */
[----:B------:R-:W-:Y:S04]  /*1c400*/  STL.64 [R1+0x20f8], R22 ;  /* 0x0020f81601007387 */ /* 0x000fe80000100a00 */
[----:B------:R0:W-:Y:S04]  /*1c410*/  STL.64 [R1+0x20f0], R20 ;  /* 0x0020f01401007387 */ /* 0x0001e80000100a00 */
[----:B0-----:R-:W4:Y:S04]  /*1c420*/  LDL.LU R20, [R1+0x5e0] ;  /* 0x0005e00001147983 */ /* 0x001f280000300800 */
[----:B------:R-:W4:Y:S04]  /*1c430*/  LDL.LU R21, [R1+0x5e4] ;  /* 0x0005e40001157983 */ /* 0x000f280000300800 */
[----:B------:R-:W4:Y:S04]  /*1c440*/  LDL.LU R22, [R1+0x5e8] ;  /* 0x0005e80001167983 */ /* 0x000f280000300800 */
[----:B------:R-:W4:Y:S04]  /*1c450*/  LDL.LU R23, [R1+0x5ec] ;  /* 0x0005ec0001177983 */ /* 0x000f280000300800 */
[----:B------:R-:W-:Y:S04]  /*1c460*/  STL.64 [R1+0x20d8], R26 ;  /* 0x0020d81a01007387 */ /* 0x000fe80000100a00 */
[----:B------:R0:W-:Y:S04]  /*1c470*/  STL.64 [R1+0x20d0], R24 ;  /* 0x0020d01801007387 */ /* 0x0001e80000100a00 */
[----:B0-----:R-:W2:Y:S04]  /*1c480*/  LDL.LU.64 R24, [R1+0x110] ;  /* 0x0001100001187983 */ /* 0x001ea80000300a00 */
        /* <DEDUP_REMOVED lines=10> */
[----:B------:R-:W-:Y:S01]  /*1c530*/  STL [R1+0x1f10], R0 ;  /* 0x001f100001007387 */ /* 0x000fe20000100800 */
[----:B--2---:R-:W-:Y:S03]  /*1c540*/  HMMA.16816.F32.BF16 R4, R4, R24, R8 ;  /* 0x000000180404723c */ /* 0x004fe60000041808 */
[----:B------:R-:W2:Y:S04]  /*1c550*/  LDL.LU.64 R10, [R1+0x2158] ;  /* 0x00215800010a7983 */ /* 0x000ea80000300a00 */
[----:B------:R-:W2:-:S12]  /*1c560*/  LDL.LU.64 R8, [R1+0x2150] ;  /* 0x0021500001087983 */ /* 0x000e980000300a00 */
[----:B------:R-:W-:Y:S04]  /*1c570*/  STL.64 [R1+0x870], R4 ;  /* 0x0008700401007387 */ /* 0x000fe80000100a00 */
[----:B------:R0:W-:Y:S04]  /*1c580*/  STL.64 [R1+0x878], R6 ;  /* 0x0008780601007387 */ /* 0x0001e80000100a00 */
[----:B0-----:R-:W2:Y:S04]  /*1c590*/  LDL.LU.64 R6, [R1+0x2148] ;  /* 0x0021480001067983 */ /* 0x001ea80000300a00 */
[----:B------:R-:W2:Y:S02]  /*1c5a0*/  LDL.LU.64 R4, [R1+0x2140] ;  /* 0x0021400001047983 */ /* 0x000ea40000300a00 */
[----:B--2---:R-:W-:Y:S02]  /*1c5b0*/  HMMA.16816.F32.BF16 R4, R4, R24, R8 ;  /* 0x000000180404723c */ /* 0x004fe40000041808 */
[----:B------:R-:W3:Y:S04]  /*1c5c0*/  LDL.LU.64 R10, [R1+0x2138] ;  /* 0x00213800010a7983 */ /* 0x000ee80000300a00 */
[----:B------:R-:W3:-:S13]  /*1c5d0*/  LDL.LU.64 R8, [R1+0x2130] ;  /* 0x0021300001087983 */ /* 0x000eda0000300a00 */
[----:B------:R-:W-:Y:S04]  /*1c5e0*/  STL.64 [R1+0x830], R4 ;  /* 0x0008300401007387 */ /* 0x000fe80000100a00 */
[----:B------:R0:W-:Y:S04]  /*1c5f0*/  STL.64 [R1+0x838], R6 ;  /* 0x0008380601007387 */ /* 0x0001e80000100a00 */
[----:B0-----:R-:W4:Y:S04]  /*1c600*/  LDL.LU.64 R6, [R1+0x2128] ;  /* 0x0021280001067983 */ /* 0x001f280000300a00 */
[----:B------:R-:W4:Y:S01]  /*1c610*/  LDL.LU.64 R4, [R1+0x2120] ;  /* 0x0021200001047983 */ /* 0x000f220000300a00 */
[-C--:B---3--:R-:W-:Y:S08]  /*1c620*/  HMMA.16816.F32.BF16 R12, R8, R24.reuse, R12 ;  /* 0x00000018080c723c */ /* 0x088ff0000004180c */
[----:B----4-:R-:W-:-:S15]  /*1c630*/  HMMA.16816.F32.BF16 R20, R4, R24, R20 ;  /* 0x000000180414723c */ /* 0x010fde0000041814 */
[----:B------:R-:W-:-:S04]  /*1c640*/  NOP ;  /* 0x0000000000007918 */ /* 0x000fc80000000000 */
[----:B------:R0:W-:Y:S04]  /*1c650*/  STL.64 [R1+0x860], R20 ;  /* 0x0008601401007387 */ /* 0x0001e80000100a00 */
[----:B------:R1:W-:Y:S04]  /*1c660*/  STL.64 [R1+0x868], R22 ;  /* 0x0008681601007387 */ /* 0x0003e80000100a00 */
[----:B0-----:R-:W2:Y:S04]  /*1c670*/  LDL.LU R20, [R1+0x240] ;  /* 0x0002400001147983 */ /* 0x001ea80000300800 */
[----:B------:R-:W2:Y:S04]  /*1c680*/  LDL.LU R21, [R1+0x244] ;  /* 0x0002440001157983 */ /* 0x000ea80000300800 */
[----:B-1----:R-:W2:Y:S04]  /*1c690*/  LDL.LU R22, [R1+0x248] ;  /* 0x0002480001167983 */ /* 0x002ea80000300800 */
        /* <DEDUP_REMOVED lines=9> */
[----:B0-----:R-:W3:Y:S04]  /*1c730*/  LDL.LU.64 R14, [R1+0x2118] ;  /* 0x00211800010e7983 */ /* 0x001ee80000300a00 */
[----:B------:R-:W3:Y:S04]  /*1c740*/  LDL.LU.64 R12, [R1+0x2110] ;  /* 0x00211000010c7983 */ /* 0x000ee80000300a00 */
[----:B------:R-:W-:Y:S04]  /*1c750*/  STL.64 [R1+0x2070], R10 ;  /* 0x0020700a01007387 */ /* 0x000fe80000100a00 */
[----:B------:R0:W-:Y:S04]  /*1c760*/  STL.64 [R1+0x2068], R8 ;  /* 0x0020680801007387 */ /* 0x0001e80000100a00 */
[----:B0-----:R-:W4:Y:S01]  /*1c770*/  LDL.LU.64 R8, [R1+0x100] ;  /* 0x0001000001087983 */ /* 0x001f220000300a00 */
[----:B------:R-:W-:-:S02]  /*1c780*/  IMAD.MOV.U32 R10, RZ, RZ, R3 ;  /* 0x000000ffff0a7224 */ /* 0x000fc400078e0003 */
[----:B------:R-:W-:Y:S01]  /*1c790*/  IMAD.MOV.U32 R11, RZ, RZ, R29 ;  /* 0x000000ffff0b7224 */ /* 0x000fe200078e001d */
[----:B---3--:R-:W-:Y:S01]  /*1c7a0*/  HMMA.16816.F32.BF16 R4, R12, R24, R4 ;  /* 0x000000180c04723c */ /* 0x008fe20000041804 */
[----:B----4-:R0:W-:Y:S04]  /*1c7b0*/  STL.64 [R1+0x20b8], R8 ;  /* 0x0020b80801007387 */ /* 0x0101e80000100a00 */
[----:B0-----:R-:W3:-:S14]  /*1c7c0*/  LDL.LU R8, [R1+0x1c0] ;  /* 0x0001c00001087983 */ /* 0x001edc0000300800 */
[----:B------:R0:W-:Y:S04]  /*1c7d0*/  STL.64 [R1+0x850], R4 ;  /* 0x0008500401007387 */ /* 0x0001e80000100a00 */
[----:B------:R1:W-:Y:S01]  /*1c7e0*/  STL.64 [R1+0x858], R6 ;  /* 0x0008580601007387 */ /* 0x0003e20000100a00 */
[----:B------:R-:W-:-:S03]  /*1c7f0*/  IMAD.MOV.U32 R9, RZ, RZ, R28 ;  /* 0x000000ffff097224 */ /* 0x000fc600078e001c */
[----:B------:R-:W4:Y:S04]  /*1c800*/  LDL.LU R28, [R1+0x2108] ;  /* 0x00210800011c7983 */ /* 0x000f280000300800 */
[----:B------:R-:W3:Y:S04]  /*1c810*/  LDL.LU R3, [R1+0x2104] ;  /* 0x0021040001037983 */ /* 0x000ee80000300800 */
[----:B------:R-:W3:Y:S04]  /*1c820*/  LDL.LU R29, [R1+0x2100] ;  /* 0x00210000011d7983 */ /* 0x000ee80000300800 */
[----:B0-----:R-:W3:Y:S04]  /*1c830*/  LDL.64 R4, [R1] ;  /* 0x0000000001047983 */ /* 0x001ee80000100a00 */
[----:B-1----:R-:W3:Y:S01]  /*1c840*/  LDL.64 R6, [R1+0x8] ;  /* 0x0000080001067983 */ /* 0x002ee20000100a00 */
[----:B--2---:R-:W-:Y:S03]  /*1c850*/  HMMA.16816.F32.BF16 R20, R16, R24, R20 ;  /* 0x000000181014723c */ /* 0x004fe60000041814 */
[----:B---3--:R-:W-:Y:S04]  /*1c860*/  STL.64 [R1+0x20a0], R6 ;  /* 0x0020a00601007387 */ /* 0x008fe80000100a00 */
[----:B------:R0:W-:Y:S04]  /*1c870*/  STL.64 [R1+0x2098], R4 ;  /* 0x0020980401007387 */ /* 0x0001e80000100a00 */
        /* <DEDUP_REMOVED lines=10> */
[----:B--2---:R0:W-:Y:S04]  /*1c920*/  STL.64 [R1+0x20b0], R14 ;  /* 0x0020b00e01007387 */ /* 0x0041e80000100a00 */
[----:B---3--:R1:W-:Y:S04]  /*1c930*/  STL.64 [R1+0x20a8], R12 ;  /* 0x0020a80c01007387 */ /* 0x0083e80000100a00 */
[----:B0-----:R-:W2:Y:S04]  /*1c940*/  LDL.64 R14, [R1+0x18] ;  /* 0x00001800010e7983 */ /* 0x001ea80000100a00 */
[----:B-1----:R-:W3:Y:S04]  /*1c950*/  LDL.64 R12, [R1+0x10] ;  /* 0x00001000010c7983 */ /* 0x002ee80000100a00 */
[----:B------:R-:W-:Y:S04]  /*1c960*/  STL.64 [R1+0x810], R20 ;  /* 0x0008101401007387 */ /* 0x000fe80000100a00 */
[----:B------:R0:W-:Y:S04]  /*1c970*/  STL.64 [R1+0x818], R22 ;  /* 0x0008181601007387 */ /* 0x0001e80000100a00 */
[----:B0-----:R-:W2:Y:S04]  /*1c980*/  LDL.LU.64 R22, [R1+0x20f8] ;  /* 0x0020f80001167983 */ /* 0x001ea80000300a00 */
[----:B------:R-:W2:Y:S04]  /*1c990*/  LDL.LU.64 R20, [R1+0x20f0] ;  /* 0x0020f00001147983 */ /* 0x000ea80000300a00 */
[----:B------:R-:W-:Y:S04]  /*1c9a0*/  STL.64 [R1+0x2060], R18 ;  /* 0x0020601201007387 */ /* 0x000fe80000100a00 */
[----:B------:R0:W-:Y:S04]  /*1c9b0*/  STL.64 [R1+0x2058], R16 ;  /* 0x0020581001007387 */ /* 0x0001e80000100a00 */
[----:B0-----:R-:W2:Y:S01]  /*1c9c0*/  LDL.LU R16, [R1+0x200] ;  /* 0x0002000001107983 */ /* 0x001ea20000300800 */
[----:B------:R-:W-:-:S02]  /*1c9d0*/  IMAD.MOV.U32 R17, RZ, RZ, R29 ;  /* 0x000000ffff117224 */ /* 0x000fc400078e001d */
[----:B------:R-:W-:Y:S02]  /*1c9e0*/  IMAD.MOV.U32 R18, RZ, RZ, R3 ;  /* 0x000000ffff127224 */ /* 0x000fe400078e0003 */
[----:B----4-:R-:W-:Y:S01]  /*1c9f0*/  IMAD.MOV.U32 R19, RZ, RZ, R28 ;  /* 0x000000ffff137224 */ /* 0x010fe200078e001c */
[----:B------:R-:W4:Y:S04]  /*1ca00*/  LDL.LU R29, [R1+0x20e8] ;  /* 0x0020e800011d7983 */ /* 0x000f280000300800 */
[----:B------:R-:W3:Y:S04]  /*1ca10*/  LDL.LU R3, [R1+0x20e4] ;  /* 0x0020e40001037983 */ /* 0x000ee80000300800 */
[----:B------:R-:W3:Y:S01]  /*1ca20*/  LDL.LU R28, [R1+0x20e0] ;  /* 0x0020e000011c7983 */ /* 0x000ee20000300800 */
[----:B------:R-:W-:-:S02]  /*1ca30*/  IMAD.MOV.U32 R2, RZ, RZ, R24 ;  /* 0x000000ffff027224 */ /* 0x000fc400078e0018 */
[----:B------:R-:W-:Y:S01]  /*1ca40*/  IMAD.MOV.U32 R0, RZ, RZ, R25 ;  /* 0x000000ffff007224 */ /* 0x000fe200078e0019 */
[----:B--2---:R-:W-:-:S15]  /*1ca50*/  HMMA.16816.F32.BF16 R16, R20, R24, R16 ;  /* 0x000000181410723c */ /* 0x004fde0000041810 */
[----:B------:R-:W-:-:S04]  /*1ca60*/  NOP ;  /* 0x0000000000007918 */ /* 0x000fc80000000000 */
[----:B------:R0:W-:Y:S04]  /*1ca70*/  STL.64 [R1+0x840], R16 ;  /* 0x0008401001007387 */ /* 0x0001e80000100a00 */
[----:B------:R1:W-:Y:S04]  /*1ca80*/  STL.64 [R1+0x848], R18 ;  /* 0x0008481201007387 */ /* 0x0003e80000100a00 */
[----:B------:R-:W2:Y:S04]  /*1ca90*/  LDL.LU.64 R26, [R1+0x20d8] ;  /* 0x0020d800011a7983 */ /* 0x000ea80000300a00 */
[----:B------:R-:W2:Y:S04]  /*1caa0*/  LDL.LU.64 R24, [R1+0x20d0] ;  /* 0x0020d00001187983 */ /* 0x000ea80000300a00 */
[----:B0-----:R-:W2:Y:S01]  /*1cab0*/  LDL.LU R16, [R1+0x370] ;  /* 0x0003700001107983 */ /* 0x001ea20000300800 */
[----:B---3--:R-:W-:-:S03]  /*1cac0*/  IMAD.MOV.U32 R17, RZ, RZ, R3 ;  /* 0x000000ffff117224 */ /* 0x008fc600078e0003 */
[----:B------:R-:W3:Y:S01]  /*1cad0*/  LDL.LU R3, [R1+0x20c8] ;  /* 0x0020c80001037983 */ /* 0x000ee20000300800 */
[----:B-1----:R-:W-:Y:S02]  /*1cae0*/  IMAD.MOV.U32 R18, RZ, RZ, R28 ;  /* 0x000000ffff127224 */ /* 0x002fe400078e001c */
[----:B----4-:R-:W-:Y:S01]  /*1caf0*/  IMAD.MOV.U32 R19, RZ, RZ, R29 ;  /* 0x000000ffff137224 */ /* 0x010fe200078e001d */
[----:B------:R-:W4:Y:S04]  /*1cb00*/  LDL.LU R28, [R1+0x20c4] ;  /* 0x0020c400011c7983 */ /* 0x000f280000300800 */
[----:B------:R-:W3:Y:S04]  /*1cb10*/  LDL.LU R29, [R1+0x20c0] ;  /* 0x0020c000011d7983 */ /* 0x000ee80000300800 */
[----:B------:R-:W-:Y:S04]  /*1cb20*/  STL.64 [R1+0x2050], R22 ;  /* 0x0020501601007387 */ /* 0x000fe80000100a00 */
[----:B------:R0:W-:Y:S02]  /*1cb30*/  STL.64 [R1+0x2048], R20 ;  /* 0x0020481401007387 */ /* 0x0001e40000100a00 */
[----:B0-----:R-:W-:-:S02]  /*1cb40*/  IMAD.MOV.U32 R20, RZ, RZ, R2 ;  /* 0x000000ffff147224 */ /* 0x001fc400078e0002 */
[----:B------:R-:W-:-:S07]  /*1cb50*/  IMAD.MOV.U32 R21, RZ, RZ, R0 ;  /* 0x000000ffff157224 */ /* 0x000fce00078e0000 */
[----:B--2---:R-:W-:Y:S01]  /*1cb60*/  HMMA.16816.F32.BF16 R20, R24, R20, R8 ;  /* 0x000000141814723c */ /* 0x004fe20000041808 */
[----:B------:R-:W2:Y:S04]  /*1cb70*/  LDL.LU.64 R8, [R1+0x20b8] ;  /* 0x0020b80001087983 */ /* 0x000ea80000300a00 */
[----:B------:R4:W-:Y:S04]  /*1cb80*/  STL.64 [R1+0x2040], R26 ;  /* 0x0020401a01007387 */ /* 0x0009e80000100a00 */
[----:B------:R0:W-:Y:S01]  /*1cb90*/  STL.64 [R1+0x2038], R24 ;  /* 0x0020381801007387 */ /* 0x0001e20000100a00 */
[----:B----4-:R-:W-:-:S02]  /*1cba0*/  IMAD.MOV.U32 R26, RZ, RZ, R28 ;  /* 0x000000ffff1a7224 */ /* 0x010fc400078e001c */
[----:B---3--:R-:W-:-:S07]  /*1cbb0*/  IMAD.MOV.U32 R27, RZ, RZ, R3 ;  /* 0x000000ffff1b7224 */ /* 0x008fce00078e0003 */
[----:B------:R1:W-:Y:S04]  /*1cbc0*/  STL.64 [R1+0x890], R20 ;  /* 0x0008901401007387 */ /* 0x0003e80000100a00 */
[----:B------:R3:W-:Y:S04]  /*1cbd0*/  STL.64 [R1+0x898], R22 ;  /* 0x0008981601007387 */ /* 0x0007e80000100a00 */
[----:B0-----:R-:W4:Y:S01]  /*1cbe0*/  LDL.LU R24, [R1+0x780] ;  /* 0x0007800001187983 */ /* 0x001f220000300800 */
[----:B------:R-:W-:Y:S02]  /*1cbf0*/  IMAD.MOV.U32 R25, RZ, RZ, R29 ;  /* 0x000000ffff197224 */ /* 0x000fe400078e001d */
[----:B-1----:R-:W-:-:S02]  /*1cc00*/  IMAD.MOV.U32 R21, RZ, RZ, R14 ;  /* 0x000000ffff157224 */ /* 0x002fc400078e000e */
[----:B------:R-:W-:Y:S02]  /*1cc10*/  IMAD.MOV.U32 R20, RZ, RZ, R15 ;  /* 0x000000ffff147224 */ /* 0x000fe400078e000f */
[----:B---3--:R-:W-:Y:S02]  /*1cc20*/  IMAD.MOV.U32 R23, RZ, RZ, R12 ;  /* 0x000000ffff177224 */ /* 0x008fe400078e000c */
[----:B------:R-:W-:Y:S01]  /*1cc30*/  IMAD.MOV.U32 R22, RZ, RZ, R13 ;  /* 0x000000ffff167224 */ /* 0x000fe200078e000d */
[----:B--2---:R-:W-:Y:S01]  /*1cc40*/  HMMA.16816.F32.BF16 R4, R12, R8, R4 ;  /* 0x000000080c04723c */ /* 0x004fe20000041804 */
[----:B------:R-:W2:Y:S04]  /*1cc50*/  LDL.LU.64 R14, [R1+0x20b0] ;  /* 0x0020b000010e7983 */ /* 0x000ea80000300a00 */
[----:B------:R-:W2:-:S14]  /*1cc60*/  LDL.LU.64 R12, [R1+0x20a8] ;  /* 0x0020a800010c7983 */ /* 0x000e9c0000300a00 */
[----:B------:R-:W-:Y:S01]  /*1cc70*/  IMAD.MOV.U32 R28, RZ, RZ, R6 ;  /* 0x000000ffff1c7224 */ /* 0x000fe200078e0006 */
[----:B------:R0:W-:Y:S01]  /*1cc80*/  STL [R1+0x7f0], R4 ;  /* 0x0007f00401007387 */ /* 0x0001e20000100800 */
[----:B------:R-:W-:Y:S02]  /*1cc90*/  IMAD.MOV.U32 R3, RZ, RZ, R7 ;  /* 0x000000ffff037224 */ /* 0x000fe400078e0007 */
[----:B------:R-:W-:Y:S01]  /*1cca0*/  IMAD.MOV.U32 R29, RZ, RZ, R5 ;  /* 0x000000ffff1d7224 */ /* 0x000fe200078e0005 */
[----:B------:R-:W4:Y:S04]  /*1ccb0*/  LDL.LU.64 R6, [R1+0x20a0] ;  /* 0x0020a00001067983 */ /* 0x000f280000300a00 */
[----:B0-----:R-:W4:Y:S04]  /*1ccc0*/  LDL.LU.64 R4, [R1+0x2098] ;  /* 0x0020980001047983 */ /* 0x001f280000300a00 */
[----:B------:R-:W-:Y:S04]  /*1ccd0*/  STL [R1+0x18d0], R28 ;  /* 0x0018d01c01007387 */ /* 0x000fe80000100800 */
[----:B------:R-:W-:Y:S04]  /*1cce0*/  STL [R1+0x18cc], R29 ;  /* 0x0018cc1d01007387 */ /* 0x000fe80000100800 */
[----:B------:R0:W-:Y:S01]  /*1ccf0*/  STL [R1+0x18c8], R3 ;  /* 0x0018c80301007387 */ /* 0x0001e20000100800 */
[----:B----4-:R-:W-:Y:S01]  /*1cd00*/  HMMA.16816.F32.BF16 R24, R4, R8, R24 ;  /* 0x000000080418723c */ /* 0x010fe20000041818 */
[----:B0-----:R-:W-:-:S15]  /*1cd10*/  IMAD.MOV.U32 R3, RZ, RZ, R7 ;  /* 0x000000ffff037224 */ /* 0x001fde00078e0007 */
[----:B------:R-:W-:-:S03]  /*1cd20*/  NOP ;  /* 0x0000000000007918 */ /* 0x000fc60000000000 */
[----:B------:R0:W-:Y:S04]  /*1cd30*/  STL.64 [R1+0x7a0], R24 ;  /* 0x0007a01801007387 */ /* 0x0001e80000100a00 */
[----:B------:R1:W-:Y:S01]  /*1cd40*/  STL.64 [R1+0x7a8], R26 ;  /* 0x0007a81a01007387 */ /* 0x0003e20000100a00 */
[----:B0-----:R-:W-:Y:S02]  /*1cd50*/  IMAD.MOV.U32 R24, RZ, RZ, R6 ;  /* 0x000000ffff187224 */ /* 0x001fe400078e0006 */
[----:B-1----:R-:W-:Y:S02]  /*1cd60*/  IMAD.MOV.U32 R26, RZ, RZ, R4 ;  /* 0x000000ffff1a7224 */ /* 0x002fe400078e0004 */
[----:B------:R-:W-:Y:S01]  /*1cd70*/  IMAD.MOV.U32 R25, RZ, RZ, R5 ;  /* 0x000000ffff197224 */ /* 0x000fe200078e0005 */
[----:B------:R-:W2:Y:S04]  /*1cd80*/  LDL.LU.64 R6, [R1+0x2090] ;  /* 0x0020900001067983 */ /* 0x000ea80000300a00 */
[----:B------:R-:W2:Y:S01]  /*1cd90*/  LDL.LU.64 R4, [R1+0x2088] ;  /* 0x0020880001047983 */ /* 0x000ea20000300a00 */
[----:B------:R-:W-:-:S02]  /*1cda0*/  IMAD.MOV.U32 R2, RZ, RZ, R8 ;  /* 0x000000ffff027224 */ /* 0x000fc400078e0008 */
        /* <DEDUP_REMOVED lines=26> */
[----:B------:R-:W2:-:S15]  /*1cf50*/  LDL.LU R16, [R1+0x270] ;  /* 0x0002700001107983 */ /* 0x000e9e0000300800 */
[----:B------:R-:W-:-:S03]  /*1cf60*/  NOP ;  /* 0x0000000000007918 */ /* 0x000fc60000000000 */
[----:B------:R0:W-:Y:S04]  /*1cf70*/  STL.64 [R1+0x790], R20 ;  /* 0x0007901401007387 */ /* 0x0001e80000100a00 */
[----:B------:R1:W-:Y:S04]  /*1cf80*/  STL.64 [R1+0x798], R22 ;  /* 0x0007981601007387 */ /* 0x0003e80000100a00 */
[----:B------:R-:W2:Y:S04]  /*1cf90*/  LDL.LU R17, [R1+0x274] ;  /* 0x0002740001117983 */ /* 0x000ea80000300800 */
[----:B------:R-:W2:Y:S04]  /*1cfa0*/  LDL.LU R18, [R1+0x278] ;  /* 0x0002780001127983 */ /* 0x000ea80000300800 */
[----:B------:R-:W2:Y:S04]  /*1cfb0*/  LDL.LU R19, [R1+0x27c] ;  /* 0x00027c0001137983 */ /* 0x000ea80000300800 */
[----:B------:R-:W3:Y:S04]  /*1cfc0*/  LDL.LU R24, [R1+0x1f0] ;  /* 0x0001f00001187983 */ /* 0x000ee80000300800 */
[----:B------:R-:W3:Y:S04]  /*1cfd0*/  LDL.LU R25, [R1+0x1f4] ;  /* 0x0001f40001197983 */ /* 0x000ee80000300800 */
[----:B------:R-:W3:Y:S04]  /*1cfe0*/  LDL.LU R26, [R1+0x1f8] ;  /* 0x0001f800011a7983 */ /* 0x000ee80000300800 */
[----:B------:R-:W3:Y:S04]  /*1cff0*/  LDL.LU R27, [R1+0x1fc] ;  /* 0x0001fc00011b7983 */ /* 0x000ee80000300800 */
[----:B0-----:R-:W4:Y:S04]  /*1d000*/  LDL.LU R20, [R1+0x230] ;  /* 0x0002300001147983 */ /* 0x001f280000300800 */
[----:B------:R-:W4:Y:S04]  /*1d010*/  LDL.LU R21, [R1+0x234] ;  /* 0x0002340001157983 */ /* 0x000f280000300800 */
[----:B-1----:R-:W4:Y:S04]  /*1d020*/  LDL.LU R22, [R1+0x238] ;  /* 0x0002380001167983 */ /* 0x002f280000300800 */
[----:B------:R-:W4:Y:S04]  /*1d030*/  LDL.LU R23, [R1+0x23c] ;  /* 0x00023c0001177983 */ /* 0x000f280000300800 */
        /* <DEDUP_REMOVED lines=12> */
[-C--:B------:R-:W-:Y:S03]  /*1d100*/  HMMA.16816.F32.BF16 R16, R12, R4.reuse, R16 ;  /* 0x000000040c10723c */ /* 0x080fe60000041810 */
        /* <DEDUP_REMOVED lines=14> */
[----:B0-----:R-:W4:Y:S04]  /*1d1f0*/  LDL.LU.64 R18, [R1+0x2060] ;  /* 0x0020600001127983 */ /* 0x001f280000300a00 */
[----:B------:R-:W4:Y:S04]  /*1d200*/  LDL.LU.64 R16, [R1+0x2058] ;  /* 0x0020580001107983 */ /* 0x000f280000300a00 */
[----:B------:R-:W-:Y:S04]  /*1d210*/  STL.64 [R1+0x1fc0], R14 ;  /* 0x001fc00e01007387 */ /* 0x000fe80000100a00 */
[----:B------:R0:W-:Y:S04]  /*1d220*/  STL.64 [R1+0x1fb8], R12 ;  /* 0x001fb80c01007387 */ /* 0x0001e80000100a00 */
[----:B0-----:R-:W2:Y:S04]  /*1d230*/  LDL.LU R12, [R1+0x360] ;  /* 0x00036000010c7983 */ /* 0x001ea80000300800 */
[----:B------:R-:W2:Y:S04]  /*1d240*/  LDL.LU R13, [R1+0x364] ;  /* 0x00036400010d7983 */ /* 0x000ea80000300800 */
[----:B------:R-:W2:Y:S04]  /*1d250*/  LDL.LU R14, [R1+0x368] ;  /* 0x00036800010e7983 */ /* 0x000ea80000300800 */
[----:B------:R-:W2:Y:S01]  /*1d260*/  LDL.LU R15, [R1+0x36c] ;  /* 0x00036c00010f7983 */ /* 0x000ea20000300800 */
[----:B----4-:R-:W-:-:S15]  /*1d270*/  HMMA.16816.F32.BF16 R20, R16, R4, R20 ;  /* 0x000000041014723c */ /* 0x010fde0000041814 */
[----:B------:R-:W-:-:S04]  /*1d280*/  NOP ;  /* 0x0000000000007918 */ /* 0x000fc80000000000 */
        /* <DEDUP_REMOVED lines=15> */
[----:B0-----:R-:W2:Y:S04]  /*1d380*/  LDL.LU.64 R6, [R1+0x2020] ;  /* 0x0020200001067983 */ /* 0x001ea80000300a00 */
[----:B------:R-:W2:Y:S04]  /*1d390*/  LDL.LU.64 R4, [R1+0x2018] ;  /* 0x0020180001047983 */ /* 0x000ea80000300a00 */
[----:B------:R-:W-:Y:S04]  /*1d3a0*/  STL.64 [R1+0x1fb0], R26 ;  /* 0x001fb01a01007387 */ /* 0x000fe80000100a00 */
[----:B------:R0:W-:Y:S04]  /*1d3b0*/  STL.64 [R1+0x1fa8], R24 ;  /* 0x001fa81801007387 */ /* 0x0001e80000100a00 */
[----:B0-----:R-:W2:Y:S02]  /*1d3c0*/  LDL.LU.64 R24, [R1+0xf0] ;  /* 0x0000f00001187983 */ /* 0x001ea40000300a00 */
[----:B--2---:R-:W-:Y:S02]  /*1d3d0*/  HMMA.16816.F32.BF16 R4, R4, R24, R8 ;  /* 0x000000180404723c */ /* 0x004fe40000041808 */
[----:B------:R-:W2:Y:S04]  /*1d3e0*/  LDL.LU.64 R10, [R1+0x2010] ;  /* 0x00201000010a7983 */ /* 0x000ea80000300a00 */
[----:B------:R-:W2:-:S13]  /*1d3f0*/  LDL.LU.64 R8, [R1+0x2008] ;  /* 0x0020080001087983 */ /* 0x000e9a0000300a00 */
[----:B------:R0:W-:Y:S01]  /*1d400*/  STL.64 [R1+0x748], R6 ;  /* 0x0007480601007387 */ /* 0x0001e20000100a00 */
[----:B------:R-:W-:Y:S02]  /*1d410*/  IMAD.MOV.U32 R29, RZ, RZ, R4 ;  /* 0x000000ffff1d7224 */ /* 0x000fe400078e0004 */
[----:B------:R-:W-:Y:S01]  /*1d420*/  IMAD.MOV.U32 R3, RZ, RZ, R5 ;  /* 0x000000ffff037224 */ /* 0x000fe200078e0005 */
[----:B0-----:R-:W2:Y:S04]  /*1d430*/  LDL.LU.64 R6, [R1+0x2000] ;  /* 0x0020000001067983 */ /* 0x001ea80000300a00 */
[----:B------:R-:W2:Y:S04]  /*1d440*/  LDL.LU.64 R4, [R1+0x1ff8] ;  /* 0x001ff80001047983 */ /* 0x000ea80000300a00 */
[----:B------:R-:W-:Y:S04]  /*1d450*/  STL [R1+0x18d8], R29 ;  /* 0x0018d81d01007387 */ /* 0x000fe80000100800 */
        /* <DEDUP_REMOVED lines=14> */
[----:B------:R-:W-:Y:S04]  /*1d540*/  STL.64 [R1+0x1f70], R6 ;  /* 0x001f700601007387 */ /* 0x000fe80000100a00 */
[----:B------:R0:W-:Y:S04]  /*1d550*/  STL.64 [R1+0x1f68], R4 ;  /* 0x001f680401007387 */ /* 0x0001e80000100a00 */
[----:B0-----:R-:W3:Y:S04]  /*1d560*/  LDL.LU R4, [R1+0x220] ;  /* 0x0002200001047983 */ /* 0x001ee80000300800 */
[----:B------:R-:W3:Y:S04]  /*1d570*/  LDL.LU R5, [R1+0x224] ;  /* 0x0002240001057983 */ /* 0x000ee80000300800 */
[----:B------:R-:W3:Y:S04]  /*1d580*/  LDL.LU R6, [R1+0x228] ;  /* 0x0002280001067983 */ /* 0x000ee80000300800 */
[----:B------:R-:W3:Y:S01]  /*1d590*/  LDL.LU R7, [R1+0x22c] ;  /* 0x00022c0001077983 */ /* 0x000ee20000300800 */
[----:B--2---:R-:W-:-:S15]  /*1d5a0*/  HMMA.16816.F32.BF16 R12, R8, R24, R12 ;  /* 0x00000018080c723c */ /* 0x004fde000004180c */
[----:B------:R-:W-:-:S04]  /*1d5b0*/  NOP ;  /* 0x0000000000007918 */ /* 0x000fc80000000000 */
[----:B------:R-:W-:Y:S04]  /*1d5c0*/  STL.64 [R1+0x720], R12 ;  /* 0x0007200c01007387 */ /* 0x000fe80000100a00 */
[----:B------:R0:W-:Y:S04]  /*1d5d0*/  STL.64 [R1+0x728], R14 ;  /* 0x0007280e01007387 */ /* 0x0001e80000100a00 */
[----:B0-----:R-:W2:Y:S04]  /*1d5e0*/  LDL.LU.64 R14, [R1+0x1fc0] ;  /* 0x001fc000010e7983 */ /* 0x001ea80000300a00 */
[----:B------:R-:W4:Y:S04]  /*1d5f0*/  LDL.LU.64 R12, [R1+0x1fb8] ;  /* 0x001fb800010c7983 */ /* 0x000f280000300a00 */
[----:B------:R-:W-:Y:S04]  /*1d600*/  STL.64 [R1+0x1f60], R10 ;  /* 0x001f600a01007387 */ /* 0x000fe80000100a00 */
[----:B------:R0:W-:Y:S04]  /*1d610*/  STL.64 [R1+0x1f58], R8 ;  /* 0x001f580801007387 */ /* 0x0001e80000100a00 */
[----:B0-----:R-:W4:Y:S04]  /*1d620*/  LDL.LU R8, [R1+0x260] ;  /* 0x0002600001087983 */ /* 0x001f280000300800 */
[----:B------:R-:W4:Y:S04]  /*1d630*/  LDL.LU R9, [R1+0x264] ;  /* 0x0002640001097983 */ /* 0x000f280000300800 */
[----:B------:R-:W4:Y:S04]  /*1d640*/  LDL.LU R10, [R1+0x268] ;  /* 0x00026800010a7983 */ /* 0x000f280000300800 */
[----:B------:R-:W4:Y:S04]  /*1d650*/  LDL.LU R11, [R1+0x26c] ;  /* 0x00026c00010b7983 */ /* 0x000f280000300800 */
[----:B--2---:R-:W-:Y:S01]  /*1d660*/  STL.64 [R1+0x1f50], R14 ;  /* 0x001f500e01007387 */ /* 0x004fe20000100a00 */
[----:B----4-:R-:W-:Y:S03]  /*1d670*/  HMMA.16816.F32.BF16 R8, R12, R24, R8 ;  /* 0x000000180c08723c */ /* 0x010fe60000041808 */
[----:B------:R0:W-:-:S15]  /*1d680*/  STL.64 [R1+0x1f48], R12 ;  /* 0x001f480c01007387 */ /* 0x0001de0000100a00 */
[----:B------:R-:W-:Y:S01]  /*1d690*/  NOP ;  /* 0x0000000000007918 */ /* 0x000fe20000000000 */
[----:B------:R-:W-:Y:S04]  /*1d6a0*/  STL.64 [R1+0x760], R8 ;  /* 0x0007600801007387 */ /* 0x000fe80000100a00 */
[----:B------:R3:W-:Y:S04]  /*1d6b0*/  STL.64 [R1+0x768], R10 ;  /* 0x0007680a01007387 */ /* 0x0007e80000100a00 */
[----:B0-----:R-:W2:Y:S04]  /*1d6c0*/  LDL.LU R12, [R1+0x1e0] ;  /* 0x0001e000010c7983 */ /* 0x001ea80000300800 */
[----:B------:R-:W2:Y:S04]  /*1d6d0*/  LDL.LU R13, [R1+0x1e4] ;  /* 0x0001e400010d7983 */ /* 0x000ea80000300800 */
[----:B------:R-:W2:Y:S04]  /*1d6e0*/  LDL.LU R14, [R1+0x1e8] ;  /* 0x0001e800010e7983 */ /* 0x000ea80000300800 */
[----:B------:R-:W2:Y:S01]  /*1d6f0*/  LDL.LU R15, [R1+0x1ec] ;  /* 0x0001ec00010f7983 */ /* 0x000ea20000300800 */
[----:B---3--:R-:W-:Y:S03]  /*1d700*/  HMMA.16816.F32.BF16 R8, R16, R24, R4 ;  /* 0x000000181008723c */ /* 0x008fe60000041804 */
[----:B------:R-:W3:Y:S04]  /*1d710*/  LDL.64 R6, [R1+0x8] ;  /* 0x0000080001067983 */ /* 0x000ee80000100a00 */
[----:B------:R-:W4:-:S12]  /*1d720*/  LDL.64 R4, [R1] ;  /* 0x0000000001047983 */ /* 0x000f180000100a00 */
[----:B------:R-:W-:Y:S04]  /*1d730*/  STL.64 [R1+0x710], R8 ;  /* 0x0007100801007387 */ /* 0x000fe80000100a00 */
[----:B------:R-:W-:Y:S04]  /*1d740*/  STL.64 [R1+0x718], R10 ;  /* 0x0007180a01007387 */ /* 0x000fe80000100a00 */
[----:B---3--:R-:W-:Y:S04]  /*1d750*/  STL.64 [R1+0x1f80], R6 ;  /* 0x001f800601007387 */ /* 0x008fe80000100a00 */
[----:B----4-:R0:W-:Y:S04]  /*1d760*/  STL.64 [R1+0x1f78], R4 ;  /* 0x001f780401007387 */ /* 0x0101e80000100a00 */
[----:B0-----:R-:W3:Y:S04]  /*1d770*/  LDL.LU R4, [R1+0xa40] ;  /* 0x000a400001047983 */ /* 0x001ee80000300800 */
[----:B------:R-:W3:Y:S04]  /*1d780*/  LDL.LU R5, [R1+0xa44] ;  /* 0x000a440001057983 */ /* 0x000ee80000300800 */
[----:B------:R-:W4:Y:S04]  /*1d790*/  LDL.LU R6, [R1+0xa48] ;  /* 0x000a480001067983 */ /* 0x000f280000300800 */
[----:B------:R-:W4:Y:S01]  /*1d7a0*/  LDL.LU R7, [R1+0xa4c] ;  /* 0x000a4c0001077983 */ /* 0x000f220000300800 */
[----:B--2---:R-:W-:Y:S03]  /*1d7b0*/  HMMA.16816.F32.BF16 R12, R20, R24, R12 ;  /* 0x00000018140c723c */ /* 0x004fe6000004180c */
[----:B----4-:R-:W-:Y:S04]  /*1d7c0*/  STL.64 [R1+0x1fa0], R6 ;  /* 0x001fa00601007387 */ /* 0x010fe80000100a00 */
[----:B---3--:R0:W-:Y:S04]  /*1d7d0*/  STL.64 [R1+0x1f98], R4 ;  /* 0x001f980401007387 */ /* 0x0081e80000100a00 */
[----:B0-----:R-:W2:Y:S04]  /*1d7e0*/  LDL.LU R4, [R1+0x160] ;  /* 0x0001600001047983 */ /* 0x001ea80000300800 */
[----:B------:R-:W2:Y:S04]  /*1d7f0*/  LDL.LU R5, [R1+0x164] ;  /* 0x0001640001057983 */ /* 0x000ea80000300800 */
[----:B------:R-:W2:Y:S04]  /*1d800*/  LDL.LU R6, [R1+0x168] ;  /* 0x0001680001067983 */ /* 0x000ea80000300800 */
[----:B------:R-:W2:Y:S04]  /*1d810*/  LDL.LU R7, [R1+0x16c] ;  /* 0x00016c0001077983 */ /* 0x000ea80000300800 */
[----:B------:R-:W3:Y:S04]  /*1d820*/  LDL.LU R8, [R1+0x430] ;  /* 0x0004300001087983 */ /* 0x000ee80000300800 */
[----:B------:R-:W3:Y:S04]  /*1d830*/  LDL.LU R9, [R1+0x434] ;  /* 0x0004340001097983 */ /* 0x000ee80000300800 */
[----:B------:R-:W4:Y:S04]  /*1d840*/  LDL.LU R10, [R1+0x438] ;  /* 0x00043800010a7983 */ /* 0x000f280000300800 */
[----:B------:R-:W4:Y:S01]  /*1d850*/  LDL.LU R11, [R1+0x43c] ;  /* 0x00043c00010b7983 */ /* 0x000f220000300800 */
[----:B------:R-:W-:-:S02]  /*1d860*/  IMAD.MOV.U32 R2, RZ, RZ, R24 ;  /* 0x000000ffff027224 */ /* 0x000fc400078e0018 */
[----:B------:R-:W-:Y:S01]  /*1d870*/  IMAD.MOV.U32 R0, RZ, RZ, R25 ;  /* 0x000000ffff007224 */ /* 0x000fe200078e0019 */
[----:B----4-:R0:W-:Y:S04]  /*1d880*/  STL.64 [R1+0x1f90], R10 ;  /* 0x001f900a01007387 */ /* 0x0101e80000100a00 */
[----:B---3--:R1:W-:Y:S04]  /*1d890*/  STL.64 [R1+0x1f88], R8 ;  /* 0x001f880801007387 */ /* 0x0083e80000100a00 */
[----:B0-----:R-:W3:Y:S04]  /*1d8a0*/  LDL.64 R10, [R1+0x18] ;  /* 0x00001800010a7983 */ /* 0x001ee80000100a00 */
[----:B-1----:R-:W4:Y:S04]  /*1d8b0*/  LDL.64 R8, [R1+0x10] ;  /* 0x0000100001087983 */ /* 0x002f280000100a00 */
[----:B------:R-:W-:Y:S04]  /*1d8c0*/  STL.64 [R1+0x1f30], R18 ;  /* 0x001f301201007387 */ /* 0x000fe80000100a00 */
[----:B------:R0:W-:Y:S04]  /*1d8d0*/  STL.64 [R1+0x1f28], R16 ;  /* 0x001f281001007387 */ /* 0x0001e80000100a00 */
[----:B0-----:R-:W2:Y:S04]  /*1d8e0*/  LDL.LU.64 R16, [R1+0xe0] ;  /* 0x0000e00001107983 */ /* 0x001ea80000300a00 */
[----:B------:R0:W-:Y:S04]  /*1d8f0*/  STL.64 [R1+0x750], R12 ;  /* 0x0007500c01007387 */ /* 0x0001e80000100a00 */
[----:B------:R1:W-:Y:S04]  /*1d900*/  STL.64 [R1+0x758], R14 ;  /* 0x0007580e01007387 */ /* 0x0003e80000100a00 */
[----:B------:R-:W2:Y:S04]  /*1d910*/  LDL.LU.64 R26, [R1+0x1fb0] ;  /* 0x001fb000011a7983 */ /* 0x000ea80000300a00 */
[----:B------:R-:W2:Y:S04]  /*1d920*/  LDL.LU.64 R24, [R1+0x1fa8] ;  /* 0x001fa80001187983 */ /* 0x000ea80000300a00 */
[----:B0-----:R-:W3:Y:S04]  /*1d930*/  LDL.LU R12, [R1+0x350] ;  /* 0x00035000010c7983 */ /* 0x001ee80000300800 */
[----:B------:R-:W4:Y:S04]  /*1d940*/  LDL.LU R13, [R1+0x354] ;  /* 0x00035400010d7983 */ /* 0x000f280000300800 */
[----:B-1----:R-:W4:Y:S04]  /*1d950*/  LDL.LU R14, [R1+0x358] ;  /* 0x00035800010e7983 */ /* 0x002f280000300800 */
[----:B------:R-:W4:Y:S04]  /*1d960*/  LDL.LU R15, [R1+0x35c] ;  /* 0x00035c00010f7983 */ /* 0x000f280000300800 */
[----:B------:R-:W-:Y:S04]  /*1d970*/  STL.64 [R1+0x1f40], R22 ;  /* 0x001f401601007387 */ /* 0x000fe80000100a00 */
[----:B------:R0:W-:Y:S02]  /*1d980*/  STL.64 [R1+0x1f38], R20 ;  /* 0x001f381401007387 */ /* 0x0001e40000100a00 */
[----:B0-----:R-:W-:-:S02]  /*1d990*/  IMAD.MOV.U32 R20, RZ, RZ, R2 ;  /* 0x000000ffff147224 */ /* 0x001fc400078e0002 */
[----:B------:R-:W-:-:S07]  /*1d9a0*/  IMAD.MOV.U32 R21, RZ, RZ, R0 ;  /* 0x000000ffff157224 */ /* 0x000fce00078e0000 */
[----:B--2---:R-:W-:Y:S01]  /*1d9b0*/  HMMA.16816.F32.BF16 R20, R24, R20, R4 ;  /* 0x000000141814723c */ /* 0x004fe20000041804 */
[----:B------:R-:W2:Y:S04]  /*1d9c0*/  LDL.LU.64 R6, [R1+0x1fa0] ;  /* 0x001fa00001067983 */ /* 0x000ea80000300a00 */
[----:B------:R-:W2:Y:S01]  /*1d9d0*/  LDL.LU.64 R4, [R1+0x1f98] ;  /* 0x001f980001047983 */ /* 0x000ea20000300a00 */
[----:B---3--:R-:W-:Y:S02]  /*1d9e0*/  IMAD.MOV.U32 R3, RZ, RZ, R10 ;  /* 0x000000ffff037224 */ /* 0x008fe400078e000a */
[----:B------:R-:W-:Y:S02]  /*1d9f0*/  IMAD.MOV.U32 R2, RZ, RZ, R11 ;  /* 0x000000ffff027224 */ /* 0x000fe400078e000b */
[----:B----4-:R-:W-:-:S09]  /*1da00*/  IMAD.MOV.U32 R0, RZ, RZ, R8 ;  /* 0x000000ffff007224 */ /* 0x010fd200078e0008 */
[----:B------:R0:W-:Y:S04]  /*1da10*/  STL.64 [R1+0x700], R20 ;  /* 0x0007001401007387 */ /* 0x0001e80000100a00 */
[----:B------:R1:W-:Y:S04]  /*1da20*/  STL.64 [R1+0x708], R22 ;  /* 0x0007081601007387 */ /* 0x0003e80000100a00 */
[----:B0-----:R-:W3:Y:S04]  /*1da30*/  LDL.LU R20, [R1+0x250] ;  /* 0x0002500001147983 */ /* 0x001ee80000300800 */
[----:B------:R-:W3:Y:S04]  /*1da40*/  LDL.LU R21, [R1+0x254] ;  /* 0x0002540001157983 */ /* 0x000ee80000300800 */
[----:B-1----:R-:W3:Y:S04]  /*1da50*/  LDL.LU R22, [R1+0x258] ;  /* 0x0002580001167983 */ /* 0x002ee80000300800 */
[----:B------:R-:W3:Y:S04]  /*1da60*/  LDL.LU R23, [R1+0x25c] ;  /* 0x00025c0001177983 */ /* 0x000ee80000300800 */
[----:B------:R0:W-:Y:S04]  /*1da70*/  STL [R1+0x1f20], R24 ;  /* 0x001f201801007387 */ /* 0x0001e80000100800 */
[----:B------:R1:W-:Y:S04]  /*1da80*/  STL [R1+0x1f1c], R25 ;  /* 0x001f1c1901007387 */ /* 0x0003e80000100800 */
[----:B------:R4:W-:Y:S04]  /*1da90*/  STL [R1+0x1f18], R26 ;  /* 0x001f181a01007387 */ /* 0x0009e80000100800 */
[----:B------:R4:W-:Y:S01]  /*1daa0*/  STL [R1+0x1f14], R27 ;  /* 0x001f141b01007387 */ /* 0x0009e20000100800 */
[----:B------:R-:W-:-:S03]  /*1dab0*/  IMAD.MOV.U32 R28, RZ, RZ, R9 ;  /* 0x000000ffff1c7224 */ /* 0x000fc600078e0009 */
[----:B0-----:R-:W3:Y:S04]  /*1dac0*/  LDL.LU R24, [R1+0x950] ;  /* 0x0009500001187983 */ /* 0x001ee80000300800 */
[----:B-1----:R-:W3:Y:S04]  /*1dad0*/  LDL.LU R25, [R1+0x954] ;  /* 0x0009540001197983 */ /* 0x002ee80000300800 */
[----:B----4-:R-:W3:Y:S04]  /*1dae0*/  LDL.LU R26, [R1+0x958] ;  /* 0x00095800011a7983 */ /* 0x010ee80000300800 */
[----:B------:R-:W3:Y:S01]  /*1daf0*/  LDL.LU R27, [R1+0x95c] ;  /* 0x00095c00011b7983 */ /* 0x000ee20000300800 */
[----:B--2---:R-:W-:Y:S03]  /*1db00*/  HMMA.16816.F32.BF16 R4, R8, R16, R4 ;  /* 0x000000100804723c */ /* 0x004fe60000041804 */
[----:B------:R-:W2:Y:S04]  /*1db10*/  LDL.LU.64 R10, [R1+0x1f90] ;  /* 0x001f9000010a7983 */ /* 0x000ea80000300a00 */
[----:B------:R-:W2:-:S12]  /*1db20*/  LDL.LU.64 R8, [R1+0x1f88] ;  /* 0x001f880001087983 */ /* 0x000e980000300a00 */
[----:B------:R-:W-:Y:S04]  /*1db30*/  STL.64 [R1+0x6b0], R4 ;  /* 0x0006b00401007387 */ /* 0x000fe80000100a00 */
[----:B------:R0:W-:Y:S01]  /*1db40*/  STL [R1+0x6b8], R6 ;  /* 0x0006b80601007387 */ /* 0x0001e20000100800 */
[----:B------:R-:W-:-:S03]  /*1db50*/  IMAD.MOV.U32 R29, RZ, RZ, R7 ;  /* 0x000000ffff1d7224 */ /* 0x000fc600078e0007 */
[----:B0-----:R-:W3:Y:S04]  /*1db60*/  LDL.LU.64 R6, [R1+0x1f80] ;  /* 0x001f800001067983 */ /* 0x001ee80000300a00 */
[----:B------:R-:W3:Y:S04]  /*1db70*/  LDL.LU.64 R4, [R1+0x1f78] ;  /* 0x001f780001047983 */ /* 0x000ee80000300a00 */
[----:B------:R-:W-:Y:S04]  /*1db80*/  STL [R1+0x1f24], R0 ;  /* 0x001f240001007387 */ /* 0x000fe80000100800 */
[----:B------:R0:W-:Y:S01]  /*1db90*/  STL [R1+0x18dc], R29 ;  /* 0x0018dc1d01007387 */ /* 0x0001e20000100800 */
[----:B---3--:R-:W-:Y:S01]  /*1dba0*/  HMMA.16816.F32.BF16 R24, R4, R16, R24 ;  /* 0x000000100418723c */ /* 0x008fe20000041818 */
        /* <DEDUP_REMOVED lines=31> */
[----:B0-----:R-:W4:Y:S04]  /*1dda0*/  LDL.LU R8, [R1+0x210] ;  /* 0x0002100001087983 */ /* 0x001f280000300800 */
[----:B------:R-:W4:Y:S04]  /*1ddb0*/  LDL.LU R9, [R1+0x214] ;  /* 0x0002140001097983 */ /* 0x000f280000300800 */
[----:B------:R-:W4:Y:S04]  /*1ddc0*/  LDL.LU R10, [R1+0x218] ;  /* 0x00021800010a7983 */ /* 0x000f280000300800 */
[----:B------:R-:W4:Y:S01]  /*1ddd0*/  LDL.LU R11, [R1+0x21c] ;  /* 0x00021c00010b7983 */ /* 0x000f220000300800 */
[----:B--2---:R-:W-:-:S15]  /*1dde0*/  HMMA.16816.F32.BF16 R20, R12, R16, R20 ;  /* 0x000000100c14723c */ /* 0x004fde0000041814 */
[----:B------:R-:W-:-:S04]  /*1ddf0*/  NOP ;  /* 0x0000000000007918 */ /* 0x000fc80000000000 */
[----:B------:R-:W-:Y:S04]  /*1de00*/  STL.64 [R1+0x6d0], R20 ;  /* 0x0006d01401007387 */ /* 0x000fe80000100a00 */
[----:B------:R0:W-:Y:S04]  /*1de10*/  STL.64 [R1+0x6d8], R22 ;  /* 0x0006d81601007387 */ /* 0x0001e80000100a00 */
[----:B0-----:R-:W3:Y:S04]  /*1de20*/  LDL.LU.64 R22, [R1+0x1f40] ;  /* 0x001f400001167983 */ /* 0x001ee80000300a00 */
[----:B------:R-:W3:Y:S04]  /*1de30*/  LDL.LU.64 R20, [R1+0x1f38] ;  /* 0x001f380001147983 */ /* 0x000ee80000300a00 */
[----:B------:R-:W4:Y:S04]  /*1de40*/  LDL.LU.64 R18, [R1+0x1f30] ;  /* 0x001f300001127983 */ /* 0x000f280000300a00 */
[----:B------:R-:W4:Y:S04]  /*1de50*/  LDL.LU.64 R16, [R1+0x1f28] ;  /* 0x001f280001107983 */ /* 0x000f280000300a00 */
[----:B------:R-:W-:Y:S04]  /*1de60*/  STL.64 [R1+0x1eb8], R14 ;  /* 0x001eb80e01007387 */ /* 0x000fe80000100a00 */
[----:B------:R0:W-:Y:S02]  /*1de70*/  STL.64 [R1+0x1eb0], R12 ;  /* 0x001eb00c01007387 */ /* 0x0001e40000100a00 */
[----:B0-----:R-:W-:-:S02]  /*1de80*/  IMAD.MOV.U32 R12, RZ, RZ, R0 ;  /* 0x000000ffff0c7224 */ /* 0x001fc400078e0000 */
[----:B------:R-:W-:Y:S01]  /*1de90*/  IMAD.MOV.U32 R13, RZ, RZ, R24 ;  /* 0x000000ffff0d7224 */ /* 0x000fe200078e0018 */
[----:B------:R-:W2:Y:S04]  /*1dea0*/  LDL.LU R0, [R1+0x1f24] ;  /* 0x001f240001007983 */ /* 0x000ea80000300800 */
[----:B------:R-:W2:Y:S02]  /*1deb0*/  LDL.LU R24, [R1+0x1f20] ;  /* 0x001f200001187983 */ /* 0x000ea40000300800 */
[----:B----4-:R-:W-:Y:S02]  /*1dec0*/  HMMA.16816.F32.BF16 R8, R16, R12, R8 ;  /* 0x0000000c1008723c */ /* 0x010fe40000041808 */
[----:B------:R-:W-:Y:S04]  /*1ded0*/  STL.64 [R1+0x1ee8], R18 ;  /* 0x001ee81201007387 */ /* 0x000fe80000100a00 */
[----:B------:R-:W-:-:S13]  /*1dee0*/  STL.64 [R1+0x1ee0], R16 ;  /* 0x001ee01001007387 */ /* 0x000fda0000100a00 */
[----:B------:R-:W-:Y:S04]  /*1def0*/  STL.64 [R1+0x680], R8 ;  /* 0x0006800801007387 */ /* 0x000fe80000100a00 */
[----:B------:R3:W-:Y:S02]  /*1df00*/  STL.64 [R1+0x688], R10 ;  /* 0x0006880a01007387 */ /* 0x0007e40000100a00 */
[----:B---3--:R-:W-:Y:S01]  /*1df10*/  HMMA.16816.F32.BF16 R8, R20, R12, R4 ;  /* 0x0000000c1408723c */ /* 0x008fe20000041804 */
[----:B------:R-:W-:Y:S02]  /*1df20*/  IMAD.MOV.U32 R4, RZ, RZ, R25 ;  /* 0x000000ffff047224 */ /* 0x000fe400078e0019 */
[----:B------:R-:W-:Y:S01]  /*1df30*/  IMAD.MOV.U32 R6, RZ, RZ, R27 ;  /* 0x000000ffff067224 */ /* 0x000fe200078e001b */
[----:B------:R-:W3:Y:S01]  /*1df40*/  LDL.LU R25, [R1+0x1f1c] ;  /* 0x001f1c0001197983 */ /* 0x000ee20000300800 */
[----:B------:R-:W-:-:S02]  /*1df50*/  IMAD.MOV.U32 R7, RZ, RZ, R29 ;  /* 0x000000ffff077224 */ /* 0x000fc400078e001d */
[----:B------:R-:W-:-:S12]  /*1df60*/  IMAD.MOV.U32 R5, RZ, RZ, R26 ;  /* 0x000000ffff057224 */ /* 0x000fd800078e001a */
[----:B------:R-:W-:Y:S04]  /*1df70*/  STL.64 [R1+0x6c0], R8 ;  /* 0x0006c00801007387 */ /* 0x000fe80000100a00 */
[----:B------:R-:W-:Y:S04]  /*1df80*/  STL.64 [R1+0x6c8], R10 ;  /* 0x0006c80a01007387 */ /* 0x000fe80000100a00 */
[----:B------:R-:W3:Y:S04]  /*1df90*/  LDL.LU R26, [R1+0x1f18] ;  /* 0x001f1800011a7983 */ /* 0x000ee80000300800 */
[----:B------:R-:W3:Y:S04]  /*1dfa0*/  LDL.LU R27, [R1+0x1f14] ;  /* 0x001f1400011b7983 */ /* 0x000ee80000300800 */
[----:B------:R-:W-:Y:S04]  /*1dfb0*/  STL.64 [R1+0x1ef8], R6 ;  /* 0x001ef80601007387 */ /* 0x000fe80000100a00 */
[----:B------:R2:W-:Y:S04]  /*1dfc0*/  STL.64 [R1+0x1ef0], R4 ;  /* 0x001ef00401007387 */ /* 0x0005e80000100a00 */
[----:B------:R-:W4:Y:S04]  /*1dfd0*/  LDL.LU R16, [R1+0x9d0] ;  /* 0x0009d00001107983 */ /* 0x000f280000300800 */
[----:B------:R-:W4:Y:S04]  /*1dfe0*/  LDL.LU R17, [R1+0x9d4] ;  /* 0x0009d40001117983 */ /* 0x000f280000300800 */
[----:B------:R-:W3:Y:S04]  /*1dff0*/  LDL.LU R18, [R1+0x9d8] ;  /* 0x0009d80001127983 */ /* 0x000ee80000300800 */
[----:B------:R-:W3:Y:S01]  /*1e000*/  LDL.LU R19, [R1+0x9dc] ;  /* 0x0009dc0001137983 */ /* 0x000ee20000300800 */
[----:B--2---:R-:W-:-:S03]  /*1e010*/  IMAD.MOV.U32 R4, RZ, RZ, R0 ;  /* 0x000000ffff047224 */ /* 0x004fc600078e0000 */
[----:B---3--:R-:W-:Y:S04]  /*1e020*/  STL.64 [R1+0x1f08], R18 ;  /* 0x001f081201007387 */ /* 0x008fe80000100a00 */
[----:B----4-:R0:W-:Y:S04]  /*1e030*/  STL.64 [R1+0x1f00], R16 ;  /* 0x001f001001007387 */ /* 0x0101e80000100a00 */
[----:B------:R-:W2:Y:S04]  /*1e040*/  LDL.LU R0, [R1+0x1f10] ;  /* 0x001f100001007983 */ /* 0x000ea80000300800 */
[----:B0-----:R-:W3:Y:S04]  /*1e050*/  LDL.LU R16, [R1+0xae0] ;  /* 0x000ae00001107983 */ /* 0x001ee80000300800 */
[----:B------:R-:W3:Y:S04]  /*1e060*/  LDL.LU R17, [R1+0xae4] ;  /* 0x000ae40001117983 */ /* 0x000ee80000300800 */
[----:B------:R-:W3:Y:S04]  /*1e070*/  LDL.LU R18, [R1+0xae8] ;  /* 0x000ae80001127983 */ /* 0x000ee80000300800 */
[----:B------:R-:W3:Y:S04]  /*1e080*/  LDL.LU R19, [R1+0xaec] ;  /* 0x000aec0001137983 */ /* 0x000ee80000300800 */
[----:B------:R-:W4:Y:S04]  /*1e090*/  LDL.LU R8, [R1+0x920] ;  /* 0x0009200001087983 */ /* 0x000f280000300800 */
[----:B------:R-:W4:Y:S04]  /*1e0a0*/  LDL.LU R9, [R1+0x924] ;  /* 0x0009240001097983 */ /* 0x000f280000300800 */
[----:B------:R-:W4:Y:S04]  /*1e0b0*/  LDL.LU R10, [R1+0x928] ;  /* 0x00092800010a7983 */ /* 0x000f280000300800 */
[----:B------:R-:W4:Y:S04]  /*1e0c0*/  LDL.LU R11, [R1+0x92c] ;  /* 0x00092c00010b7983 */ /* 0x000f280000300800 */
[----:B------:R-:W-:Y:S04]  /*1e0d0*/  STL.64 [R1+0x1e98], R22 ;  /* 0x001e981601007387 */ /* 0x000fe80000100a00 */
[----:B------:R0:W-:Y:S04]  /*1e0e0*/  STL.64 [R1+0x1e90], R20 ;  /* 0x001e901401007387 */ /* 0x0001e80000100a00 */
[----:B0-----:R-:W2:Y:S04]  /*1e0f0*/  LDL.LU R20, [R1+0x140] ;  /* 0x0001400001147983 */ /* 0x001ea80000300800 */
[----:B------:R-:W2:Y:S04]  /*1e100*/  LDL.LU R21, [R1+0x144] ;  /* 0x0001440001157983 */ /* 0x000ea80000300800 */
[----:B------:R-:W2:Y:S04]  /*1e110*/  LDL.LU R22, [R1+0x148] ;  /* 0x0001480001167983 */ /* 0x000ea80000300800 */
[----:B------:R-:W2:Y:S01]  /*1e120*/  LDL.LU R23, [R1+0x14c] ;  /* 0x00014c0001177983 */ /* 0x000ea20000300800 */
[----:B------:R-:W-:Y:S01]  /*1e130*/  IMAD.MOV.U32 R7, RZ, RZ, R2 ;  /* 0x000000ffff077224 */ /* 0x000fe200078e0002 */
[----:B--2---:R-:W-:Y:S02]  /*1e140*/  HMMA.16816.F32.BF16 R20, R24, R12, R20 ;  /* 0x0000000c1814723c */ /* 0x004fe40000041814 */
[----:B------:R-:W2:-:S15]  /*1e150*/  LDL.LU R12, [R1+0x3a0] ;  /* 0x0003a000010c7983 */ /* 0x000e9e0000300800 */
[----:B------:R-:W-:Y:S02]  /*1e160*/  NOP ;  /* 0x0000000000007918 */ /* 0x000fe40000000000 */
[----:B------:R-:W-:Y:S04]  /*1e170*/  STL.64 [R1+0x670], R20 ;  /* 0x0006701401007387 */ /* 0x000fe80000100a00 */
[----:B------:R-:W-:Y:S04]  /*1e180*/  STL.64 [R1+0x678], R22 ;  /* 0x0006781601007387 */ /* 0x000fe80000100a00 */
[----:B------:R-:W2:Y:S04]  /*1e190*/  LDL.LU R13, [R1+0x3a4] ;  /* 0x0003a400010d7983 */ /* 0x000ea80000300800 */
[----:B------:R-:W2:Y:S04]  /*1e1a0*/  LDL.LU R14, [R1+0x3a8] ;  /* 0x0003a800010e7983 */ /* 0x000ea80000300800 */
[----:B------:R-:W2:Y:S04]  /*1e1b0*/  LDL.LU R15, [R1+0x3ac] ;  /* 0x0003ac00010f7983 */ /* 0x000ea80000300800 */
[----:B------:R-:W-:Y:S04]  /*1e1c0*/  STL.64 [R1+0x1e88], R26 ;  /* 0x001e881a01007387 */ /* 0x000fe80000100a00 */
[----:B------:R-:W-:Y:S04]  /*1e1d0*/  STL.64 [R1+0x1e80], R24 ;  /* 0x001e801801007387 */ /* 0x000fe80000100a00 */
[----:B------:R-:W0:Y:S04]  /*1e1e0*/  LDSM.16.M88.4 R24, [R0+UR5+0x15000] ;  /* 0x015000050018783b */ /* 0x000e280008000200 */
[----:B------:R-:W-:Y:S04]  /*1e1f0*/  LDSM.16.M88.4 R20, [R0+UR5+0x14000] ;  /* 0x014000050014783b */ /* 0x000fe80008000200 */
[----:B0-----:R-:W-:Y:S04]  /*1e200*/  STL.64 [R1+0xc0], R24 ;  /* 0x0000c01801007387 */ /* 0x001fe80000100a00 */
[----:B------:R-:W-:Y:S04]  /*1e210*/  STL.64 [R1+0xc8], R26 ;  /* 0x0000c81a01007387 */ /* 0x000fe80000100a00 */
[----:B------:R-:W0:Y:S04]  /*1e220*/  LDSM.16.M88.4 R24, [R0+UR5+0x16000] ;  /* 0x016000050018783b */ /* 0x000e280008000200 */
[----:B0-----:R-:W-:Y:S04]  /*1e230*/  STL.64 [R1+0xb0], R24 ;  /* 0x0000b01801007387 */ /* 0x001fe80000100a00 */
[----:B------:R-:W-:Y:S04]  /*1e240*/  STL.64 [R1+0xb8], R26 ;  /* 0x0000b81a01007387 */ /* 0x000fe80000100a00 */
[----:B------:R-:W0:Y:S04]  /*1e250*/  LDSM.16.M88.4 R24, [R0+UR5+0x17000] ;  /* 0x017000050018783b */ /* 0x000e280008000200 */
[----:B0-----:R0:W-:Y:S04]  /*1e260*/  STL.64 [R1+0xa0], R24 ;  /* 0x0000a01801007387 */ /* 0x0011e80000100a00 */
[----:B------:R1:W-:Y:S01]  /*1e270*/  STL.64 [R1+0xa8], R26 ;  /* 0x0000a81a01007387 */ /* 0x0003e20000100a00 */
[----:B------:R-:W-:-:S03]  /*1e280*/  IMAD.MOV.U32 R2, RZ, RZ, R24 ;  /* 0x000000ffff027224 */ /* 0x000fc600078e0018 */
[----:B------:R-:W-:Y:S01]  /*1e290*/  STL.64 [R1+0xd8], R22 ;  /* 0x0000d81601007387 */ /* 0x000fe20000100a00 */
[----:B------:R-:W-:-:S03]  /*1e2a0*/  IMAD.MOV.U32 R0, RZ, RZ, R25 ;  /* 0x000000ffff007224 */ /* 0x000fc600078e0019 */
[----:B0-----:R-:W2:Y:S04]  /*1e2b0*/  LDL.LU R24, [R1+0x2c0] ;  /* 0x0002c00001187983 */ /* 0x001ea80000300800 */
[----:B------:R-:W2:Y:S04]  /*1e2c0*/  LDL.LU R25, [R1+0x2c4] ;  /* 0x0002c40001197983 */ /* 0x000ea80000300800 */
[----:B-1----:R-:W2:Y:S04]  /*1e2d0*/  LDL.LU R26, [R1+0x2c8] ;  /* 0x0002c800011a7983 */ /* 0x002ea80000300800 */
[----:B------:R-:W2:Y:S01]  /*1e2e0*/  LDL.LU R27, [R1+0x2cc] ;  /* 0x0002cc00011b7983 */ /* 0x000ea20000300800 */
[----:B------:R-:W-:-:S02]  /*1e2f0*/  IMAD.MOV.U32 R5, RZ, RZ, R28 ;  /* 0x000000ffff057224 */ /* 0x000fc400078e001c */
[----:B------:R-:W-:-:S07]  /*1e300*/  IMAD.MOV.U32 R6, RZ, RZ, R3 ;  /* 0x000000ffff067224 */ /* 0x000fce00078e0003 */
[----:B---3--:R-:W-:-:S15]  /*1e310*/  HMMA.16816.F32.BF16 R4, R4, R20, R16 ;  /* 0x000000140404723c */ /* 0x008fde0000041810 */
[----:B------:R-:W-:-:S04]  /*1e320*/  NOP ;  /* 0x0000000000007918 */ /* 0x000fc80000000000 */
[----:B------:R-:W-:Y:S01]  /*1e330*/  IMAD.MOV.U32 R29, RZ, RZ, R6 ;  /* 0x000000ffff1d7224 */ /* 0x000fe200078e0006 */
[----:B--2---:R-:W-:Y:S04]  /*1e340*/  STL.64 [R1+0x1ea8], R26 ;  /* 0x001ea81a01007387 */ /* 0x004fe80000100a00 */
[----:B------:R0:W-:Y:S04]  /*1e350*/  STL.64 [R1+0x1ea0], R24 ;  /* 0x001ea01801007387 */ /* 0x0001e80000100a00 */
[----:B0-----:R-:W2:Y:S04]  /*1e360*/  LDL.LU R24, [R1+0x300] ;  /* 0x0003000001187983 */ /* 0x001ea80000300800 */
[----:B------:R-:W2:Y:S04]  /*1e370*/  LDL.LU R25, [R1+0x304] ;  /* 0x0003040001197983 */ /* 0x000ea80000300800 */
[----:B------:R-:W2:Y:S04]  /*1e380*/  LDL.LU R26, [R1+0x308] ;  /* 0x00030800011a7983 */ /* 0x000ea80000300800 */
[----:B------:R-:W2:Y:S04]  /*1e390*/  LDL.LU R27, [R1+0x30c] ;  /* 0x00030c00011b7983 */ /* 0x000ea80000300800 */
[----:B------:R-:W3:Y:S04]  /*1e3a0*/  LDL.LU.64 R18, [R1+0x1f08] ;  /* 0x001f080001127983 */ /* 0x000ee80000300a00 */
[----:B------:R-:W3:Y:S04]  /*1e3b0*/  LDL.LU.64 R16, [R1+0x1f00] ;  /* 0x001f000001107983 */ /* 0x000ee80000300a00 */
[----:B------:R-:W-:Y:S04]  /*1e3c0*/  STL.64 [R1+0x5f0], R4 ;  /* 0x0005f00401007387 */ /* 0x000fe80000100a00 */
[----:B------:R0:W-:Y:S04]  /*1e3d0*/  STL [R1+0x5fc], R7 ;  /* 0x0005fc0701007387 */ /* 0x0001e80000100800 */
        /* <DEDUP_REMOVED lines=14> */
[----:B0-----:R-:W3:Y:S04]  /*1e4c0*/  LDL.LU.64 R10, [R1+0x1ec8] ;  /* 0x001ec800010a7983 */ /* 0x001ee80000300a00 */
[----:B------:R-:W3:Y:S04]  /*1e4d0*/  LDL.LU.64 R8, [R1+0x1ec0] ;  /* 0x001ec00001087983 */ /* 0x000ee80000300a00 */
[----:B------:R-:W-:Y:S04]  /*1e4e0*/  STL.64 [R1+0x1e68], R6 ;  /* 0x001e680601007387 */ /* 0x000fe80000100a00 */
[----:B------:R0:W-:Y:S04]  /*1e4f0*/  STL.64 [R1+0x1e60], R4 ;  /* 0x001e600401007387 */ /* 0x0001e80000100a00 */
[----:B0-----:R-:W4:Y:S04]  /*1e500*/  LDL.LU R4, [R1+0x340] ;  /* 0x0003400001047983 */ /* 0x001f280000300800 */
[----:B------:R-:W4:Y:S04]  /*1e510*/  LDL.LU R5, [R1+0x344] ;  /* 0x0003440001057983 */ /* 0x000f280000300800 */
[----:B------:R-:W4:Y:S04]  /*1e520*/  LDL.LU R6, [R1+0x348] ;  /* 0x0003480001067983 */ /* 0x000f280000300800 */
[----:B------:R-:W4:Y:S01]  /*1e530*/  LDL.LU R7, [R1+0x34c] ;  /* 0x00034c0001077983 */ /* 0x000f220000300800 */
        /* <DEDUP_REMOVED lines=8> */
[----:B0-----:R-:W3:Y:S01]  /*1e5c0*/  LDL.LU.64 R8, [R1+0xc0] ;  /* 0x0000c00001087983 */ /* 0x001ee20000300a00 */
[----:B----4-:R-:W-:-:S15]  /*1e5d0*/  HMMA.16816.F32.BF16 R4, R12, R20, R4 ;  /* 0x000000140c04723c */ /* 0x010fde0000041804 */
[----:B------:R-:W-:-:S04]  /*1e5e0*/  NOP ;  /* 0x0000000000007918 */ /* 0x000fc80000000000 */
[----:B------:R0:W-:Y:S04]  /*1e5f0*/  STL.64 [R1+0x650], R4 ;  /* 0x0006500401007387 */ /* 0x0001e80000100a00 */
[----:B------:R1:W-:Y:S04]  /*1e600*/  STL.64 [R1+0x658], R6 ;  /* 0x0006580601007387 */ /* 0x0003e80000100a00 */
[----:B0-----:R-:W4:Y:S04]  /*1e610*/  LDL.64 R4, [R1] ;  /* 0x0000000001047983 */ /* 0x001f280000100a00 */
[----:B-1----:R-:W3:Y:S01]  /*1e620*/  LDL.64 R6, [R1+0x8] ;  /* 0x0000080001067983 */ /* 0x002ee20000100a00 */
[----:B--2---:R-:W-:Y:S03]  /*1e630*/  HMMA.16816.F32.BF16 R24, R16, R20, R24 ;  /* 0x000000141018723c */ /* 0x004fe60000041818 */
[----:B---3--:R0:W-:Y:S04]  /*1e640*/  STL.64 [R1+0x1e78], R6 ;  /* 0x001e780601007387 */ /* 0x0081e80000100a00 */
[----:B----4-:R1:W-:Y:S04]  /*1e650*/  STL.64 [R1+0x1e70], R4 ;  /* 0x001e700401007387 */ /* 0x0103e80000100a00 */
[----:B0-----:R-:W2:Y:S04]  /*1e660*/  LDL.64 R6, [R1+0x18] ;  /* 0x0000180001067983 */ /* 0x001ea80000100a00 */
[----:B-1----:R-:W2:Y:S04]  /*1e670*/  LDL.64 R4, [R1+0x10] ;  /* 0x0000100001047983 */ /* 0x002ea80000100a00 */
[----:B------:R-:W-:Y:S04]  /*1e680*/  STL.64 [R1+0x1e38], R14 ;  /* 0x001e380e01007387 */ /* 0x000fe80000100a00 */
[----:B------:R0:W-:Y:S04]  /*1e690*/  STL.64 [R1+0x1e30], R12 ;  /* 0x001e300c01007387 */ /* 0x0001e80000100a00 */
[----:B0-----:R-:W2:Y:S04]  /*1e6a0*/  LDL.LU R12, [R1+0xb20] ;  /* 0x000b2000010c7983 */ /* 0x001ea80000300800 */
[----:B------:R-:W2:Y:S04]  /*1e6b0*/  LDL.LU R13, [R1+0xb24] ;  /* 0x000b2400010d7983 */ /* 0x000ea80000300800 */
[----:B------:R-:W2:Y:S04]  /*1e6c0*/  LDL.LU R14, [R1+0xb28] ;  /* 0x000b2800010e7983 */ /* 0x000ea80000300800 */
[----:B------:R-:W2:Y:S04]  /*1e6d0*/  LDL.LU R15, [R1+0xb2c] ;  /* 0x000b2c00010f7983 */ /* 0x000ea80000300800 */
[----:B------:R-:W3:Y:S01]  /*1e6e0*/  LDL R29, [R1+0x12c] ;  /* 0x00012c00011d7983 */ /* 0x000ee20000100800 */
[----:B------:R-:W-:-:S02]  /*1e6f0*/  IMAD.MOV.U32 R10, RZ, RZ, R20 ;  /* 0x000000ffff0a7224 */ /* 0x000fc400078e0014 */
[----:B------:R-:W-:Y:S01]  /*1e700*/  IMAD.MOV.U32 R3, RZ, RZ, R21 ;  /* 0x000000ffff037224 */ /* 0x000fe200078e0015 */
[----:B---3--:R-:W-:Y:S04]  /*1e710*/  STL [R1+0x1cf8], R29 ;  /* 0x001cf81d01007387 */ /* 0x008fe80000100800 */
[----:B------:R-:W-:Y:S04]  /*1e720*/  STL.64 [R1+0x620], R24 ;  /* 0x0006201801007387 */ /* 0x000fe80000100a00 */
[----:B------:R0:W-:Y:S04]  /*1e730*/  STL.64 [R1+0x628], R26 ;  /* 0x0006281a01007387 */ /* 0x0001e80000100a00 */
[----:B0-----:R-:W3:Y:S04]  /*1e740*/  LDL.LU.64 R26, [R1+0x1ea8] ;  /* 0x001ea800011a7983 */ /* 0x001ee80000300a00 */
[----:B------:R-:W3:Y:S04]  /*1e750*/  LDL.LU.64 R24, [R1+0x1ea0] ;  /* 0x001ea00001187983 */ /* 0x000ee80000300a00 */
[----:B------:R-:W3:Y:S04]  /*1e760*/  LDL.LU.64 R22, [R1+0x1e98] ;  /* 0x001e980001167983 */ /* 0x000ee80000300a00 */
[----:B------:R-:W3:Y:S04]  /*1e770*/  LDL.LU.64 R20, [R1+0x1e90] ;  /* 0x001e900001147983 */ /* 0x000ee80000300a00 */
[----:B------:R-:W-:Y:S04]  /*1e780*/  STL.64 [R1+0x1e28], R18 ;  /* 0x001e281201007387 */ /* 0x000fe80000100a00 */
[----:B------:R0:W-:Y:S02]  /*1e790*/  STL.64 [R1+0x1e20], R16 ;  /* 0x001e201001007387 */ /* 0x0001e40000100a00 */
[----:B0-----:R-:W-:-:S02]  /*1e7a0*/  IMAD.MOV.U32 R16, RZ, RZ, R10 ;  /* 0x000000ffff107224 */ /* 0x001fc400078e000a */
[----:B------:R-:W-:-:S07]  /*1e7b0*/  IMAD.MOV.U32 R17, RZ, RZ, R3 ;  /* 0x000000ffff117224 */ /* 0x000fce00078e0003 */
        /* <DEDUP_REMOVED lines=8> */
[----:B0-----:R-:W4:Y:S04]  /*1e840*/  LDL.LU R20, [R1+0x1b0] ;  /* 0x0001b00001147983 */ /* 0x001f280000300800 */
[----:B------:R-:W4:Y:S04]  /*1e850*/  LDL.LU R21, [R1+0x1b4] ;  /* 0x0001b40001157983 */ /* 0x000f280000300800 */
[----:B------:R-:W4:Y:S04]  /*1e860*/  LDL.LU R22, [R1+0x1b8] ;  /* 0x0001b80001167983 */ /* 0x000f280000300800 */
[----:B------:R-:W4:Y:S01]  /*1e870*/  LDL.LU R23, [R1+0x1bc] ;  /* 0x0001bc0001177983 */ /* 0x000f220000300800 */
[----:B--2---:R-:W-:Y:S03]  /*1e880*/  HMMA.16816.F32.BF16 R12, R4, R8, R12 ;  /* 0x00000008040c723c */ /* 0x004fe6000004180c */
[----:B---3--:R-:W-:Y:S05]  /*1e890*/  STL.64 [R1+0x1e08], R26 ;  /* 0x001e081a01007387 */ /* 0x008fea0000100a00 */
[----:B----4-:R-:W-:Y:S01]  /*1e8a0*/  HMMA.16816.F32.BF16 R16, R24, R16, R20 ;  /* 0x000000101810723c */ /* 0x010fe20000041814 */
[----:B------:R0:W-:Y:S01]  /*1e8b0*/  STL.64 [R1+0x1e00], R24 ;  /* 0x001e001801007387 */ /* 0x0001e20000100a00 */
[----:B------:R-:W-:-:S15]  /*1e8c0*/  IMAD.MOV.U32 R20, RZ, RZ, R4 ;  /* 0x000000ffff147224 */ /* 0x000fde00078e0004 */
[----:B------:R-:W-:Y:S02]  /*1e8d0*/  NOP ;  /* 0x0000000000007918 */ /* 0x000fe40000000000 */
[----:B------:R1:W-:Y:S04]  /*1e8e0*/  STL.64 [R1+0x610], R16 ;  /* 0x0006101001007387 */ /* 0x0003e80000100a00 */
[----:B------:R2:W-:Y:S04]  /*1e8f0*/  STL.64 [R1+0x618], R18 ;  /* 0x0006181201007387 */ /* 0x0005e80000100a00 */
[----:B0-----:R-:W3:Y:S04]  /*1e900*/  LDL.LU R24, [R1+0xa60] ;  /* 0x000a600001187983 */ /* 0x001ee80000300800 */
[----:B------:R-:W3:Y:S04]  /*1e910*/  LDL.LU R25, [R1+0xa64] ;  /* 0x000a640001197983 */ /* 0x000ee80000300800 */
[----:B------:R-:W3:Y:S04]  /*1e920*/  LDL.LU R26, [R1+0xa68] ;  /* 0x000a6800011a7983 */ /* 0x000ee80000300800 */
[----:B------:R-:W3:Y:S01]  /*1e930*/  LDL.LU R27, [R1+0xa6c] ;  /* 0x000a6c00011b7983 */ /* 0x000ee20000300800 */
[----:B-1----:R-:W-:-:S02]  /*1e940*/  IMAD.MOV.U32 R17, RZ, RZ, R7 ;  /* 0x000000ffff117224 */ /* 0x002fc400078e0007 */
[----:B--2---:R-:W-:Y:S02]  /*1e950*/  IMAD.MOV.U32 R18, RZ, RZ, R6 ;  /* 0x000000ffff127224 */ /* 0x004fe400078e0006 */
[----:B------:R-:W-:Y:S01]  /*1e960*/  IMAD.MOV.U32 R19, RZ, RZ, R5 ;  /* 0x000000ffff137224 */ /* 0x000fe200078e0005 */
[----:B------:R-:W3:Y:S04]  /*1e970*/  LDL.LU.64 R6, [R1+0x1e78] ;  /* 0x001e780001067983 */ /* 0x000ee80000300a00 */
[----:B------:R-:W3:Y:S04]  /*1e980*/  LDL.LU.64 R4, [R1+0x1e70] ;  /* 0x001e700001047983 */ /* 0x000ee80000300a00 */
[----:B------:R-:W-:Y:S04]  /*1e990*/  STL [R1+0x574], R13 ;  /* 0x0005740d01007387 */ /* 0x000fe80000100800 */
[----:B------:R-:W-:Y:S04]  /*1e9a0*/  STL [R1+0x578], R14 ;  /* 0x0005780e01007387 */ /* 0x000fe80000100800 */
[----:B------:R-:W-:Y:S04]  /*1e9b0*/  STL.64 [R1+0x1e58], R18 ;  /* 0x001e581201007387 */ /* 0x000fe80000100a00 */
[----:B------:R0:W-:Y:S04]  /*1e9c0*/  STL [R1+0x1e50], R17 ;  /* 0x001e501101007387 */ /* 0x0001e80000100800 */
[----:B------:R-:W2:Y:S01]  /*1e9d0*/  LDL.LU R16, [R1+0x970] ;  /* 0x0009700001107983 */ /* 0x000ea20000300800 */
[----:B------:R-:W-:-:S02]  /*1e9e0*/  IMAD.MOV.U32 R3, RZ, RZ, R12 ;  /* 0x000000ffff037224 */ /* 0x000fc400078e000c */
[----:B------:R-:W-:Y:S01]  /*1e9f0*/  IMAD.MOV.U32 R28, RZ, RZ, R15 ;  /* 0x000000ffff1c7224 */ /* 0x000fe200078e000f */
[----:B0-----:R-:W2:Y:S04]  /*1ea00*/  LDL.LU R17, [R1+0x974] ;  /* 0x0009740001117983 */ /* 0x001ea80000300800 */
[----:B------:R-:W2:Y:S04]  /*1ea10*/  LDL.LU R18, [R1+0x978] ;  /* 0x0009780001127983 */ /* 0x000ea80000300800 */
[----:B------:R-:W2:Y:S04]  /*1ea20*/  LDL.LU R19, [R1+0x97c] ;  /* 0x00097c0001137983 */ /* 0x000ea80000300800 */
[----:B------:R-:W4:Y:S04]  /*1ea30*/  LDL.LU R12, [R1+0x390] ;  /* 0x00039000010c7983 */ /* 0x000f280000300800 */
[----:B------:R-:W4:Y:S04]  /*1ea40*/  LDL.LU R13, [R1+0x394] ;  /* 0x00039400010d7983 */ /* 0x000f280000300800 */
[----:B------:R-:W4:Y:S04]  /*1ea50*/  LDL.LU R14, [R1+0x398] ;  /* 0x00039800010e7983 */ /* 0x000f280000300800 */
[----:B------:R-:W4:Y:S04]  /*1ea60*/  LDL.LU R15, [R1+0x39c] ;  /* 0x00039c00010f7983 */ /* 0x000f280000300800 */
[----:B------:R-:W-:Y:S04]  /*1ea70*/  STL [R1+0x1ac8], R28 ;  /* 0x001ac81c01007387 */ /* 0x000fe80000100800 */
[----:B------:R-:W-:Y:S01]  /*1ea80*/  STL [R1+0x19d4], R3 ;  /* 0x0019d40301007387 */ /* 0x000fe20000100800 */
[----:B---3--:R-:W-:Y:S01]  /*1ea90*/  HMMA.16816.F32.BF16 R24, R4, R8, R24 ;  /* 0x000000080418723c */ /* 0x008fe20000041818 */
[----:B------:R-:W-:-:S02]  /*1eaa0*/  IMAD.MOV.U32 R22, RZ, RZ, R6 ;  /* 0x000000ffff167224 */ /* 0x000fc400078e0006 */
[----:B------:R-:W-:Y:S02]  /*1eab0*/  IMAD.MOV.U32 R21, RZ, RZ, R7 ;  /* 0x000000ffff157224 */ /* 0x000fe400078e0007 */
[----:B------:R-:W-:-:S14]  /*1eac0*/  IMAD.MOV.U32 R23, RZ, RZ, R5 ;  /* 0x000000ffff177224 */ /* 0x000fdc00078e0005 */
[----:B------:R0:W-:Y:S04]  /*1ead0*/  STL.64 [R1+0x560], R24 ;  /* 0x0005601801007387 */ /* 0x0001e80000100a00 */
[----:B------:R-:W-:Y:S04]  /*1eae0*/  STL.64 [R1+0x568], R26 ;  /* 0x0005681a01007387 */ /* 0x000fe80000100a00 */
[----:B------:R-:W2:Y:S01]  /*1eaf0*/  LDL.LU.64 R6, [R1+0x1e68] ;  /* 0x001e680001067983 */ /* 0x000ea20000300a00 */
[----:B0-----:R-:W-:-:S03]  /*1eb00*/  IMAD.MOV.U32 R24, RZ, RZ, R4 ;  /* 0x000000ffff187224 */ /* 0x001fc600078e0004 */
[----:B------:R-:W2:Y:S01]  /*1eb10*/  LDL.LU.64 R4, [R1+0x1e60] ;  /* 0x001e600001047983 */ /* 0x000ea20000300a00 */
[----:B------:R-:W-:Y:S01]  /*1eb20*/  IMAD.MOV.U32 R3, RZ, RZ, R9 ;  /* 0x000000ffff037224 */ /* 0x000fe200078e0009 */
[----:B--2---:R-:W-:-:S15]  /*1eb30*/  HMMA.16816.F32.BF16 R16, R4, R8, R16 ;  /* 0x000000080410723c */ /* 0x004fde0000041810 */
[----:B------:R-:W-:-:S04]  /*1eb40*/  NOP ;  /* 0x0000000000007918 */ /* 0x000fc80000000000 */
[----:B------:R-:W-:Y:S04]  /*1eb50*/  STL.64 [R1+0x5d0], R16 ;  /* 0x0005d01001007387 */ /* 0x000fe80000100a00 */
[----:B------:R0:W-:Y:S04]  /*1eb60*/  STL.64 [R1+0x5d8], R18 ;  /* 0x0005d81201007387 */ /* 0x0001e80000100a00 */
[----:B0-----:R-:W2:Y:S04]  /*1eb70*/  LDL.LU.64 R18, [R1+0x1e58] ;  /* 0x001e580001127983 */ /* 0x001ea80000300a00 */
[----:B------:R-:W3:Y:S01]  /*1eb80*/  LDL.LU R17, [R1+0x1e50] ;  /* 0x001e500001117983 */ /* 0x000ee20000300800 */
[----:B------:R-:W-:-:S03]  /*1eb90*/  IMAD.MOV.U32 R16, RZ, RZ, R8 ;  /* 0x000000ffff107224 */ /* 0x000fc600078e0008 */
[----:B------:R-:W4:Y:S04]  /*1eba0*/  LDL.LU.64 R10, [R1+0x1e48] ;  /* 0x001e4800010a7983 */ /* 0x000f280000300a00 */
[----:B------:R-:W4:Y:S04]  /*1ebb0*/  LDL.LU.64 R8, [R1+0x1e40] ;  /* 0x001e400001087983 */ /* 0x000f280000300a00 */
        /* <DEDUP_REMOVED lines=9> */
[----:B--2---:R-:W-:Y:S02]  /*1ec50*/  IMAD.MOV.U32 R6, RZ, RZ, R18 ;  /* 0x000000ffff067224 */ /* 0x004fe400078e0012 */
[----:B---3--:R-:W-:Y:S02]  /*1ec60*/  IMAD.MOV.U32 R7, RZ, RZ, R17 ;  /* 0x000000ffff077224 */ /* 0x008fe400078e0011 */
[----:B------:R-:W-:-:S03]  /*1ec70*/  IMAD.MOV.U32 R5, RZ, RZ, R19 ;  /* 0x000000ffff057224 */ /* 0x000fc600078e0013 */
[----:B------:R-:W-:Y:S04]  /*1ec80*/  STL.64 [R1+0x1de8], R6 ;  /* 0x001de80601007387 */ /* 0x000fe80000100a00 */
[----:B------:R0:W-:Y:S02]  /*1ec90*/  STL.64 [R1+0x1de0], R4 ;  /* 0x001de00401007387 */ /* 0x0001e40000100a00 */
[----:B0-----:R-:W-:Y:S02]  /*1eca0*/  IMAD.MOV.U32 R4, RZ, RZ, R16 ;  /* 0x000000ffff047224 */ /* 0x001fe400078e0010 */
[----:B------:R-:W-:Y:S01]  /*1ecb0*/  IMAD.MOV.U32 R5, RZ, RZ, R3 ;  /* 0x000000ffff057224 */ /* 0x000fe200078e0003 */
[----:B------:R-:W2:Y:S04]  /*1ecc0*/  LDL.LU R16, [R1+0x330] ;  /* 0x0003300001107983 */ /* 0x000ea80000300800 */
[----:B------:R-:W2:Y:S04]  /*1ecd0*/  LDL.LU R17, [R1+0x334] ;  /* 0x0003340001117983 */ /* 0x000ea80000300800 */
[----:B------:R-:W2:Y:S04]  /*1ece0*/  LDL.LU R18, [R1+0x338] ;  /* 0x0003380001127983 */ /* 0x000ea80000300800 */
[----:B------:R-:W2:Y:S04]  /*1ecf0*/  LDL.LU R19, [R1+0x33c] ;  /* 0x00033c0001137983 */ /* 0x000ea80000300800 */
[----:B------:R-:W3:Y:S04]  /*1ed00*/  LDL.LU R20, [R1+0x2f0] ;  /* 0x0002f00001147983 */ /* 0x000ee80000300800 */
[----:B------:R-:W3:Y:S01]  /*1ed10*/  LDL.LU R21, [R1+0x2f4] ;  /* 0x0002f40001157983 */ /* 0x000ee20000300800 */
[-C--:B----4-:R-:W-:Y:S03]  /*1ed20*/  HMMA.16816.F32.BF16 R12, R8, R4.reuse, R12 ;  /* 0x00000004080c723c */ /* 0x090fe6000004180c */
        /* <DEDUP_REMOVED lines=8> */
[----:B0-----:R-:W2:Y:S04]  /*1edb0*/  LDL.LU.64 R14, [R1+0x1e38] ;  /* 0x001e3800010e7983 */ /* 0x001ea80000300a00 */
[----:B------:R-:W2:Y:S04]  /*1edc0*/  LDL.LU.64 R12, [R1+0x1e30] ;  /* 0x001e3000010c7983 */ /* 0x000ea80000300a00 */
        /* <DEDUP_REMOVED lines=49> */
[----:B0-----:R-:W3:Y:S04]  /*1f0e0*/  LDL.LU.64 R6, [R1+0x1de8] ;  /* 0x001de80001067983 */ /* 0x001ee80000300a00 */
[----:B------:R-:W3:Y:S04]  /*1f0f0*/  LDL.LU.64 R4, [R1+0x1de0] ;  /* 0x001de00001047983 */ /* 0x000ee80000300a00 */
[----:B------:R-:W-:Y:S04]  /*1f100*/  STL.64 [R1+0x1d78], R26 ;  /* 0x001d781a01007387 */ /* 0x000fe80000100a00 */
[----:B------:R0:W-:Y:S04]  /*1f110*/  STL.64 [R1+0x1d70], R24 ;  /* 0x001d701801007387 */ /* 0x0001e80000100a00 */
[----:B0-----:R-:W2:Y:S04]  /*1f120*/  LDL.LU R24, [R1+0x3c0] ;  /* 0x0003c00001187983 */ /* 0x001ea80000300800 */
[----:B------:R-:W2:Y:S04]  /*1f130*/  LDL.LU R25, [R1+0x3c4] ;  /* 0x0003c40001197983 */ /* 0x000ea80000300800 */
[----:B------:R-:W2:Y:S04]  /*1f140*/  LDL.LU R26, [R1+0x3c8] ;  /* 0x0003c800011a7983 */ /* 0x000ea80000300800 */
[----:B------:R-:W2:Y:S01]  /*1f150*/  LDL.LU R27, [R1+0x3cc] ;  /* 0x0003cc00011b7983 */ /* 0x000ea20000300800 */
        /* <DEDUP_REMOVED lines=36> */
[----:B0-----:R-:W4:Y:S04]  /*1f3a0*/  LDL.LU R8, [R1+0x320] ;  /* 0x0003200001087983 */ /* 0x001f280000300800 */
[----:B------:R-:W4:Y:S04]  /*1f3b0*/  LDL.LU R9, [R1+0x324] ;  /* 0x0003240001097983 */ /* 0x000f280000300800 */
[----:B------:R-:W4:Y:S04]  /*1f3c0*/  LDL.LU R10, [R1+0x328] ;  /* 0x00032800010a7983 */ /* 0x000f280000300800 */
[----:B------:R-:W4:Y:S01]  /*1f3d0*/  LDL.LU R11, [R1+0x32c] ;  /* 0x00032c00010b7983 */ /* 0x000f220000300800 */
[----:B------:R-:W-:Y:S01]  /*1f3e0*/  IMAD.MOV.U32 R3, RZ, RZ, R17 ;  /* 0x000000ffff037224 */ /* 0x000fe200078e0011 */
[----:B----4-:R-:W-:-:S15]  /*1f3f0*/  HMMA.16816.F32.BF16 R8, R12, R16, R8 ;  /* 0x000000100c08723c */ /* 0x010fde0000041808 */
[----:B------:R-:W-:-:S04]  /*1f400*/  NOP ;  /* 0x0000000000007918 */ /* 0x000fc80000000000 */
[----:B------:R0:W-:Y:S04]  /*1f410*/  STL.64 [R1+0x550], R8 ;  /* 0x0005500801007387 */ /* 0x0001e80000100a00 */
[----:B------:R-:W-:Y:S04]  /*1f420*/  STL.64 [R1+0x558], R10 ;  /* 0x0005580a01007387 */ /* 0x000fe80000100a00 */
[----:B------:R-:W3:Y:S01]  /*1f430*/  LDL.LU.64 R18, [R1+0x1d88] ;  /* 0x001d880001127983 */ /* 0x000ee20000300a00 */
[----:B0-----:R-:W-:-:S03]  /*1f440*/  IMAD.MOV.U32 R8, RZ, RZ, R16 ;  /* 0x000000ffff087224 */ /* 0x001fc600078e0010 */
[----:B------:R-:W3:Y:S04]  /*1f450*/  LDL.LU.64 R16, [R1+0x1d80] ;  /* 0x001d800001107983 */ /* 0x000ee80000300a00 */
[----:B------:R-:W-:Y:S04]  /*1f460*/  STL.64 [R1+0x1d28], R14 ;  /* 0x001d280e01007387 */ /* 0x000fe80000100a00 */
[----:B------:R0:W-:Y:S02]  /*1f470*/  STL.64 [R1+0x1d20], R12 ;  /* 0x001d200c01007387 */ /* 0x0001e40000100a00 */
[----:B0-----:R-:W-:-:S02]  /*1f480*/  IMAD.MOV.U32 R12, RZ, RZ, R8 ;  /* 0x000000ffff0c7224 */ /* 0x001fc400078e0008 */
[----:B------:R-:W-:Y:S01]  /*1f490*/  IMAD.MOV.U32 R13, RZ, RZ, R3 ;  /* 0x000000ffff0d7224 */ /* 0x000fe200078e0003 */
[----:B------:R-:W4:Y:S06]  /*1f4a0*/  LDL.LU R8, [R1+0xb00] ;  /* 0x000b000001087983 */ /* 0x000f2c0000300800 */
[----:B---3--:R-:W-:-:S15]  /*1f4b0*/  HMMA.16816.F32.BF16 R4, R16, R12, R4 ;  /* 0x0000000c1004723c */ /* 0x008fde0000041804 */
[----:B------:R-:W-:-:S04]  /*1f4c0*/  NOP ;  /* 0x0000000000007918 */ /* 0x000fc80000000000 */
[----:B------:R-:W-:Y:S04]  /*1f4d0*/  STL.64 [R1+0x510], R4 ;  /* 0x0005100401007387 */ /* 0x000fe80000100a00 */
[----:B------:R-:W-:Y:S04]  /*1f4e0*/  STL.64 [R1+0x518], R6 ;  /* 0x0005180601007387 */ /* 0x000fe80000100a00 */
[----:B------:R-:W4:Y:S04]  /*1f4f0*/  LDL.LU R9, [R1+0xb04] ;  /* 0x000b040001097983 */ /* 0x000f280000300800 */
[----:B------:R-:W3:Y:S04]  /*1f500*/  LDL.LU R10, [R1+0xb08] ;  /* 0x000b0800010a7983 */ /* 0x000ee80000300800 */
[----:B------:R-:W3:Y:S01]  /*1f510*/  LDL.LU R11, [R1+0xb0c] ;  /* 0x000b0c00010b7983 */ /* 0x000ee20000300800 */
[-C--:B--2---:R-:W-:Y:S03]  /*1f520*/  HMMA.16816.F32.BF16 R24, R20, R12.reuse, R24 ;  /* 0x0000000c1418723c */ /* 0x084fe60000041818 */
[----:B---3--:R-:W-:Y:S04]  /*1f530*/  STL.64 [R1+0x1d58], R10 ;  /* 0x001d580a01007387 */ /* 0x008fe80000100a00 */
[----:B----4-:R0:W-:Y:S04]  /*1f540*/  STL.64 [R1+0x1d50], R8 ;  /* 0x001d500801007387 */ /* 0x0101e80000100a00 */
        /* <DEDUP_REMOVED lines=10> */
[----:B------:R-:W3:Y:S04]  /*1f5f0*/  LDL.64 R4, [R1] ;  /* 0x0000000001047983 */ /* 0x000ee80000100a00 */
[----:B------:R-:W4:Y:S04]  /*1f600*/  LDL.64 R6, [R1+0x8] ;  /* 0x0000080001067983 */ /* 0x000f280000100a00 */
[----:B------:R-:W-:Y:S04]  /*1f610*/  STL [R1+0x1d0c], R16 ;  /* 0x001d0c1001007387 */ /* 0x000fe80000100800 */
[----:B------:R-:W-:Y:S04]  /*1f620*/  STL [R1+0x1d08], R17 ;  /* 0x001d081101007387 */ /* 0x000fe80000100800 */
[----:B------:R-:W-:Y:S04]  /*1f630*/  STL [R1+0x1d04], R18 ;  /* 0x001d041201007387 */ /* 0x000fe80000100800 */
[----:B------:R-:W-:Y:S04]  /*1f640*/  STL [R1+0x1d00], R19 ;  /* 0x001d001301007387 */ /* 0x000fe80000100800 */
[----:B------:R-:W-:Y:S04]  /*1f650*/  STL.64 [R1+0x540], R24 ;  /* 0x0005401801007387 */ /* 0x000fe80000100a00 */
[----:B------:R0:W-:Y:S04]  /*1f660*/  STL.64 [R1+0x548], R26 ;  /* 0x0005481a01007387 */ /* 0x0001e80000100a00 */
[----:B0-----:R-:W2:Y:S04]  /*1f670*/  LDL.LU.64 R26, [R1+0x1d78] ;  /* 0x001d7800011a7983 */ /* 0x001ea80000300a00 */
[----:B------:R-:W2:Y:S04]  /*1f680*/  LDL.LU.64 R24, [R1+0x1d70] ;  /* 0x001d700001187983 */ /* 0x000ea80000300a00 */
[----:B------:R0:W-:Y:S04]  /*1f690*/  STL.64 [R1+0x1cf0], R22 ;  /* 0x001cf01601007387 */ /* 0x0001e80000100a00 */
[----:B------:R1:W-:Y:S04]  /*1f6a0*/  STL.64 [R1+0x1ce8], R20 ;  /* 0x001ce81401007387 */ /* 0x0003e80000100a00 */
[----:B0-----:R-:W3:Y:S04]  /*1f6b0*/  LDL.64 R22, [R1+0x18] ;  /* 0x0000180001167983 */ /* 0x001ee80000100a00 */
[----:B-1----:R-:W3:Y:S01]  /*1f6c0*/  LDL.64 R20, [R1+0x10] ;  /* 0x0000100001147983 */ /* 0x002ee20000100a00 */
[----:B--2---:R-:W-:Y:S03]  /*1f6d0*/  HMMA.16816.F32.BF16 R12, R24, R12, R8 ;  /* 0x0000000c180c723c */ /* 0x004fe60000041808 */
[----:B------:R-:W3:Y:S04]  /*1f6e0*/  LDL.LU.64 R10, [R1+0x1d68] ;  /* 0x001d6800010a7983 */ /* 0x000ee80000300a00 */
[----:B------:R-:W3:Y:S01]  /*1f6f0*/  LDL.LU.64 R8, [R1+0x1d60] ;  /* 0x001d600001087983 */ /* 0x000ee20000300a00 */
[----:B------:R-:W-:-:S02]  /*1f700*/  IMAD.MOV.U32 R16, RZ, RZ, R2 ;  /* 0x000000ffff107224 */ /* 0x000fc400078e0002 */
[----:B------:R-:W-:-:S09]  /*1f710*/  IMAD.MOV.U32 R17, RZ, RZ, R0 ;  /* 0x000000ffff117224 */ /* 0x000fd200078e0000 */
        /* <DEDUP_REMOVED lines=15> */
[----:B------:R0:W-:Y:S04]  /*1f810*/  STL.64 [R1+0x470], R16 ;  /* 0x0004701001007387 */ /* 0x0001e80000100a00 */
[----:B------:R1:W-:Y:S01]  /*1f820*/  STL.64 [R1+0x478], R18 ;  /* 0x0004781201007387 */ /* 0x0003e20000100a00 */
[----:B0-----:R-:W-:Y:S02]  /*1f830*/  IMAD.MOV.U32 R16, RZ, RZ, R20 ;  /* 0x000000ffff107224 */ /* 0x001fe400078e0014 */
[----:B------:R-:W-:Y:S01]  /*1f840*/  IMAD.MOV.U32 R17, RZ, RZ, R21 ;  /* 0x000000ffff117224 */ /* 0x000fe200078e0015 */
[----:B------:R-:W2:Y:S01]  /*1f850*/  LDL.LU R20, [R1+0x2d0] ;  /* 0x0002d00001147983 */ /* 0x000ea20000300800 */
[----:B-1----:R-:W-:-:S03]  /*1f860*/  IMAD.MOV.U32 R18, RZ, RZ, R22 ;  /* 0x000000ffff127224 */ /* 0x002fc600078e0016 */
[----:B------:R-:W2:Y:S01]  /*1f870*/  LDL.LU R21, [R1+0x2d4] ;  /* 0x0002d40001157983 */ /* 0x000ea20000300800 */
[----:B------:R-:W-:-:S03]  /*1f880*/  IMAD.MOV.U32 R19, RZ, RZ, R23 ;  /* 0x000000ffff137224 */ /* 0x000fc600078e0017 */
[----:B------:R-:W2:Y:S04]  /*1f890*/  LDL.LU R22, [R1+0x2d8] ;  /* 0x0002d80001167983 */ /* 0x000ea80000300800 */
[----:B------:R-:W2:Y:S04]  /*1f8a0*/  LDL.LU R23, [R1+0x2dc] ;  /* 0x0002dc0001177983 */ /* 0x000ea80000300800 */
[----:B--2---:R-:W-:Y:S04]  /*1f8b0*/  STL.64 [R1+0x1d18], R22 ;  /* 0x001d181601007387 */ /* 0x004fe80000100a00 */
[----:B------:R0:W-:Y:S04]  /*1f8c0*/  STL.64 [R1+0x1d10], R20 ;  /* 0x001d101401007387 */ /* 0x0001e80000100a00 */
[----:B0-----:R-:W3:Y:S01]  /*1f8d0*/  LDL.LU.64 R20, [R1+0xa0] ;  /* 0x0000a00001147983 */ /* 0x001ee20000300a00 */
[----:B----4-:R-:W-:-:S02]  /*1f8e0*/  IMAD.MOV.U32 R2, RZ, RZ, R6 ;  /* 0x000000ffff027224 */ /* 0x010fc400078e0006 */
[----:B------:R-:W-:Y:S02]  /*1f8f0*/  IMAD.MOV.U32 R0, RZ, RZ, R7 ;  /* 0x000000ffff007224 */ /* 0x000fe400078e0007 */
        /* <DEDUP_REMOVED lines=8> */
[----:B------:R-:W3:Y:S04]  /*1f980*/  LDL.LU.64 R6, [R1+0x1d38] ;  /* 0x001d380001067983 */ /* 0x000ee80000300a00 */
[----:B------:R-:W3:Y:S04]  /*1f990*/  LDL.LU.64 R4, [R1+0x1d30] ;  /* 0x001d300001047983 */ /* 0x000ee80000300a00 */
[----:B------:R-:W-:Y:S01]  /*1f9a0*/  STL [R1+0x1cfc], R28 ;  /* 0x001cfc1c01007387 */ /* 0x000fe20000100800 */
[-C--:B---3--:R-:W-:Y:S08]  /*1f9b0*/  HMMA.16816.F32.BF16 R24, R4, R20.reuse, R24 ;  /* 0x000000140418723c */ /* 0x088ff00000041818 */
[----:B--2---:R-:W-:Y:S11]  /*1f9c0*/  HMMA.16816.F32.BF16 R12, R8, R20, R12 ;  /* 0x00000014080c723c */ /* 0x004ff6000004180c */
        /* <DEDUP_REMOVED lines=17> */
[----:B------:R0:W-:Y:S01]  /*1fae0*/  STL.64 [R1+0x1cb8], R8 ;  /* 0x001cb80801007387 */ /* 0x0001e20000100a00 */
[----:B------:R-:W-:-:S02]  /*1faf0*/  IMAD.MOV.U32 R28, RZ, RZ, R20 ;  /* 0x000000ffff1c7224 */ /* 0x000fc400078e0014 */
[----:B------:R-:W-:Y:S02]  /*1fb00*/  IMAD.MOV.U32 R29, RZ, RZ, R21 ;  /* 0x000000ffff1d7224 */ /* 0x000fe400078e0015 */
[----:B0-----:R-:W-:Y:S02]  /*1fb10*/  IMAD.MOV.U32 R8, RZ, RZ, R16 ;  /* 0x000000ffff087224 */ /* 0x001fe400078e0010 */
[----:B------:R-:W-:Y:S02]  /*1fb20*/  IMAD.MOV.U32 R9, RZ, RZ, R17 ;  /* 0x000000ffff097224 */ /* 0x000fe400078e0011 */
[----:B------:R-:W-:Y:S02]  /*1fb30*/  IMAD.MOV.U32 R10, RZ, RZ, R18 ;  /* 0x000000ffff0a7224 */ /* 0x000fe400078e0012 */
[----:B------:R-:W-:Y:S01]  /*1fb40*/  IMAD.MOV.U32 R11, RZ, RZ, R19 ;  /* 0x000000ffff0b7224 */ /* 0x000fe200078e0013 */
[----:B---3--:R-:W-:-:S15]  /*1fb50*/  HMMA.16816.F32.BF16 R4, R12, R20, R4 ;  /* 0x000000140c04723c */ /* 0x008fde0000041804 */
[----:B------:R-:W-:-:S04]  /*1fb60*/  NOP ;  /* 0x0000000000007918 */ /* 0x000fc80000000000 */
[----:B------:R0:W-:Y:S04]  /*1fb70*/  STL.64 [R1+0x4c0], R4 ;  /* 0x0004c00401007387 */ /* 0x0001e80000100a00 */
[----:B------:R1:W-:Y:S04]  /*1fb80*/  STL.64 [R1+0x4c8], R6 ;  /* 0x0004c80601007387 */ /* 0x0003e80000100a00 */
[----:B------:R-:W3:Y:S04]  /*1fb90*/  LDL.LU.64 R22, [R1+0x1d18] ;  /* 0x001d180001167983 */ /* 0x000ee80000300a00 */
[----:B------:R-:W3:Y:S04]  /*1fba0*/  LDL.LU.64 R20, [R1+0x1d10] ;  /* 0x001d100001147983 */ /* 0x000ee80000300a00 */
[----:B------:R-:W3:Y:S04]  /*1fbb0*/  LDL.LU R16, [R1+0x1d0c] ;  /* 0x001d0c0001107983 */ /* 0x000ee80000300800 */
[----:B------:R-:W3:Y:S04]  /*1fbc0*/  LDL.LU R17, [R1+0x1d08] ;  /* 0x001d080001117983 */ /* 0x000ee80000300800 */
[----:B------:R-:W3:Y:S04]  /*1fbd0*/  LDL.LU R18, [R1+0x1d04] ;  /* 0x001d040001127983 */ /* 0x000ee80000300800 */
[----:B------:R-:W3:Y:S04]  /*1fbe0*/  LDL.LU R19, [R1+0x1d00] ;  /* 0x001d000001137983 */ /* 0x000ee80000300800 */
[----:B0-----:R-:W4:Y:S04]  /*1fbf0*/  LDL.LU R4, [R1+0xb90] ;  /* 0x000b900001047983 */ /* 0x001f280000300800 */
[----:B------:R-:W4:Y:S04]  /*1fc00*/  LDL.LU R5, [R1+0xb94] ;  /* 0x000b940001057983 */ /* 0x000f280000300800 */
[----:B-1----:R-:W2:Y:S04]  /*1fc10*/  LDL.LU R6, [R1+0xb98] ;  /* 0x000b980001067983 */ /* 0x002ea80000300800 */
[----:B------:R-:W2:Y:S04]  /*1fc20*/  LDL.LU R7, [R1+0xb9c] ;  /* 0x000b9c0001077983 */ /* 0x000ea80000300800 */
[----:B--2---:R-:W-:Y:S04]  /*1fc30*/  STL.64 [R1+0x1cd0], R6 ;  /* 0x001cd00601007387 */ /* 0x004fe80000100a00 */
[----:B----4-:R0:W-:Y:S04]  /*1fc40*/  STL.64 [R1+0x1cc8], R4 ;  /* 0x001cc80401007387 */ /* 0x0101e80000100a00 */
[----:B0-----:R-:W2:Y:S04]  /*1fc50*/  LDL.LU R4, [R1+0xc20] ;  /* 0x000c200001047983 */ /* 0x001ea80000300800 */
[----:B------:R-:W2:Y:S04]  /*1fc60*/  LDL.LU R5, [R1+0xc24] ;  /* 0x000c240001057983 */ /* 0x000ea80000300800 */
[----:B------:R-:W2:Y:S04]  /*1fc70*/  LDL.LU R6, [R1+0xc28] ;  /* 0x000c280001067983 */ /* 0x000ea80000300800 */
[----:B------:R-:W2:Y:S04]  /*1fc80*/  LDL.LU R7, [R1+0xc2c] ;  /* 0x000c2c0001077983 */ /* 0x000ea80000300800 */
[----:B------:R-:W-:Y:S04]  /*1fc90*/  STL.64 [R1+0x1ca0], R14 ;  /* 0x001ca00e01007387 */ /* 0x000fe80000100a00 */
[----:B------:R0:W-:Y:S02]  /*1fca0*/  STL.64 [R1+0x1c98], R12 ;  /* 0x001c980c01007387 */ /* 0x0001e40000100a00 */
[----:B0-----:R-:W-:-:S02]  /*1fcb0*/  IMAD.MOV.U32 R12, RZ, RZ, R28 ;  /* 0x000000ffff0c7224 */ /* 0x001fc400078e001c */
[----:B------:R-:W-:Y:S01]  /*1fcc0*/  IMAD.MOV.U32 R13, RZ, RZ, R29 ;  /* 0x000000ffff0d7224 */ /* 0x000fe200078e001d */
[----:B------:R-:W4:Y:S04]  /*1fcd0*/  LDL.LU R28, [R1+0x1cfc] ;  /* 0x001cfc00011c7983 */ /* 0x000f280000300800 */
[----:B------:R-:W2:Y:S02]  /*1fce0*/  LDL.LU R29, [R1+0x1cf8] ;  /* 0x001cf800011d7983 */ /* 0x000ea40000300800 */
[----:B---3--:R-:W-:-:S15]  /*1fcf0*/  HMMA.16816.F32.BF16 R20, R16, R12, R20 ;  /* 0x0000000c1014723c */ /* 0x008fde0000041814 */
[----:B------:R-:W-:-:S04]  /*1fd00*/  NOP ;  /* 0x0000000000007918 */ /* 0x000fc80000000000 */
        /* <DEDUP_REMOVED lines=22> */
[----:B--2---:R-:W-:Y:S03]  /*1fe70*/  HMMA.16816.F32.BF16 R12, R24, R12, R16 ;  /* 0x0000000c180c723c */ /* 0x004fe60000041810 */
[----:B------:R-:W-:Y:S04]  /*1fe80*/  STL.64 [R1+0x1c70], R26 ;  /* 0x001c701a01007387 */ /* 0x000fe80000100a00 */
[----:B------:R-:W-:Y:S04]  /*1fe90*/  STL.64 [R1+0x1c68], R24 ;  /* 0x001c681801007387 */ /* 0x000fe80000100a00 */
[----:B------:R-:W-:Y:S08]  /*1fea0*/  LDSM.16.M88.4 R16, [R29+UR5+0x18000] ;  /* 0x018000051d10783b */ /* 0x000ff00008000200 */
[----:B------:R-:W-:Y:S04]  /*1feb0*/  STL.64 [R1+0x8c0], R12 ;  /* 0x0008c00c01007387 */ /* 0x000fe80000100a00 */
[----:B------:R-:W-:Y:S04]  /*1fec0*/  STL.64 [R1+0x8c8], R14 ;  /* 0x0008c80e01007387 */ /* 0x000fe80000100a00 */
[----:B------:R-:W0:Y:S04]  /*1fed0*/  LDSM.16.M88.4 R12, [R29+UR5+0x19000] ;  /* 0x019000051d0c783b */ /* 0x000e280008000200 */
[----:B0-----:R-:W-:Y:S04]  /*1fee0*/  STL.64 [R1+0x80], R12 ;  /* 0x0000800c01007387 */ /* 0x001fe80000100a00 */
[----:B------:R-:W-:Y:S04]  /*1fef0*/  STL.64 [R1+0x88], R14 ;  /* 0x0000880e01007387 */ /* 0x000fe80000100a00 */
[----:B------:R-:W0:Y:S04]  /*1ff00*/  LDSM.16.M88.4 R12, [R29+UR5+0x1a000] ;  /* 0x01a000051d0c783b */ /* 0x000e280008000200 */
[----:B0-----:R-:W-:Y:S04]  /*1ff10*/  STL.64 [R1+0x70], R12 ;  /* 0x0000700c01007387 */ /* 0x001fe80000100a00 */
[----:B------:R-:W-:Y:S04]  /*1ff20*/  STL.64 [R1+0x78], R14 ;  /* 0x0000780e01007387 */ /* 0x000fe80000100a00 */
[----:B------:R-:W0:Y:S04]  /*1ff30*/  LDSM.16.M88.4 R12, [R29+UR5+0x1b000] ;  /* 0x01b000051d0c783b */ /* 0x000e280008000200 */
[----:B------:R-:W-:Y:S01]  /*1ff40*/  STL.64 [R1+0x98], R18 ;  /* 0x0000981201007387 */ /* 0x000fe20000100a00 */
[----:B------:R-:W-:Y:S03]  /*1ff50*/  HMMA.16816.F32.BF16 R8, R8, R16, R4 ;  /* 0x000000100808723c */ /* 0x000fe60000041804 */
[----:B0-----:R0:W-:Y:S04]  /*1ff60*/  STL.64 [R1+0x60], R12 ;  /* 0x0000600c01007387 */ /* 0x0011e80000100a00 */
[----:B------:R1:W-:Y:S04]  /*1ff70*/  STL.64 [R1+0x68], R14 ;  /* 0x0000680e01007387 */ /* 0x0003e80000100a00 */
[----:B0-----:R-:W2:Y:S04]  /*1ff80*/  LDL.LU R12, [R1+0x9c0] ;  /* 0x0009c000010c7983 */ /* 0x001ea80000300800 */
[----:B------:R-:W2:Y:S04]  /*1ff90*/  LDL.LU R13, [R1+0x9c4] ;  /* 0x0009c400010d7983 */ /* 0x000ea80000300800 */
[----:B-1----:R-:W2:Y:S04]  /*1ffa0*/  LDL.LU R14, [R1+0x9c8] ;  /* 0x0009c800010e7983 */ /* 0x002ea80000300800 */
[----:B------:R-:W2:Y:S04]  /*1ffb0*/  LDL.LU R15, [R1+0x9cc] ;  /* 0x0009cc00010f7983 */ /* 0x000ea80000300800 */
[----:B------:R-:W-:Y:S04]  /*1ffc0*/  STL [R1+0x1c10], R29 ;  /* 0x001c101d01007387 */ /* 0x000fe80000100800 */
[----:B------:R-:W2:Y:S04]  /*1ffd0*/  LDL.LU.64 R6, [R1+0x1cd0] ;  /* 0x001cd00001067983 */ /* 0x000ea80000300a00 */
[----:B------:R-:W2:Y:S01]  /*1ffe0*/  LDL.LU.64 R4, [R1+0x1cc8] ;  /* 0x001cc80001047983 */ /* 0x000ea20000300a00 */
[----:B----4-:R-:W-:-:S02]  /*1fff0*/  IMAD.MOV.U32 R24, RZ, RZ, R28 ;  /* 0x000000ffff187224 */ /* 0x010fc400078e001c */
[----:B------:R-:W-:Y:S02]  /*20000*/  IMAD.MOV.U32 R25, RZ, RZ, R3 ;  /* 0x000000ffff197224 */ /* 0x000fe400078e0003 */
[----:B------:R-:W-:Y:S02]  /*20010*/  IMAD.MOV.U32 R26, RZ, RZ, R2 ;  /* 0x000000ffff1a7224 */ /* 0x000fe400078e0002 */
[----:B------:R-:W-:Y:S01]  /*20020*/  IMAD.MOV.U32 R27, RZ, RZ, R0 ;  /* 0x000000ffff1b7224 */ /* 0x000fe200078e0000 */
[----:B------:R-:W-:Y:S04]  /*20030*/  STL.64 [R1+0x350], R8 ;  /* 0x0003500801007387 */ /* 0x000fe80000100a00 */
[----:B------:R0:W-:Y:S04]  /*20040*/  STL.64 [R1+0x358], R10 ;  /* 0x0003580a01007387 */ /* 0x0001e80000100a00 */
[----:B0-----:R-:W4:Y:S04]  /*20050*/  LDL.LU.64 R10, [R1+0x1cc0] ;  /* 0x001cc000010a7983 */ /* 0x001f280000300a00 */
[----:B------:R-:W4:Y:S01]  /*20060*/  LDL.LU.64 R8, [R1+0x1cb8] ;  /* 0x001cb80001087983 */ /* 0x000f220000300a00 */
[----:B--2---:R-:W-:Y:S03]  /*20070*/  HMMA.16816.F32.BF16 R24, R24, R16, R4 ;  /* 0x000000101818723c */ /* 0x004fe60000041804 */
[----:B------:R-:W3:Y:S04]  /*20080*/  LDL.LU.64 R6, [R1+0x1cb0] ;  /* 0x001cb00001067983 */ /* 0x000ee80000300a00 */
[----:B------:R-:W3:Y:S01]  /*20090*/  LDL.LU.64 R4, [R1+0x1ca8] ;  /* 0x001ca80001047983 */ /* 0x000ee20000300a00 */
[----:B------:R-:W-:-:S02]  /*200a0*/  IMAD.MOV.U32 R2, RZ, RZ, R16 ;  /* 0x000000ffff027224 */ /* 0x000fc400078e0010 */
[----:B------:R-:W-:-:S09]  /*200b0*/  IMAD.MOV.U32 R0, RZ, RZ, R17 ;  /* 0x000000ffff007224 */ /* 0x000fd200078e0011 */
[----:B------:R-:W-:Y:S04]  /*200c0*/  STL.64 [R1+0x340], R24 ;  /* 0x0003401801007387 */ /* 0x000fe80000100a00 */
[----:B------:R-:W-:Y:S01]  /*200d0*/  STL.64 [R1+0x348], R26 ;  /* 0x0003481a01007387 */ /* 0x000fe20000100a00 */
[----:B---3--:R-:W-:-:S15]  /*200e0*/  HMMA.16816.F32.BF16 R20, R4, R16, R20 ;  /* 0x000000100414723c */ /* 0x008fde0000041814 */
[----:B------:R-:W-:-:S04]  /*200f0*/  NOP ;  /* 0x0000000000007918 */ /* 0x000fc80000000000 */
[----:B------:R0:W-:Y:S04]  /*20100*/  STL.64 [R1+0x3d0], R20 ;  /* 0x0003d01401007387 */ /* 0x0001e80000100a00 */
[----:B------:R1:W-:Y:S04]  /*20110*/  STL.64 [R1+0x3d8], R22 ;  /* 0x0003d81601007387 */ /* 0x0003e80000100a00 */
[----:B------:R-:W2:Y:S04]  /*20120*/  LDL.LU R16, [R1+0x3f0] ;  /* 0x0003f00001107983 */ /* 0x000ea80000300800 */
[----:B------:R-:W2:Y:S04]  /*20130*/  LDL.LU R17, [R1+0x3f4] ;  /* 0x0003f40001117983 */ /* 0x000ea80000300800 */
[----:B------:R-:W2:Y:S04]  /*20140*/  LDL.LU R18, [R1+0x3f8] ;  /* 0x0003f80001127983 */ /* 0x000ea80000300800 */
[----:B------:R-:W2:Y:S04]  /*20150*/  LDL.LU R19, [R1+0x3fc] ;  /* 0x0003fc0001137983 */ /* 0x000ea80000300800 */
[----:B0-----:R-:W3:Y:S04]  /*20160*/  LDL.LU R20, [R1+0x3e0] ;  /* 0x0003e00001147983 */ /* 0x001ee80000300800 */
[----:B------:R-:W3:Y:S04]  /*20170*/  LDL.LU R21, [R1+0x3e4] ;  /* 0x0003e40001157983 */ /* 0x000ee80000300800 */
[----:B-1----:R-:W3:Y:S04]  /*20180*/  LDL.LU R22, [R1+0x3e8] ;  /* 0x0003e80001167983 */ /* 0x002ee80000300800 */
[----:B------:R-:W3:Y:S04]  /*20190*/  LDL.LU R23, [R1+0x3ec] ;  /* 0x0003ec0001177983 */ /* 0x000ee80000300800 */
[----:B------:R-:W2:Y:S04]  /*201a0*/  LDL.LU R24, [R1+0x3b0] ;  /* 0x0003b00001187983 */ /* 0x000ea80000300800 */
[----:B------:R-:W2:Y:S04]  /*201b0*/  LDL.LU R25, [R1+0x3b4] ;  /* 0x0003b40001197983 */ /* 0x000ea80000300800 */
[----:B------:R-:W2:Y:S04]  /*201c0*/  LDL.LU R26, [R1+0x3b8] ;  /* 0x0003b800011a7983 */ /* 0x000ea80000300800 */
[----:B------:R-:W2:Y:S04]  /*201d0*/  LDL.LU R27, [R1+0x3bc] ;  /* 0x0003bc00011b7983 */ /* 0x000ea80000300800 */
[----:B------:R0:W-:Y:S04]  /*201e0*/  STL.64 [R1+0x1c28], R6 ;  /* 0x001c280601007387 */ /* 0x0001e80000100a00 */
[----:B------:R1:W-:Y:S04]  /*201f0*/  STL.64 [R1+0x1c20], R4 ;  /* 0x001c200401007387 */ /* 0x0003e80000100a00 */
[----:B0-----:R-:W2:Y:S04]  /*20200*/  LDL.64 R6, [R1+0x8] ;  /* 0x0000080001067983 */ /* 0x001ea80000100a00 */
[----:B-1----:R-:W3:Y:S04]  /*20210*/  LDL.64 R4, [R1] ;  /* 0x0000000001047983 */ /* 0x002ee80000100a00 */
[----:B--2---:R-:W-:Y:S04]  /*20220*/  STL.64 [R1+0x1c48], R6 ;  /* 0x001c480601007387 */ /* 0x004fe80000100a00 */
[----:B---3--:R0:W-:Y:S04]  /*20230*/  STL.64 [R1+0x1c40], R4 ;  /* 0x001c400401007387 */ /* 0x0081e80000100a00 */
[----:B0-----:R-:W2:Y:S04]  /*20240*/  LDL.LU R4, [R1+0xc80] ;  /* 0x000c800001047983 */ /* 0x001ea80000300800 */
[----:B------:R-:W2:Y:S04]  /*20250*/  LDL.LU R5, [R1+0xc84] ;  /* 0x000c840001057983 */ /* 0x000ea80000300800 */
[----:B------:R-:W3:Y:S04]  /*20260*/  LDL.LU R6, [R1+0xc88] ;  /* 0x000c880001067983 */ /* 0x000ee80000300800 */
[----:B------:R-:W3:Y:S04]  /*20270*/  LDL.LU R7, [R1+0xc8c] ;  /* 0x000c8c0001077983 */ /* 0x000ee80000300800 */
[----:B---3--:R-:W-:Y:S04]  /*20280*/  STL.64 [R1+0x1c58], R6 ;  /* 0x001c580601007387 */ /* 0x008fe80000100a00 */
[----:B--2---:R0:W-:Y:S02]  /*20290*/  STL.64 [R1+0x1c50], R4 ;  /* 0x001c500401007387 */ /* 0x0041e40000100a00 */
[----:B0-----:R-:W-:-:S02]  /*202a0*/  IMAD.MOV.U32 R4, RZ, RZ, R2 ;  /* 0x000000ffff047224 */ /* 0x001fc400078e0002 */
[----:B------:R-:W-:-:S07]  /*202b0*/  IMAD.MOV.U32 R5, RZ, RZ, R0 ;  /* 0x000000ffff057224 */ /* 0x000fce00078e0000 */
[----:B----4-:R-:W-:-:S15]  /*202c0*/  HMMA.16816.F32.BF16 R12, R8, R4, R12 ;  /* 0x00000004080c723c */ /* 0x010fde000004180c */
        /* <DEDUP_REMOVED lines=30> */
[----:B0-----:R-:W4:Y:S01]  /*204b0*/  LDL.LU.64 R16, [R1+0x80] ;  /* 0x0000800001107983 */ /* 0x001f220000300a00 */
        /* <DEDUP_REMOVED lines=23> */
[----:B------:R-:W4:Y:S04]  /*20630*/  LDL.LU.64 R4, [R1+0x1c50] ;  /* 0x001c500001047983 */ /* 0x000f280000300a00 */
[----:B------:R-:W-:Y:S01]  /*20640*/  STL [R1+0x1c14], R27 ;  /* 0x001c141b01007387 */ /* 0x000fe20000100800 */
[----:B----4-:R-:W-:-:S15]  /*20650*/  HMMA.16816.F32.BF16 R4, R12, R16, R4 ;  /* 0x000000100c04723c */ /* 0x010fde0000041804 */
[----:B------:R-:W-:-:S04]  /*20660*/  NOP ;  /* 0x0000000000007918 */ /* 0x000fc80000000000 */
[----:B------:R-:W-:Y:S04]  /*20670*/  STL.64 [R1+0x2f0], R4 ;  /* 0x0002f00401007387 */ /* 0x000fe80000100a00 */
[----:B------:R0:W-:Y:S04]  /*20680*/  STL.64 [R1+0x2f8], R6 ;  /* 0x0002f80601007387 */ /* 0x0001e80000100a00 */
[----:B0-----:R-:W2:Y:S04]  /*20690*/  LDL.LU.64 R6, [R1+0x1c48] ;  /* 0x001c480001067983 */ /* 0x001ea80000300a00 */
[----:B------:R-:W2:Y:S01]  /*206a0*/  LDL.LU.64 R4, [R1+0x1c40] ;  /* 0x001c400001047983 */ /* 0x000ea20000300a00 */
[----:B------:R-:W-:-:S02]  /*206b0*/  IMAD.MOV.U32 R10, RZ, RZ, R12 ;  /* 0x000000ffff0a7224 */ /* 0x000fc400078e000c */
[----:B------:R-:W-:Y:S01]  /*206c0*/  IMAD.MOV.U32 R11, RZ, RZ, R13 ;  /* 0x000000ffff0b7224 */ /* 0x000fe200078e000d */
[----:B------:R-:W3:Y:S04]  /*206d0*/  LDL.LU R12, [R1+0xa50] ;  /* 0x000a5000010c7983 */ /* 0x000ee80000300800 */
[----:B------:R-:W3:Y:S04]  /*206e0*/  LDL.LU R13, [R1+0xa54] ;  /* 0x000a5400010d7983 */ /* 0x000ee80000300800 */
[----:B------:R-:W3:Y:S04]  /*206f0*/  LDL.LU R14, [R1+0xa58] ;  /* 0x000a5800010e7983 */ /* 0x000ee80000300800 */
[----:B------:R-:W3:Y:S01]  /*20700*/  LDL.LU R15, [R1+0xa5c] ;  /* 0x000a5c00010f7983 */ /* 0x000ee20000300800 */
        /* <DEDUP_REMOVED lines=9> */
[----:B------:R-:W2:Y:S04]  /*207a0*/  LDL.LU.64 R6, [R1+0x1c28] ;  /* 0x001c280001067983 */ /* 0x000ea80000300a00 */
[----:B------:R-:W2:Y:S01]  /*207b0*/  LDL.LU.64 R4, [R1+0x1c20] ;  /* 0x001c200001047983 */ /* 0x000ea20000300a00 */
[----:B------:R-:W-:-:S02]  /*207c0*/  IMAD.MOV.U32 R27, RZ, RZ, R16 ;  /* 0x000000ffff1b7224 */ /* 0x000fc400078e0010 */
[----:B------:R-:W-:Y:S01]  /*207d0*/  IMAD.MOV.U32 R29, RZ, RZ, R17 ;  /* 0x000000ffff1d7224 */ /* 0x000fe200078e0011 */
[----:B--2---:R-:W-:-:S15]  /*207e0*/  HMMA.16816.F32.BF16 R20, R4, R16, R20 ;  /* 0x000000100414723c */ /* 0x004fde0000041814 */
[----:B------:R-:W-:-:S04]  /*207f0*/  NOP ;  /* 0x0000000000007918 */ /* 0x000fc80000000000 */
[----:B------:R-:W-:Y:S04]  /*20800*/  STL.64 [R1+0x370], R20 ;  /* 0x0003701401007387 */ /* 0x000fe80000100a00 */
[----:B------:R-:W-:Y:S04]  /*20810*/  STL.64 [R1+0x378], R22 ;  /* 0x0003781601007387 */ /* 0x000fe80000100a00 */
[----:B------:R-:W2:Y:S04]  /*20820*/  LDL.LU R16, [R1+0x960] ;  /* 0x0009600001107983 */ /* 0x000ea80000300800 */
[----:B------:R-:W2:Y:S04]  /*20830*/  LDL.LU R17, [R1+0x964] ;  /* 0x0009640001117983 */ /* 0x000ea80000300800 */
[----:B------:R-:W2:Y:S04]  /*20840*/  LDL.LU R18, [R1+0x968] ;  /* 0x0009680001127983 */ /* 0x000ea80000300800 */
[----:B------:R-:W2:Y:S04]  /*20850*/  LDL.LU R19, [R1+0x96c] ;  /* 0x00096c0001137983 */ /* 0x000ea80000300800 */
[----:B------:R-:W-:Y:S04]  /*20860*/  STL.64 [R1+0x1b98], R6 ;  /* 0x001b980601007387 */ /* 0x000fe80000100a00 */
[----:B------:R0:W-:Y:S04]  /*20870*/  STL.64 [R1+0x1b90], R4 ;  /* 0x001b900401007387 */ /* 0x0001e80000100a00 */
[----:B0-----:R-:W4:Y:S04]  /*20880*/  LDL.LU R4, [R1+0xc10] ;  /* 0x000c100001047983 */ /* 0x001f280000300800 */
[----:B------:R-:W4:Y:S04]  /*20890*/  LDL.LU R5, [R1+0xc14] ;  /* 0x000c140001057983 */ /* 0x000f280000300800 */
[----:B------:R-:W2:Y:S04]  /*208a0*/  LDL.LU R6, [R1+0xc18] ;  /* 0x000c180001067983 */ /* 0x000ea80000300800 */
[----:B------:R-:W2:Y:S04]  /*208b0*/  LDL.LU R7, [R1+0xc1c] ;  /* 0x000c1c0001077983 */ /* 0x000ea80000300800 */
[----:B------:R-:W3:Y:S04]  /*208c0*/  LDL.LU R20, [R1+0x420] ;  /* 0x0004200001147983 */ /* 0x000ee80000300800 */
[----:B------:R-:W3:Y:S04]  /*208d0*/  LDL.LU R21, [R1+0x424] ;  /* 0x0004240001157983 */ /* 0x000ee80000300800 */
[----:B------:R-:W3:Y:S04]  /*208e0*/  LDL.LU R22, [R1+0x428] ;  /* 0x0004280001167983 */ /* 0x000ee80000300800 */
[----:B------:R-:W3:Y:S04]  /*208f0*/  LDL.LU R23, [R1+0x42c] ;  /* 0x00042c0001177983 */ /* 0x000ee80000300800 */
[----:B--2---:R-:W-:Y:S04]  /*20900*/  STL.64 [R1+0x1ba8], R6 ;  /* 0x001ba80601007387 */ /* 0x004fe80000100a00 */
[----:B----4-:R0:W-:Y:S02]  /*20910*/  STL.64 [R1+0x1ba0], R4 ;  /* 0x001ba00401007387 */ /* 0x0101e40000100a00 */
[----:B0-----:R-:W-:-:S02]  /*20920*/  IMAD.MOV.U32 R4, RZ, RZ, R10 ;  /* 0x000000ffff047224 */ /* 0x001fc400078e000a */
[----:B------:R-:W-:Y:S01]  /*20930*/  IMAD.MOV.U32 R5, RZ, RZ, R11 ;  /* 0x000000ffff057224 */ /* 0x000fe200078e000b */
[----:B------:R-:W3:Y:S04]  /*20940*/  LDL.LU R10, [R1+0x1c1c] ;  /* 0x001c1c00010a7983 */ /* 0x000ee80000300800 */
[----:B------:R-:W3:Y:S04]  /*20950*/  LDL.LU R11, [R1+0x1c18] ;  /* 0x001c1800010b7983 */ /* 0x000ee80000300800 */
[----:B------:R-:W2:Y:S04]  /*20960*/  LDL R6, [R1+0x18] ;  /* 0x0000180001067983 */ /* 0x000ea80000100800 */
[----:B------:R-:W2:Y:S04]  /*20970*/  LDL R7, [R1+0x1c] ;  /* 0x00001c0001077983 */ /* 0x000ea80000100800 */
[----:B--2---:R-:W-:Y:S04]  /*20980*/  STL.64 [R1+0x1bc8], R6 ;  /* 0x001bc80601007387 */ /* 0x004fe80000100a00 */
[----:B------:R0:W-:Y:S02]  /*20990*/  STL.64 [R1+0x1bc0], R4 ;  /* 0x001bc00401007387 */ /* 0x0001e40000100a00 */
[----:B0-----:R-:W-:-:S02]  /*209a0*/  IMAD.MOV.U32 R4, RZ, RZ, R27 ;  /* 0x000000ffff047224 */ /* 0x001fc400078e001b */
[----:B------:R-:W-:Y:S01]  /*209b0*/  IMAD.MOV.U32 R5, RZ, RZ, R29 ;  /* 0x000000ffff057224 */ /* 0x000fe200078e001d */
[----:B------:R-:W2:Y:S04]  /*209c0*/  LDL.LU R27, [R1+0x1c14] ;  /* 0x001c1400011b7983 */ /* 0x000ea80000300800 */
[----:B------:R-:W4:Y:S02]  /*209d0*/  LDL.LU R29, [R1+0x1c10] ;  /* 0x001c1000011d7983 */ /* 0x000f240000300800 */
        /* <DEDUP_REMOVED lines=12> */
[-C--:B---3--:R-:W-:Y:S03]  /*20aa0*/  HMMA.16816.F32.BF16 R16, R12, R4.reuse, R16 ;  /* 0x000000040c10723c */ /* 0x088fe60000041810 */
        /* <DEDUP_REMOVED lines=25> */
[-C--:B--2---:R-:W-:Y:S08]  /*20c40*/  HMMA.16816.F32.BF16 R12, R20, R4.reuse, R12 ;  /* 0x00000004140c723c */ /* 0x084ff0000004180c */
[----:B------:R-:W-:Y:S11]  /*20c50*/  HMMA.16816.F32.BF16 R4, R24, R4, R8 ;  /* 0x000000041804723c */ /* 0x000ff60000041808 */
        /* <DEDUP_REMOVED lines=15> */
[----:B------:R0:W-:Y:S04]  /*20d50*/  STL.64 [R1+0x8e8], R6 ;  /* 0x0008e80601007387 */ /* 0x0001e80000100a00 */
[----:B0-----:R-:W3:Y:S04]  /*20d60*/  LDL.LU.64 R6, [R1+0x1bc8] ;  /* 0x001bc80001067983 */ /* 0x001ee80000300a00 */
[----:B------:R-:W3:Y:S04]  /*20d70*/  LDL.LU.64 R4, [R1+0x1bc0] ;  /* 0x001bc00001047983 */ /* 0x000ee80000300a00 */
[----:B------:R-:W-:Y:S04]  /*20d80*/  STL.64 [R1+0x1b58], R26 ;  /* 0x001b581a01007387 */ /* 0x000fe80000100a00 */
[----:B------:R-:W-:Y:S01]  /*20d90*/  STL.64 [R1+0x1b50], R24 ;  /* 0x001b501801007387 */ /* 0x000fe20000100a00 */
[----:B---3--:R-:W-:Y:S03]  /*20da0*/  HMMA.16816.F32.BF16 R4, R4, R16, R8 ;  /* 0x000000100404723c */ /* 0x008fe60000041808 */
[----:B------:R-:W3:Y:S04]  /*20db0*/  LDL.LU.64 R10, [R1+0x1bb8] ;  /* 0x001bb800010a7983 */ /* 0x000ee80000300a00 */
[----:B------:R-:W3:-:S12]  /*20dc0*/  LDL.LU.64 R8, [R1+0x1bb0] ;  /* 0x001bb00001087983 */ /* 0x000ed80000300a00 */
[----:B------:R-:W-:Y:S04]  /*20dd0*/  STL.64 [R1+0x2d0], R4 ;  /* 0x0002d00401007387 */ /* 0x000fe80000100a00 */
[----:B------:R0:W-:Y:S04]  /*20de0*/  STL.64 [R1+0x2d8], R6 ;  /* 0x0002d80601007387 */ /* 0x0001e80000100a00 */
[----:B0-----:R-:W2:Y:S04]  /*20df0*/  LDL.LU.64 R6, [R1+0x1ba8] ;  /* 0x001ba80001067983 */ /* 0x001ea80000300a00 */
[----:B------:R-:W2:Y:S01]  /*20e00*/  LDL.LU.64 R4, [R1+0x1ba0] ;  /* 0x001ba00001047983 */ /* 0x000ea20000300a00 */
[----:B------:R-:W-:-:S02]  /*20e10*/  IMAD.MOV.U32 R24, RZ, RZ, R28 ;  /* 0x000000ffff187224 */ /* 0x000fc400078e001c */
[----:B------:R-:W-:Y:S02]  /*20e20*/  IMAD.MOV.U32 R25, RZ, RZ, R3 ;  /* 0x000000ffff197224 */ /* 0x000fe400078e0003 */
[----:B------:R-:W-:Y:S02]  /*20e30*/  IMAD.MOV.U32 R26, RZ, RZ, R2 ;  /* 0x000000ffff1a7224 */ /* 0x000fe400078e0002 */
[----:B------:R-:W-:-:S07]  /*20e40*/  IMAD.MOV.U32 R27, RZ, RZ, R0 ;  /* 0x000000ffff1b7224 */ /* 0x000fce00078e0000 */
[----:B--2---:R-:W-:Y:S01]  /*20e50*/  HMMA.16816.F32.BF16 R24, R24, R16, R4 ;  /* 0x000000101818723c */ /* 0x004fe20000041804 */
[----:B------:R-:W2:Y:S04]  /*20e60*/  LDL.LU.64 R6, [R1+0x1b98] ;  /* 0x001b980001067983 */ /* 0x000ea80000300a00 */
[----:B------:R-:W2:Y:S01]  /*20e70*/  LDL.LU.64 R4, [R1+0x1b90] ;  /* 0x001b900001047983 */ /* 0x000ea20000300a00 */
[----:B------:R-:W-:Y:S02]  /*20e80*/  IMAD.MOV.U32 R2, RZ, RZ, R16 ;  /* 0x000000ffff027224 */ /* 0x000fe400078e0010 */
[----:B------:R-:W-:-:S11]  /*20e90*/  IMAD.MOV.U32 R0, RZ, RZ, R17 ;  /* 0x000000ffff007224 */ /* 0x000fd600078e0011 */
[----:B------:R-:W-:Y:S04]  /*20ea0*/  STL.64 [R1+0x280], R24 ;  /* 0x0002801801007387 */ /* 0x000fe80000100a00 */
[----:B------:R-:W-:Y:S01]  /*20eb0*/  STL.64 [R1+0x288], R26 ;  /* 0x0002881a01007387 */ /* 0x000fe20000100a00 */
        /* <DEDUP_REMOVED lines=10> */
[----:B0-----:R-:W2:Y:S04]  /*20f60*/  LDL.LU.64 R4, [R1] ;  /* 0x0000000001047983 */ /* 0x001ea80000300a00 */
[----:B------:R-:W2:Y:S04]  /*20f70*/  LDL.LU.64 R6, [R1+0x8] ;  /* 0x0000080001067983 */ /* 0x000ea80000300a00 */
[----:B--2---:R-:W-:Y:S04]  /*20f80*/  STL.64 [R1+0x1b28], R6 ;  /* 0x001b280601007387 */ /* 0x004fe80000100a00 */
[----:B------:R0:W-:Y:S04]  /*20f90*/  STL.64 [R1+0x1b20], R4 ;  /* 0x001b200401007387 */ /* 0x0001e80000100a00 */
[----:B0-----:R-:W2:Y:S04]  /*20fa0*/  LDL.LU.64 R4, [R1+0x10] ;  /* 0x0000100001047983 */ /* 0x001ea80000300a00 */
[----:B------:R-:W2:Y:S04]  /*20fb0*/  LDL.LU.64 R6, [R1+0x18] ;  /* 0x0000180001067983 */ /* 0x000ea80000300a00 */
[----:B--2---:R-:W-:Y:S04]  /*20fc0*/  STL.64 [R1+0x1b38], R6 ;  /* 0x001b380601007387 */ /* 0x004fe80000100a00 */
[----:B------:R0:W-:Y:S04]  /*20fd0*/  STL.64 [R1+0x1b30], R4 ;  /* 0x001b300401007387 */ /* 0x0001e80000100a00 */
[----:B------:R-:W2:Y:S04]  /*20fe0*/  LDL.LU R20, [R1+0x900] ;  /* 0x0009000001147983 */ /* 0x000ea80000300800 */
[----:B------:R-:W2:Y:S04]  /*20ff0*/  LDL.LU R21, [R1+0x904] ;  /* 0x0009040001157983 */ /* 0x000ea80000300800 */
[----:B------:R-:W2:Y:S04]  /*21000*/  LDL.LU R22, [R1+0x908] ;  /* 0x0009080001167983 */ /* 0x000ea80000300800 */
[----:B------:R-:W2:Y:S04]  /*21010*/  LDL.LU R23, [R1+0x90c] ;  /* 0x00090c0001177983 */ /* 0x000ea80000300800 */
[----:B------:R-:W2:Y:S04]  /*21020*/  LDL.LU R24, [R1+0x600] ;  /* 0x0006000001187983 */ /* 0x000ea80000300800 */
[----:B------:R-:W2:Y:S04]  /*21030*/  LDL.LU R25, [R1+0x604] ;  /* 0x0006040001197983 */ /* 0x000ea80000300800 */
[----:B------:R-:W2:Y:S04]  /*21040*/  LDL.LU R26, [R1+0x608] ;  /* 0x00060800011a7983 */ /* 0x000ea80000300800 */
[----:B------:R-:W2:Y:S01]  /*21050*/  LDL.LU R27, [R1+0x60c] ;  /* 0x00060c00011b7983 */ /* 0x000ea20000300800 */
[----:B0-----:R-:W-:-:S02]  /*21060*/  IMAD.MOV.U32 R4, RZ, RZ, R2 ;  /* 0x000000ffff047224 */ /* 0x001fc400078e0002 */
[----:B------:R-:W-:-:S07]  /*21070*/  IMAD.MOV.U32 R5, RZ, RZ, R0 ;  /* 0x000000ffff057224 */ /* 0x000fce00078e0000 */
        /* <DEDUP_REMOVED lines=43> */
[----:B0-----:R-:W2:Y:S01]  /*21330*/  LDL.LU.64 R16, [R1+0x60] ;  /* 0x0000600001107983 */ /* 0x001ea20000300a00 */
        /* <DEDUP_REMOVED lines=13> */
[----:B------:R-:W-:Y:S04]  /*21410*/  STL.64 [R1+0x1ac0], R26 ;  /* 0x001ac01a01007387 */ /* 0x000fe80000100a00 */
[----:B------:R0:W-:Y:S04]  /*21420*/  STL.64 [R1+0x1ab8], R24 ;  /* 0x001ab81801007387 */ /* 0x0001e80000100a00 */
[----:B0-----:R-:W3:Y:S04]  /*21430*/  LDL.LU R24, [R1+0xce0] ;  /* 0x000ce00001187983 */ /* 0x001ee80000300800 */
[----:B------:R-:W3:Y:S04]  /*21440*/  LDL.LU R25, [R1+0xce4] ;  /* 0x000ce40001197983 */ /* 0x000ee80000300800 */
[----:B------:R-:W3:Y:S04]  /*21450*/  LDL.LU R26, [R1+0xce8] ;  /* 0x000ce800011a7983 */ /* 0x000ee80000300800 */
[----:B------:R-:W3:Y:S02]  /*21460*/  LDL.LU R27, [R1+0xcec] ;  /* 0x000cec00011b7983 */ /* 0x000ee40000300800 */
[----:B---3--:R-:W-:Y:S01]  /*21470*/  HMMA.16816.F32.BF16 R24, R4, R16, R24 ;  /* 0x000000100418723c */ /* 0x008fe20000041818 */
[----:B------:R-:W-:-:S02]  /*21480*/  IMAD.MOV.U32 R2, RZ, RZ, R6 ;  /* 0x000000ffff027224 */ /* 0x000fc400078e0006 */
[----:B------:R-:W-:Y:S02]  /*21490*/  IMAD.MOV.U32 R0, RZ, RZ, R7 ;  /* 0x000000ffff007224 */ /* 0x000fe400078e0007 */
[----:B------:R-:W-:-:S14]  /*214a0*/  IMAD.MOV.U32 R3, RZ, RZ, R5 ;  /* 0x000000ffff037224 */ /* 0x000fdc00078e0005 */
[----:B------:R0:W-:Y:S04]  /*214b0*/  STL.64 [R1+0x2c0], R24 ;  /* 0x0002c01801007387 */ /* 0x0001e80000100a00 */
[----:B------:R1:W-:Y:S04]  /*214c0*/  STL.64 [R1+0x2c8], R26 ;  /* 0x0002c81a01007387 */ /* 0x0003e80000100a00 */
[----:B------:R-:W2:Y:S01]  /*214d0*/  LDL.LU.64 R6, [R1+0x1b28] ;  /* 0x001b280001067983 */ /* 0x000ea20000300a00 */
[----:B0-----:R-:W-:-:S03]  /*214e0*/  IMAD.MOV.U32 R24, RZ, RZ, R4 ;  /* 0x000000ffff187224 */ /* 0x001fc600078e0004 */
[----:B------:R-:W2:Y:S02]  /*214f0*/  LDL.LU.64 R4, [R1+0x1b20] ;  /* 0x001b200001047983 */ /* 0x000ea40000300a00 */
[----:B--2---:R-:W-:Y:S01]  /*21500*/  HMMA.16816.F32.BF16 R8, R4, R16, R8 ;  /* 0x000000100408723c */ /* 0x004fe20000041808 */
[----:B-1----:R-:W-:Y:S02]  /*21510*/  IMAD.MOV.U32 R26, RZ, RZ, R6 ;  /* 0x000000ffff1a7224 */ /* 0x002fe400078e0006 */
        /* <DEDUP_REMOVED lines=32> */
[----:B------:R-:W2:Y:S02]  /*21720*/  LDL.LU R11, [R1+0xa2c] ;  /* 0x000a2c00010b7983 */ /* 0x000ea40000300800 */
[----:B--2---:R-:W-:-:S15]  /*21730*/  HMMA.16816.F32.BF16 R8, R12, R16, R8 ;  /* 0x000000100c08723c */ /* 0x004fde0000041808 */
[----:B------:R-:W-:-:S04]  /*21740*/  NOP ;  /* 0x0000000000007918 */ /* 0x000fc80000000000 */
[----:B------:R0:W-:Y:S04]  /*21750*/  STL.64 [R1+0x3a0], R8 ;  /* 0x0003a00801007387 */ /* 0x0001e80000100a00 */
[----:B------:R-:W-:Y:S04]  /*21760*/  STL.64 [R1+0x3a8], R10 ;  /* 0x0003a80a01007387 */ /* 0x000fe80000100a00 */
[----:B------:R-:W3:Y:S01]  /*21770*/  LDL.LU.64 R18, [R1+0x1ad8] ;  /* 0x001ad80001127983 */ /* 0x000ee20000300a00 */
[----:B0-----:R-:W-:Y:S02]  /*21780*/  IMAD.MOV.U32 R9, RZ, RZ, R16 ;  /* 0x000000ffff097224 */ /* 0x001fe400078e0010 */
[----:B------:R-:W-:-:S02]  /*21790*/  IMAD.MOV.U32 R8, RZ, RZ, R17 ;  /* 0x000000ffff087224 */ /* 0x000fc400078e0011 */
[----:B------:R-:W3:Y:S04]  /*217a0*/  LDL.LU.64 R16, [R1+0x1ad0] ;  /* 0x001ad00001107983 */ /* 0x000ee80000300a00 */
[----:B------:R-:W-:Y:S04]  /*217b0*/  STL.64 [R1+0x19a8], R14 ;  /* 0x0019a80e01007387 */ /* 0x000fe80000100a00 */
[----:B------:R0:W-:Y:S02]  /*217c0*/  STL.64 [R1+0x19a0], R12 ;  /* 0x0019a00c01007387 */ /* 0x0001e40000100a00 */
[----:B0-----:R-:W-:-:S02]  /*217d0*/  IMAD.MOV.U32 R12, RZ, RZ, R9 ;  /* 0x000000ffff0c7224 */ /* 0x001fc400078e0009 */
[----:B------:R-:W-:Y:S02]  /*217e0*/  IMAD.MOV.U32 R13, RZ, RZ, R8 ;  /* 0x000000ffff0d7224 */ /* 0x000fe400078e0008 */
[----:B------:R-:W2:Y:S05]  /*217f0*/  LDL.LU R8, [R1+0xc50] ;  /* 0x000c500001087983 */ /* 0x000eaa0000300800 */
[----:B---3--:R-:W-:-:S15]  /*21800*/  HMMA.16816.F32.BF16 R4, R16, R12, R4 ;  /* 0x0000000c1004723c */ /* 0x008fde0000041804 */
[----:B------:R-:W-:-:S04]  /*21810*/  NOP ;  /* 0x0000000000007918 */ /* 0x000fc80000000000 */
[----:B------:R-:W-:Y:S04]  /*21820*/  STL.64 [R1+0x380], R4 ;  /* 0x0003800401007387 */ /* 0x000fe80000100a00 */
[----:B------:R-:W-:Y:S04]  /*21830*/  STL.64 [R1+0x388], R6 ;  /* 0x0003880601007387 */ /* 0x000fe80000100a00 */
        /* <DEDUP_REMOVED lines=11> */
[----:B------:R-:W-:Y:S02]  /*218f0*/  IMAD.MOV.U32 R4, RZ, RZ, R28 ;  /* 0x000000ffff047224 */ /* 0x000fe400078e001c */
[----:B------:R-:W-:Y:S01]  /*21900*/  IMAD.MOV.U32 R5, RZ, RZ, R27 ;  /* 0x000000ffff057224 */ /* 0x000fe200078e001b */
[----:B------:R-:W4:Y:S04]  /*21910*/  LDL.LU R28, [R1+0x1ac8] ;  /* 0x001ac800011c7983 */ /* 0x000f280000300800 */
[----:B------:R-:W-:Y:S04]  /*21920*/  STL.64 [R1+0x1a70], R6 ;  /* 0x001a700601007387 */ /* 0x000fe80000100a00 */
[----:B------:R-:W-:Y:S04]  /*21930*/  STL.64 [R1+0x1a68], R4 ;  /* 0x001a680401007387 */ /* 0x000fe80000100a00 */
[----:B---3--:R-:W-:Y:S04]  /*21940*/  STL.64 [R1+0x1a00], R10 ;  /* 0x001a000a01007387 */ /* 0x008fe80000100a00 */
[----:B--2---:R-:W-:Y:S04]  /*21950*/  STL.64 [R1+0x19f8], R8 ;  /* 0x0019f80801007387 */ /* 0x004fe80000100a00 */
[----:B------:R-:W-:Y:S04]  /*21960*/  STL.64 [R1+0x1970], R18 ;  /* 0x0019701201007387 */ /* 0x000fe80000100a00 */
        /* <DEDUP_REMOVED lines=29> */
[----:B------:R-:W2:Y:S04]  /*21b40*/  LDL.LU R8, [R1+0x4f0] ;  /* 0x0004f00001087983 */ /* 0x000ea80000300800 */
[----:B------:R-:W4:Y:S04]  /*21b50*/  LDL.LU R9, [R1+0x4f4] ;  /* 0x0004f40001097983 */ /* 0x000f280000300800 */
[----:B------:R-:W4:Y:S01]  /*21b60*/  LDL.LU R10, [R1+0x4f8] ;  /* 0x0004f800010a7983 */ /* 0x000f220000300800 */
[----:B------:R-:W-:-:S03]  /*21b70*/  IMAD.MOV.U32 R4, RZ, RZ, R24 ;  /* 0x000000ffff047224 */ /* 0x000fc600078e0018 */
[----:B------:R-:W4:Y:S04]  /*21b80*/  LDL.LU R11, [R1+0x4fc] ;  /* 0x0004fc00010b7983 */ /* 0x000f280000300800 */
[----:B------:R-:W4:Y:S04]  /*21b90*/  LDL.LU R24, [R1+0x6f0] ;  /* 0x0006f00001187983 */ /* 0x000f280000300800 */
[----:B------:R-:W4:Y:S04]  /*21ba0*/  LDL.LU R25, [R1+0x6f4] ;  /* 0x0006f40001197983 */ /* 0x000f280000300800 */
[----:B------:R-:W4:Y:S04]  /*21bb0*/  LDL.LU R26, [R1+0x6f8] ;  /* 0x0006f800011a7983 */ /* 0x000f280000300800 */
[----:B------:R-:W4:Y:S04]  /*21bc0*/  LDL.LU R27, [R1+0x6fc] ;  /* 0x0006fc00011b7983 */ /* 0x000f280000300800 */
        /* <DEDUP_REMOVED lines=36> */
[----:B------:R-:W-:Y:S04]  /*21e10*/  STL.64 [R1+0x1930], R20 ;  /* 0x0019301401007387 */ /* 0x000fe80000100a00 */
[----:B------:R-:W-:Y:S01]  /*21e20*/  LDSM.16.M88.4 R20, [R29+UR5+0x1d000] ;  /* 0x01d000051d14783b */ /* 0x000fe20008000200 */
[----:B------:R-:W-:-:S02]  /*21e30*/  IMAD.MOV.U32 R5, RZ, RZ, R3 ;  /* 0x000000ffff057224 */ /* 0x000fc400078e0003 */
[----:B------:R-:W-:Y:S02]  /*21e40*/  IMAD.MOV.U32 R6, RZ, RZ, R2 ;  /* 0x000000ffff067224 */ /* 0x000fe400078e0002 */
[----:B------:R-:W-:Y:S01]  /*21e50*/  IMAD.MOV.U32 R7, RZ, RZ, R0 ;  /* 0x000000ffff077224 */ /* 0x000fe200078e0000 */
[----:B---3--:R-:W-:Y:S01]  /*21e60*/  HMMA.16816.F32.BF16 R8, R24, R12, R8 ;  /* 0x0000000c1808723c */ /* 0x008fe20000041808 */
[----:B------:R-:W-:Y:S04]  /*21e70*/  STL.64 [R1+0x18e8], R26 ;  /* 0x0018e81a01007387 */ /* 0x000fe80000100a00 */
[----:B------:R-:W-:Y:S04]  /*21e80*/  STL.64 [R1+0x18e0], R24 ;  /* 0x0018e01801007387 */ /* 0x000fe80000100a00 */
[----:B------:R-:W-:Y:S04]  /*21e90*/  LDSM.16.M88.4 R24, [R29+UR5+0x1e000] ;  /* 0x01e000051d18783b */ /* 0x000fe80008000200 */
[----:B------:R-:W-:Y:S06]  /*21ea0*/  LDSM.16.M88.4 R12, [R29+UR5+0x1f000] ;  /* 0x01f000051d0c783b */ /* 0x000fec0008000200 */
[----:B------:R-:W-:Y:S04]  /*21eb0*/  STL.64 [R1+0x900], R8 ;  /* 0x0009000801007387 */ /* 0x000fe80000100a00 */
[----:B------:R-:W-:Y:S04]  /*21ec0*/  STL.64 [R1+0x908], R10 ;  /* 0x0009080a01007387 */ /* 0x000fe80000100a00 */
[----:B------:R-:W2:Y:S02]  /*21ed0*/  LDSM.16.M88.4 R8, [R29+UR5+0x1c000] ;  /* 0x01c000051d08783b */ /* 0x000ea40008000200 */
[C---:B--2---:R-:W-:Y:S02]  /*21ee0*/  HMMA.16816.F32.BF16 R16, R4.reuse, R8, R16 ;  /* 0x000000080410723c */ /* 0x044fe40000041810 */
[----:B------:R-:W-:Y:S04]  /*21ef0*/  STL.64 [R1+0x50], R8 ;  /* 0x0000500801007387 */ /* 0x000fe80000100a00 */
[----:B------:R-:W-:Y:S04]  /*21f00*/  STL.64 [R1+0x58], R10 ;  /* 0x0000580a01007387 */ /* 0x000fe80000100a00 */
[----:B------:R-:W-:Y:S04]  /*21f10*/  STL.64 [R1+0x40], R20 ;  /* 0x0000401401007387 */ /* 0x000fe80000100a00 */
[----:B------:R-:W-:Y:S05]  /*21f20*/  STL.64 [R1+0x48], R22 ;  /* 0x0000481601007387 */ /* 0x000fea0000100a00 */
        /* <DEDUP_REMOVED lines=18> */
[----:B------:R-:W-:Y:S01]  /*22050*/  STL.64 [R1+0x28], R14 ;  /* 0x0000280e01007387 */ /* 0x000fe20000100a00 */
        /* <DEDUP_REMOVED lines=41> */
[----:B------:R-:W3:Y:S02]  /*222f0*/  LDL.LU.64 R8, [R1+0x19f8] ;  /* 0x0019f80001087983 */ /* 0x000ee40000300a00 */
[----:B---3--:R-:W-:-:S15]  /*22300*/  HMMA.16816.F32.BF16 R8, R4, R20, R8 ;  /* 0x000000140408723c */ /* 0x008fde0000041808 */
[----:B------:R-:W-:-:S04]  /*22310*/  NOP ;  /* 0x0000000000007918 */ /* 0x000fc80000000000 */
[----:B------:R-:W-:Y:S04]  /*22320*/  STL.64 [R1+0x250], R8 ;  /* 0x0002500801007387 */ /* 0x000fe80000100a00 */
[----:B------:R0:W-:Y:S04]  /*22330*/  STL.64 [R1+0x258], R10 ;  /* 0x0002580a01007387 */ /* 0x0001e80000100a00 */
[----:B0-----:R-:W3:Y:S04]  /*22340*/  LDL.LU.64 R10, [R1+0x19f0] ;  /* 0x0019f000010a7983 */ /* 0x001ee80000300a00 */
[----:B------:R-:W3:Y:S01]  /*22350*/  LDL.LU.64 R8, [R1+0x19e8] ;  /* 0x0019e80001087983 */ /* 0x000ee20000300a00 */
[----:B------:R-:W-:-:S02]  /*22360*/  IMAD.MOV.U32 R2, RZ, RZ, R23 ;  /* 0x000000ffff027224 */ /* 0x000fc400078e0017 */
[----:B------:R-:W-:Y:S02]  /*22370*/  IMAD.MOV.U32 R0, RZ, RZ, R22 ;  /* 0x000000ffff007224 */ /* 0x000fe400078e0016 */
[----:B------:R-:W-:Y:S02]  /*22380*/  IMAD.MOV.U32 R23, RZ, RZ, R12 ;  /* 0x000000ffff177224 */ /* 0x000fe400078e000c */
[----:B------:R-:W-:Y:S01]  /*22390*/  IMAD.MOV.U32 R22, RZ, RZ, R13 ;  /* 0x000000ffff167224 */ /* 0x000fe200078e000d */
[C---:B---3--:R-:W-:Y:S08]  /*223a0*/  HMMA.16816.F32.BF16 R24, R4.reuse, R24, R8 ;  /* 0x000000180418723c */ /* 0x048ff00000041808 */
[----:B--2---:R-:W-:Y:S01]  /*223b0*/  HMMA.16816.F32.BF16 R4, R4, R12, R16 ;  /* 0x0000000c0404723c */ /* 0x004fe20000041810 */
[----:B------:R-:W2:Y:S04]  /*223c0*/  LDL.LU.64 R10, [R1+0x19e0] ;  /* 0x0019e000010a7983 */ /* 0x000ea80000300a00 */
[----:B------:R-:W2:Y:S06]  /*223d0*/  LDL.LU.64 R8, [R1+0x19d8] ;  /* 0x0019d80001087983 */ /* 0x000eac0000300a00 */
[----:B------:R0:W-:Y:S04]  /*223e0*/  STL.64 [R1+0x240], R24 ;  /* 0x0002401801007387 */ /* 0x0001e80000100a00 */
[----:B------:R1:W-:Y:S04]  /*223f0*/  STL.64 [R1+0x248], R26 ;  /* 0x0002481a01007387 */ /* 0x0003e80000100a00 */
[----:B------:R-:W-:Y:S04]  /*22400*/  STL.64 [R1+0x190], R4 ;  /* 0x0001900401007387 */ /* 0x000fe80000100a00 */
[----:B------:R-:W-:Y:S04]  /*22410*/  STL.64 [R1+0x198], R6 ;  /* 0x0001980601007387 */ /* 0x000fe80000100a00 */
[----:B0-----:R-:W2:Y:S04]  /*22420*/  LDL.LU R24, [R1+0xc00] ;  /* 0x000c000001187983 */ /* 0x001ea80000300800 */
[----:B------:R-:W2:Y:S04]  /*22430*/  LDL.LU R25, [R1+0xc04] ;  /* 0x000c040001197983 */ /* 0x000ea80000300800 */
[----:B-1----:R-:W2:Y:S04]  /*22440*/  LDL.LU R26, [R1+0xc08] ;  /* 0x000c0800011a7983 */ /* 0x002ea80000300800 */
[----:B------:R-:W2:Y:S04]  /*22450*/  LDL.LU R27, [R1+0xc0c] ;  /* 0x000c0c00011b7983 */ /* 0x000ea80000300800 */
[----:B------:R-:W3:Y:S04]  /*22460*/  LDL.LU R12, [R1+0xbd0] ;  /* 0x000bd000010c7983 */ /* 0x000ee80000300800 */
[----:B------:R-:W3:Y:S04]  /*22470*/  LDL.LU R13, [R1+0xbd4] ;  /* 0x000bd400010d7983 */ /* 0x000ee80000300800 */
[----:B------:R-:W4:Y:S04]  /*22480*/  LDL.LU R14, [R1+0xbd8] ;  /* 0x000bd800010e7983 */ /* 0x000f280000300800 */
[----:B------:R-:W4:Y:S04]  /*22490*/  LDL.LU R15, [R1+0xbdc] ;  /* 0x000bdc00010f7983 */ /* 0x000f280000300800 */
[----:B----4-:R-:W-:Y:S04]  /*224a0*/  STL.64 [R1+0x19b8], R14 ;  /* 0x0019b80e01007387 */ /* 0x010fe80000100a00 */
[----:B---3--:R0:W-:Y:S04]  /*224b0*/  STL.64 [R1+0x19b0], R12 ;  /* 0x0019b00c01007387 */ /* 0x0081e80000100a00 */
[----:B0-----:R-:W3:Y:S04]  /*224c0*/  LDL.LU R12, [R1+0xbe0] ;  /* 0x000be000010c7983 */ /* 0x001ee80000300800 */
[----:B------:R-:W3:Y:S04]  /*224d0*/  LDL.LU R13, [R1+0xbe4] ;  /* 0x000be400010d7983 */ /* 0x000ee80000300800 */
[----:B------:R-:W4:Y:S04]  /*224e0*/  LDL.LU R14, [R1+0xbe8] ;  /* 0x000be800010e7983 */ /* 0x000f280000300800 */
[----:B------:R-:W4:Y:S04]  /*224f0*/  LDL.LU R15, [R1+0xbec] ;  /* 0x000bec00010f7983 */ /* 0x000f280000300800 */
[----:B----4-:R-:W-:Y:S04]  /*22500*/  STL.64 [R1+0x19c8], R14 ;  /* 0x0019c80e01007387 */ /* 0x010fe80000100a00 */
[----:B---3--:R0:W-:Y:S04]  /*22510*/  STL.64 [R1+0x19c0], R12 ;  /* 0x0019c00c01007387 */ /* 0x0081e80000100a00 */
[----:B0-----:R-:W3:Y:S04]  /*22520*/  LDL.LU R12, [R1+0xbf0] ;  /* 0x000bf000010c7983 */ /* 0x001ee80000300800 */
[----:B------:R-:W3:Y:S04]  /*22530*/  LDL.LU R13, [R1+0xbf4] ;  /* 0x000bf400010d7983 */ /* 0x000ee80000300800 */
[----:B------:R-:W3:Y:S04]  /*22540*/  LDL.LU R14, [R1+0xbf8] ;  /* 0x000bf800010e7983 */ /* 0x000ee80000300800 */
[----:B------:R-:W3:Y:S04]  /*22550*/  LDL.LU R15, [R1+0xbfc] ;  /* 0x000bfc00010f7983 */ /* 0x000ee80000300800 */
[----:B------:R-:W4:Y:S04]  /*22560*/  LDL.LU R16, [R1+0xb40] ;  /* 0x000b400001107983 */ /* 0x000f280000300800 */
[----:B------:R-:W4:Y:S04]  /*22570*/  LDL.LU R17, [R1+0xb44] ;  /* 0x000b440001117983 */ /* 0x000f280000300800 */
[----:B------:R-:W2:Y:S04]  /*22580*/  LDL.LU R18, [R1+0xb48] ;  /* 0x000b480001127983 */ /* 0x000ea80000300800 */
[----:B------:R-:W2:Y:S04]  /*22590*/  LDL.LU R19, [R1+0xb4c] ;  /* 0x000b4c0001137983 */ /* 0x000ea80000300800 */
[----:B--2---:R-:W-:Y:S04]  /*225a0*/  STL.64 [R1+0x1980], R18 ;  /* 0x0019801201007387 */ /* 0x004fe80000100a00 */
[----:B----4-:R0:W-:Y:S04]  /*225b0*/  STL.64 [R1+0x1978], R16 ;  /* 0x0019781001007387 */ /* 0x0101e80000100a00 */
[----:B0-----:R-:W2:Y:S04]  /*225c0*/  LDL.LU R16, [R1+0xb50] ;  /* 0x000b500001107983 */ /* 0x001ea80000300800 */
[----:B------:R-:W2:Y:S04]  /*225d0*/  LDL.LU R17, [R1+0xb54] ;  /* 0x000b540001117983 */ /* 0x000ea80000300800 */
[----:B------:R-:W4:Y:S04]  /*225e0*/  LDL.LU R18, [R1+0xb58] ;  /* 0x000b580001127983 */ /* 0x000f280000300800 */
[----:B------:R-:W4:Y:S04]  /*225f0*/  LDL.LU R19, [R1+0xb5c] ;  /* 0x000b5c0001137983 */ /* 0x000f280000300800 */
[----:B----4-:R-:W-:Y:S04]  /*22600*/  STL.64 [R1+0x1990], R18 ;  /* 0x0019901201007387 */ /* 0x010fe80000100a00 */
[----:B--2---:R0:W-:Y:S02]  /*22610*/  STL.64 [R1+0x1988], R16 ;  /* 0x0019881001007387 */ /* 0x0041e40000100a00 */
[----:B0-----:R-:W-:-:S02]  /*22620*/  IMAD.MOV.U32 R16, RZ, RZ, R3 ;  /* 0x000000ffff107224 */ /* 0x001fc400078e0003 */
[----:B------:R-:W-:Y:S01]  /*22630*/  IMAD.MOV.U32 R17, RZ, RZ, R29 ;  /* 0x000000ffff117224 */ /* 0x000fe200078e001d */
[----:B------:R-:W2:Y:S04]  /*22640*/  LDL.LU R3, [R1+0x19d4] ;  /* 0x0019d40001037983 */ /* 0x000ea80000300800 */
[----:B------:R-:W4:Y:S02]  /*22650*/  LDL.LU R29, [R1+0x19d0] ;  /* 0x0019d000011d7983 */ /* 0x000f240000300800 */
[----:B------:R-:W-:-:S15]  /*22660*/  HMMA.16816.F32.BF16 R24, R8, R16, R24 ;  /* 0x000000100818723c */ /* 0x000fde0000041818 */
[----:B------:R-:W-:-:S04]  /*22670*/  NOP ;  /* 0x0000000000007918 */ /* 0x000fc80000000000 */
[----:B------:R0:W-:Y:S04]  /*22680*/  STL.64 [R1+0x180], R24 ;  /* 0x0001801801007387 */ /* 0x0001e80000100a00 */
[----:B------:R1:W-:Y:S04]  /*22690*/  STL.64 [R1+0x188], R26 ;  /* 0x0001881a01007387 */ /* 0x0003e80000100a00 */
[----:B0-----:R-:W2:Y:S04]  /*226a0*/  LDL.LU R24, [R1+0x9e0] ;  /* 0x0009e00001187983 */ /* 0x001ea80000300800 */
[----:B------:R-:W2:Y:S04]  /*226b0*/  LDL.LU R25, [R1+0x9e4] ;  /* 0x0009e40001197983 */ /* 0x000ea80000300800 */
[----:B-1----:R-:W2:Y:S04]  /*226c0*/  LDL.LU R26, [R1+0x9e8] ;  /* 0x0009e800011a7983 */ /* 0x002ea80000300800 */
[----:B------:R-:W2:Y:S01]  /*226d0*/  LDL.LU R27, [R1+0x9ec] ;  /* 0x0009ec00011b7983 */ /* 0x000ea20000300800 */
[----:B---3--:R-:W-:Y:S03]  /*226e0*/  HMMA.16816.F32.BF16 R12, R8, R20, R12 ;  /* 0x00000014080c723c */ /* 0x008fe6000004180c */
[----:B--2---:R-:W-:Y:S04]  /*226f0*/  STL.64 [R1+0x18f8], R26 ;  /* 0x0018f81a01007387 */ /* 0x004fe80000100a00 */
[----:B------:R0:W-:Y:S04]  /*22700*/  STL.64 [R1+0x18f0], R24 ;  /* 0x0018f01801007387 */ /* 0x0001e80000100a00 */
[----:B0-----:R-:W2:Y:S08]  /*22710*/  LDL.LU.64 R24, [R1+0x30] ;  /* 0x0000300001187983 */ /* 0x001eb00000300a00 */
[----:B------:R-:W-:Y:S04]  /*22720*/  STL.64 [R1+0x170], R12 ;  /* 0x0001700c01007387 */ /* 0x000fe80000100a00 */
[----:B------:R0:W-:Y:S04]  /*22730*/  STL.64 [R1+0x178], R14 ;  /* 0x0001780e01007387 */ /* 0x0001e80000100a00 */
[----:B0-----:R-:W2:Y:S04]  /*22740*/  LDL.LU.64 R14, [R1+0x19c8] ;  /* 0x0019c800010e7983 */ /* 0x001ea80000300a00 */
[----:B------:R-:W2:Y:S04]  /*22750*/  LDL.LU.64 R12, [R1+0x19c0] ;  /* 0x0019c000010c7983 */ /* 0x000ea80000300a00 */
[----:B------:R0:W-:Y:S01]  /*22760*/  STL.64 [R1+0x1998], R20 ;  /* 0x0019981401007387 */ /* 0x0001e20000100a00 */
[----:B------:R-:W-:-:S02]  /*22770*/  IMAD.MOV.U32 R5, RZ, RZ, R22 ;  /* 0x000000ffff057224 */ /* 0x000fc400078e0016 */
[----:B------:R-:W-:Y:S01]  /*22780*/  IMAD.MOV.U32 R4, RZ, RZ, R23 ;  /* 0x000000ffff047224 */ /* 0x000fe200078e0017 */
        /* <DEDUP_REMOVED lines=13> */
[----:B------:R0:W-:Y:S04]  /*22860*/  STL.64 [R1], R8 ;  /* 0x0000000801007387 */ /* 0x0001e80000100a00 */
[----:B------:R1:W-:Y:S04]  /*22870*/  STL.64 [R1+0x8], R10 ;  /* 0x0000080a01007387 */ /* 0x0003e80000100a00 */
[----:B0-----:R-:W2:Y:S04]  /*22880*/  LDL.LU R8, [R1+0xb30] ;  /* 0x000b300001087983 */ /* 0x001ea80000300800 */
[----:B------:R-:W2:Y:S04]  /*22890*/  LDL.LU R9, [R1+0xb34] ;  /* 0x000b340001097983 */ /* 0x000ea80000300800 */
[----:B-1----:R-:W2:Y:S04]  /*228a0*/  LDL.LU R10, [R1+0xb38] ;  /* 0x000b3800010a7983 */ /* 0x002ea80000300800 */
[----:B------:R-:W2:Y:S01]  /*228b0*/  LDL.LU R11, [R1+0xb3c] ;  /* 0x000b3c00010b7983 */ /* 0x000ea20000300800 */
[----:B---3--:R-:W-:Y:S03]  /*228c0*/  HMMA.16816.F32.BF16 R16, R12, R16, R20 ;  /* 0x000000100c10723c */ /* 0x008fe60000041814 */
[----:B------:R-:W3:-:S15]  /*228d0*/  LDL.LU.64 R20, [R1+0x1998] ;  /* 0x0019980001147983 */ /* 0x000ede0000300a00 */
[----:B------:R-:W-:Y:S01]  /*228e0*/  NOP ;  /* 0x0000000000007918 */ /* 0x000fe20000000000 */
[----:B------:R-:W-:Y:S04]  /*228f0*/  STL.64 [R1+0x230], R16 ;  /* 0x0002301001007387 */ /* 0x000fe80000100a00 */
[----:B------:R0:W-:Y:S04]  /*22900*/  STL.64 [R1+0x238], R18 ;  /* 0x0002381201007387 */ /* 0x0001e80000100a00 */
[----:B0-----:R-:W3:Y:S04]  /*22910*/  LDL.LU.64 R18, [R1+0x1990] ;  /* 0x0019900001127983 */ /* 0x001ee80000300a00 */
[----:B------:R-:W3:Y:S02]  /*22920*/  LDL.LU.64 R16, [R1+0x1988] ;  /* 0x0019880001107983 */ /* 0x000ee40000300a00 */
[----:B---3--:R-:W-:Y:S02]  /*22930*/  HMMA.16816.F32.BF16 R20, R12, R20, R16 ;  /* 0x000000140c14723c */ /* 0x008fe40000041810 */
[----:B------:R-:W3:Y:S04]  /*22940*/  LDL.LU.64 R18, [R1+0x1980] ;  /* 0x0019800001127983 */ /* 0x000ee80000300a00 */
[----:B------:R-:W3:-:S13]  /*22950*/  LDL.LU.64 R16, [R1+0x1978] ;  /* 0x0019780001107983 */ /* 0x000eda0000300a00 */
[----:B------:R0:W-:Y:S04]  /*22960*/  STL.64 [R1+0x220], R20 ;  /* 0x0002201401007387 */ /* 0x0001e80000100a00 */
[----:B------:R1:W-:Y:S04]  /*22970*/  STL.64 [R1+0x228], R22 ;  /* 0x0002281601007387 */ /* 0x0003e80000100a00 */
[----:B0-----:R-:W3:Y:S04]  /*22980*/  LDL.LU R20, [R1+0xa70] ;  /* 0x000a700001147983 */ /* 0x001ee80000300800 */
[----:B------:R-:W3:Y:S04]  /*22990*/  LDL.LU R21, [R1+0xa74] ;  /* 0x000a740001157983 */ /* 0x000ee80000300800 */
[----:B-1----:R-:W3:Y:S04]  /*229a0*/  LDL.LU R22, [R1+0xa78] ;  /* 0x000a780001167983 */ /* 0x002ee80000300800 */
[----:B------:R-:W3:Y:S01]  /*229b0*/  LDL.LU R23, [R1+0xa7c] ;  /* 0x000a7c0001177983 */ /* 0x000ee20000300800 */
[C---:B--2---:R-:W-:Y:S03]  /*229c0*/  HMMA.16816.F32.BF16 R8, R12.reuse, R4, R8 ;  /* 0x000000040c08723c */ /* 0x044fe60000041808 */
[----:B---3--:R-:W-:Y:S04]  /*229d0*/  STL.64 [R1+0x1950], R22 ;  /* 0x0019501601007387 */ /* 0x008fe80000100a00 */
[----:B------:R0:W-:Y:S04]  /*229e0*/  STL.64 [R1+0x1948], R20 ;  /* 0x0019481401007387 */ /* 0x0001e80000100a00 */
[----:B0-----:R-:W2:Y:S01]  /*229f0*/  LDL.LU.64 R20, [R1+0x40] ;  /* 0x0000400001147983 */ /* 0x001ea20000300a00 */
[----:B------:R-:W-:Y:S03]  /*22a00*/  HMMA.16816.F32.BF16 R16, R12, R24, R16 ;  /* 0x000000180c10723c */ /* 0x000fe60000041810 */
[----:B--2---:R0:W-:Y:S04]  /*22a10*/  STL.64 [R1+0x1960], R20 ;  /* 0x0019601401007387 */ /* 0x0041e80000100a00 */
[----:B0-----:R-:W2:Y:S04]  /*22a20*/  LDL.LU R20, [R1+0xac0] ;  /* 0x000ac00001147983 */ /* 0x001ea80000300800 */
[----:B------:R-:W2:Y:S04]  /*22a30*/  LDL.LU R21, [R1+0xac4] ;  /* 0x000ac40001157983 */ /* 0x000ea80000300800 */
[----:B------:R-:W2:Y:S04]  /*22a40*/  LDL.LU R22, [R1+0xac8] ;  /* 0x000ac80001167983 */ /* 0x000ea80000300800 */
[----:B------:R-:W2:Y:S04]  /*22a50*/  LDL.LU R23, [R1+0xacc] ;  /* 0x000acc0001177983 */ /* 0x000ea80000300800 */
[----:B------:R-:W-:Y:S04]  /*22a60*/  STL.64 [R1+0x210], R16 ;  /* 0x0002101001007387 */ /* 0x000fe80000100a00 */
[----:B------:R0:W-:Y:S04]  /*22a70*/  STL.64 [R1+0x218], R18 ;  /* 0x0002181201007387 */ /* 0x0001e80000100a00 */
[----:B0-----:R-:W2:Y:S04]  /*22a80*/  LDL.LU.64 R18, [R1+0x1970] ;  /* 0x0019700001127983 */ /* 0x001ea80000300a00 */
[----:B------:R-:W2:Y:S04]  /*22a90*/  LDL.LU.64 R16, [R1+0x1968] ;  /* 0x0019680001107983 */ /* 0x000ea80000300a00 */
[----:B------:R0:W-:Y:S04]  /*22aa0*/  STL.64 [R1+0x1958], R24 ;  /* 0x0019581801007387 */ /* 0x0001e80000100a00 */
[----:B0-----:R-:W3:Y:S04]  /*22ab0*/  LDL.LU R24, [R1+0xab0] ;  /* 0x000ab00001187983 */ /* 0x001ee80000300800 */
[----:B------:R-:W3:Y:S04]  /*22ac0*/  LDL.LU R25, [R1+0xab4] ;  /* 0x000ab40001197983 */ /* 0x000ee80000300800 */
[----:B------:R-:W3:Y:S04]  /*22ad0*/  LDL.LU R26, [R1+0xab8] ;  /* 0x000ab800011a7983 */ /* 0x000ee80000300800 */
[----:B------:R-:W3:Y:S04]  /*22ae0*/  LDL.LU R27, [R1+0xabc] ;  /* 0x000abc00011b7983 */ /* 0x000ee80000300800 */
[----:B------:R-:W2:Y:S04]  /*22af0*/  LDL.LU R12, [R1+0xaa0] ;  /* 0x000aa000010c7983 */ /* 0x000ea80000300800 */
[----:B------:R0:W-:Y:S04]  /*22b00*/  STL.64 [R1+0x150], R8 ;  /* 0x0001500801007387 */ /* 0x0001e80000100a00 */
[----:B------:R1:W-:Y:S04]  /*22b10*/  STL.64 [R1+0x158], R10 ;  /* 0x0001580a01007387 */ /* 0x0003e80000100a00 */
[----:B------:R-:W2:Y:S04]  /*22b20*/  LDL.LU R13, [R1+0xaa4] ;  /* 0x000aa400010d7983 */ /* 0x000ea80000300800 */
[----:B------:R-:W2:Y:S04]  /*22b30*/  LDL.LU R14, [R1+0xaa8] ;  /* 0x000aa800010e7983 */ /* 0x000ea80000300800 */
[----:B------:R-:W2:Y:S04]  /*22b40*/  LDL.LU R15, [R1+0xaac] ;  /* 0x000aac00010f7983 */ /* 0x000ea80000300800 */
[----:B0-----:R-:W2:Y:S04]  /*22b50*/  LDL.LU R8, [R1+0x8a0] ;  /* 0x0008a00001087983 */ /* 0x001ea80000300800 */
[----:B------:R-:W2:Y:S04]  /*22b60*/  LDL.LU R9, [R1+0x8a4] ;  /* 0x0008a40001097983 */ /* 0x000ea80000300800 */
[----:B-1----:R-:W2:Y:S04]  /*22b70*/  LDL.LU R10, [R1+0x8a8] ;  /* 0x0008a800010a7983 */ /* 0x002ea80000300800 */
        /* <DEDUP_REMOVED lines=15> */
[----:B0-----:R-:W2:Y:S02]  /*22c70*/  LDL.LU.64 R8, [R1+0x50] ;  /* 0x0000500001087983 */ /* 0x001ea40000300a00 */
[----:B--2---:R-:W-:-:S15]  /*22c80*/  HMMA.16816.F32.BF16 R20, R16, R8, R20 ;  /* 0x000000081014723c */ /* 0x004fde0000041814 */
[----:B------:R-:W-:-:S04]  /*22c90*/  NOP ;  /* 0x0000000000007918 */ /* 0x000fc80000000000 */
[----:B------:R0:W-:Y:S04]  /*22ca0*/  STL.64 [R1+0x140], R20 ;  /* 0x0001401401007387 */ /* 0x0001e80000100a00 */
[----:B------:R-:W-:Y:S04]  /*22cb0*/  STL.64 [R1+0x148], R22 ;  /* 0x0001481601007387 */ /* 0x000fe80000100a00 */
[----:B0-----:R-:W3:Y:S02]  /*22cc0*/  LDL.LU.64 R20, [R1+0x1960] ;  /* 0x0019600001147983 */ /* 0x001ee40000300a00 */
[----:B---3--:R-:W-:Y:S01]  /*22cd0*/  HMMA.16816.F32.BF16 R24, R16, R20, R24 ;  /* 0x000000141018723c */ /* 0x008fe20000041818 */
[----:B------:R-:W-:-:S02]  /*22ce0*/  IMAD.MOV.U32 R7, RZ, RZ, R20 ;  /* 0x000000ffff077224 */ /* 0x000fc400078e0014 */
[----:B------:R-:W-:-:S15]  /*22cf0*/  IMAD.MOV.U32 R6, RZ, RZ, R21 ;  /* 0x000000ffff067224 */ /* 0x000fde00078e0015 */
[----:B------:R-:W-:Y:S01]  /*22d00*/  NOP ;  /* 0x0000000000007918 */ /* 0x000fe20000000000 */
[----:B------:R0:W-:Y:S04]  /*22d10*/  STL.64 [R1+0x130], R24 ;  /* 0x0001301801007387 */ /* 0x0001e80000100a00 */
[----:B------:R-:W-:Y:S04]  /*22d20*/  STL.64 [R1+0x138], R26 ;  /* 0x0001381a01007387 */ /* 0x000fe80000100a00 */
[----:B0-----:R-:W2:Y:S04]  /*22d30*/  LDL.LU.64 R24, [R1+0x1958] ;  /* 0x0019580001187983 */ /* 0x001ea80000300a00 */
[----:B------:R-:W3:Y:S04]  /*22d40*/  LDL.LU.64 R22, [R1+0x1950] ;  /* 0x0019500001167983 */ /* 0x000ee80000300a00 */
[----:B------:R-:W3:Y:S01]  /*22d50*/  LDL.LU.64 R20, [R1+0x1948] ;  /* 0x0019480001147983 */ /* 0x000ee20000300a00 */
[C---:B--2---:R-:W-:Y:S08]  /*22d60*/  HMMA.16816.F32.BF16 R12, R16.reuse, R24, R12 ;  /* 0x00000018100c723c */ /* 0x044ff0000004180c */
[----:B---3--:R-:W-:Y:S11]  /*22d70*/  HMMA.16816.F32.BF16 R16, R16, R4, R20 ;  /* 0x000000041010723c */ /* 0x008ff60000041814 */
[----:B------:R0:W-:Y:S04]  /*22d80*/  STL.64 [R1+0x1228], R14 ;  /* 0x0012280e01007387 */ /* 0x0001e80000100a00 */
[----:B------:R-:W-:Y:S01]  /*22d90*/  STL.64 [R1+0x1220], R12 ;  /* 0x0012200c01007387 */ /* 0x000fe20000100a00 */
[----:B0-----:R-:W-:-:S02]  /*22da0*/  IMAD.MOV.U32 R14, RZ, RZ, R0 ;  /* 0x000000ffff0e7224 */ /* 0x001fc400078e0000 */
[----:B------:R-:W-:Y:S01]  /*22db0*/  IMAD.MOV.U32 R15, RZ, RZ, R2 ;  /* 0x000000ffff0f7224 */ /* 0x000fe200078e0002 */
[----:B------:R-:W2:Y:S04]  /*22dc0*/  LDL.LU R0, [R1+0x1944] ;  /* 0x0019440001007983 */ /* 0x000ea80000300800 */
[----:B------:R-:W3:Y:S04]  /*22dd0*/  LDL.LU R2, [R1+0x1940] ;  /* 0x0019400001027983 */ /* 0x000ee80000300800 */
[----:B------:R-:W2:Y:S04]  /*22de0*/  LDL.LU.64 R22, [R1+0x1938] ;  /* 0x0019380001167983 */ /* 0x000ea80000300a00 */
        /* <DEDUP_REMOVED lines=11> */
[----:B------:R-:W2:Y:S01]  /*22ea0*/  LDL.LU.64 R10, [R1+0x1928] ;  /* 0x00192800010a7983 */ /* 0x000ea20000300a00 */
[----:B0-----:R-:W-:Y:S02]  /*22eb0*/  IMAD.MOV.U32 R16, RZ, RZ, R8 ;  /* 0x000000ffff107224 */ /* 0x001fe400078e0008 */
[----:B------:R-:W-:-:S02]  /*22ec0*/  IMAD.MOV.U32 R17, RZ, RZ, R9 ;  /* 0x000000ffff117224 */ /* 0x000fc400078e0009 */
[----:B------:R-:W2:Y:S01]  /*22ed0*/  LDL.LU.64 R8, [R1+0x1920] ;  /* 0x0019200001087983 */ /* 0x000ea20000300a00 */
[----:B------:R-:W-:Y:S02]  /*22ee0*/  IMAD.MOV.U32 R12, RZ, RZ, R7 ;  /* 0x000000ffff0c7224 */ /* 0x000fe400078e0007 */
[----:B------:R-:W-:-:S07]  /*22ef0*/  IMAD.MOV.U32 R13, RZ, RZ, R6 ;  /* 0x000000ffff0d7224 */ /* 0x000fce00078e0006 */
        /* <DEDUP_REMOVED lines=14> */
[----:B------:R-:W2:Y:S04]  /*22fe0*/  LDL.LU.64 R26, [R1+0x18f8] ;  /* 0x0018f800011a7983 */ /* 0x000ea80000300a00 */
[----:B------:R-:W2:Y:S02]  /*22ff0*/  LDL.LU.64 R24, [R1+0x18f0] ;  /* 0x0018f00001187983 */ /* 0x000ea40000300a00 */
[----:B--2---:R-:W-:Y:S02]  /*23000*/  HMMA.16816.F32.BF16 R20, R20, R4, R24 ;  /* 0x000000041414723c */ /* 0x004fe40000041818 */
[----:B------:R-:W2:Y:S04]  /*23010*/  LDL.LU.64 R26, [R1+0x18e8] ;  /* 0x0018e800011a7983 */ /* 0x000ea80000300a00 */
[----:B------:R-:W2:Y:S04]  /*23020*/  LDL.LU.64 R24, [R1+0x18e0] ;  /* 0x0018e00001187983 */ /* 0x000ea80000300a00 */
[----:B------:R-:W-:Y:S04]  /*23030*/  STL.64 [R1+0x18b0], R4 ;  /* 0x0018b00401007387 */ /* 0x000fe80000100a00 */
[----:B------:R-:W2:Y:S04]  /*23040*/  LDL.64 R18, [R1+0x98] ;  /* 0x0000980001127983 */ /* 0x000ea80000100a00 */
[----:B--2---:R-:W-:Y:S04]  /*23050*/  STL.64 [R1+0x1850], R18 ;  /* 0x0018501201007387 */ /* 0x004fe80000100a00 */
[----:B------:R-:W-:Y:S04]  /*23060*/  STL.64 [R1+0x1158], R22 ;  /* 0x0011581601007387 */ /* 0x000fe80000100a00 */
[----:B------:R0:W-:Y:S04]  /*23070*/  STL.64 [R1+0x1150], R20 ;  /* 0x0011501401007387 */ /* 0x0001e80000100a00 */
[----:B0-----:R-:W2:Y:S04]  /*23080*/  LDL R21, [R1+0x128] ;  /* 0x0001280001157983 */ /* 0x001ea80000100800 */
[----:B------:R-:W2:Y:S04]  /*23090*/  LDL.LU.64 R22, [R1+0xe8] ;  /* 0x0000e80001167983 */ /* 0x000ea80000300a00 */
[----:B--2---:R-:W-:Y:S04]  /*230a0*/  STL.64 [R1+0x18c0], R22 ;  /* 0x0018c01601007387 */ /* 0x004fe80000100a00 */
[----:B------:R0:W-:Y:S04]  /*230b0*/  STL [R1+0x18b8], R21 ;  /* 0x0018b81501007387 */ /* 0x0001e80000100800 */
[----:B------:R-:W2:Y:S04]  /*230c0*/  LDL.LU R20, [R1+0x8b0] ;  /* 0x0008b00001147983 */ /* 0x000ea80000300800 */
[----:B0-----:R-:W2:Y:S04]  /*230d0*/  LDL.LU R21, [R1+0x8b4] ;  /* 0x0008b40001157983 */ /* 0x001ea80000300800 */
[----:B------:R-:W4:Y:S01]  /*230e0*/  LDL.64 R18, [R1+0xc8] ;  /* 0x0000c80001127983 */ /* 0x000f220000100a00 */
[----:B---3--:R-:W-:-:S02]  /*230f0*/  IMAD.MOV.U32 R22, RZ, RZ, R2 ;  /* 0x000000ffff167224 */ /* 0x008fc400078e0002 */
[----:B------:R-:W-:Y:S01]  /*23100*/  IMAD.MOV.U32 R23, RZ, RZ, R0 ;  /* 0x000000ffff177224 */ /* 0x000fe200078e0000 */
[C---:B------:R-:W-:Y:S08]  /*23110*/  HMMA.16816.F32.BF16 R8, R24.reuse, R12, R8 ;  /* 0x0000000c1808723c */ /* 0x040ff00000041808 */
[----:B--2---:R-:W-:Y:S01]  /*23120*/  HMMA.16816.F32.BF16 R20, R24, R16, R20 ;  /* 0x000000101814723c */ /* 0x004fe20000041814 */
[----:B----4-:R0:W-:Y:S02]  /*23130*/  STL.64 [R1+0x1858], R18 ;  /* 0x0018581201007387 */ /* 0x0101e40000100a00 */
[----:B0-----:R-:W-:-:S15]  /*23140*/  IMAD.MOV.U32 R18, RZ, RZ, R29 ;  /* 0x000000ffff127224 */ /* 0x001fde00078e001d */
[----:B------:R-:W-:Y:S01]  /*23150*/  NOP ;  /* 0x0000000000007918 */ /* 0x000fe20000000000 */
[----:B------:R-:W-:Y:S04]  /*23160*/  STL.64 [R1+0x4f0], R20 ;  /* 0x0004f01401007387 */ /* 0x000fe80000100a00 */
[----:B------:R-:W-:Y:S04]  /*23170*/  STL.64 [R1+0x4f8], R22 ;  /* 0x0004f81601007387 */ /* 0x000fe80000100a00 */
[----:B------:R-:W-:Y:S04]  /*23180*/  STL.64 [R1+0x600], R8 ;  /* 0x0006000801007387 */ /* 0x000fe80000100a00 */
[----:B------:R-:W2:Y:S04]  /*23190*/  LDL.LU R16, [R1+0x5f0] ;  /* 0x0005f00001107983 */ /* 0x000ea80000300800 */
[----:B------:R-:W2:Y:S04]  /*231a0*/  LDL.LU R17, [R1+0x5f4] ;  /* 0x0005f40001117983 */ /* 0x000ea80000300800 */
[----:B------:R-:W3:Y:S04]  /*231b0*/  LDL.LU R29, [R1+0x18dc] ;  /* 0x0018dc00011d7983 */ /* 0x000ee80000300800 */
[----:B------:R-:W4:Y:S04]  /*231c0*/  LDL.LU R19, [R1+0x5fc] ;  /* 0x0005fc0001137983 */ /* 0x000f280000300800 */
[----:B----4-:R-:W-:Y:S04]  /*231d0*/  STL.64 [R1+0x1868], R18 ;  /* 0x0018681201007387 */ /* 0x010fe80000100a00 */
[----:B--2---:R0:W-:Y:S04]  /*231e0*/  STL.64 [R1+0x1860], R16 ;  /* 0x0018601001007387 */ /* 0x0041e80000100a00 */
[----:B0-----:R-:W2:Y:S04]  /*231f0*/  LDL.LU R16, [R1+0x6b0] ;  /* 0x0006b00001107983 */ /* 0x001ea80000300800 */
[----:B------:R-:W2:Y:S04]  /*23200*/  LDL.LU R17, [R1+0x6b4] ;  /* 0x0006b40001117983 */ /* 0x000ea80000300800 */
[----:B------:R-:W4:Y:S01]  /*23210*/  LDL.LU R18, [R1+0x6b8] ;  /* 0x0006b80001127983 */ /* 0x000f220000300800 */
[----:B---3--:R-:W-:-:S03]  /*23220*/  IMAD.MOV.U32 R19, RZ, RZ, R29 ;  /* 0x000000ffff137224 */ /* 0x008fc600078e001d */
[----:B------:R-:W3:Y:S04]  /*23230*/  LDL.LU R29, [R1+0x18d8] ;  /* 0x0018d800011d7983 */ /* 0x000ee80000300800 */
[----:B------:R-:W3:Y:S04]  /*23240*/  LDL.LU R20, [R1+0x880] ;  /* 0x0008800001147983 */ /* 0x000ee80000300800 */
[----:B------:R-:W3:Y:S04]  /*23250*/  LDL.LU R21, [R1+0x884] ;  /* 0x0008840001157983 */ /* 0x000ee80000300800 */
[----:B------:R-:W3:Y:S04]  /*23260*/  LDL.LU R22, [R1+0x888] ;  /* 0x0008880001167983 */ /* 0x000ee80000300800 */
[----:B------:R-:W3:Y:S04]  /*23270*/  LDL.LU R23, [R1+0x88c] ;  /* 0x00088c0001177983 */ /* 0x000ee80000300800 */
[----:B----4-:R0:W-:Y:S04]  /*23280*/  STL.64 [R1+0x1878], R18 ;  /* 0x0018781201007387 */ /* 0x0101e80000100a00 */
[----:B--2---:R-:W-:Y:S04]  /*23290*/  STL.64 [R1+0x1870], R16 ;  /* 0x0018701001007387 */ /* 0x004fe80000100a00 */
[----:B0-----:R-:W2:Y:S04]  /*232a0*/  LDL R18, [R1+0xf8] ;  /* 0x0000f80001127983 */ /* 0x001ea80000100800 */
[----:B------:R-:W2:Y:S04]  /*232b0*/  LDL R19, [R1+0xfc] ;  /* 0x0000fc0001137983 */ /* 0x000ea80000100800 */
[----:B------:R-:W4:Y:S01]  /*232c0*/  LDL.LU R8, [R1+0x800] ;  /* 0x0008000001087983 */ /* 0x000f220000300800 */
[----:B------:R-:W-:-:S03]  /*232d0*/  IMAD.MOV.U32 R0, RZ, RZ, R10 ;  /* 0x000000ffff007224 */ /* 0x000fc600078e000a */
[----:B------:R-:W4:Y:S01]  /*232e0*/  LDL.LU R9, [R1+0x804] ;  /* 0x0008040001097983 */ /* 0x000f220000300800 */
[----:B------:R-:W-:-:S03]  /*232f0*/  IMAD.MOV.U32 R2, RZ, RZ, R11 ;  /* 0x000000ffff027224 */ /* 0x000fc600078e000b */
[----:B------:R-:W4:Y:S04]  /*23300*/  LDL.LU R10, [R1+0x808] ;  /* 0x00080800010a7983 */ /* 0x000f280000300800 */
[----:B------:R-:W4:Y:S04]  /*23310*/  LDL.LU R11, [R1+0x80c] ;  /* 0x00080c00010b7983 */ /* 0x000f280000300800 */
[----:B--2---:R0:W-:Y:S04]  /*23320*/  STL.64 [R1+0x1890], R18 ;  /* 0x0018901201007387 */ /* 0x0041e80000100a00 */
[----:B0-----:R-:W2:Y:S04]  /*23330*/  LDL R18, [R1+0x108] ;  /* 0x0001080001127983 */ /* 0x001ea80000100800 */
[----:B------:R-:W2:Y:S01]  /*23340*/  LDL R19, [R1+0x10c] ;  /* 0x00010c0001137983 */ /* 0x000ea20000100800 */
[----:B------:R-:W-:-:S03]  /*23350*/  IMAD.MOV.U32 R12, RZ, RZ, R3 ;  /* 0x000000ffff0c7224 */ /* 0x000fc600078e0003 */
[----:B--2---:R-:W-:Y:S04]  /*23360*/  STL.64 [R1+0x18a8], R18 ;  /* 0x0018a81201007387 */ /* 0x004fe80000100a00 */
[----:B------:R0:W-:Y:S04]  /*23370*/  STL.64 [R1+0x1818], R14 ;  /* 0x0018180e01007387 */ /* 0x0001e80000100a00 */
[----:B------:R-:W2:Y:S04]  /*23380*/  LDL.LU R3, [R1+0x18d4] ;  /* 0x0018d40001037983 */ /* 0x000ea80000300800 */
[----:B------:R-:W2:Y:S04]  /*23390*/  LDL.LU R13, [R1+0x574] ;  /* 0x00057400010d7983 */ /* 0x000ea80000300800 */
[----:B0-----:R-:W2:Y:S01]  /*233a0*/  LDL.LU R14, [R1+0x578] ;  /* 0x00057800010e7983 */ /* 0x001ea20000300800 */
[----:B------:R-:W-:-:S03]  /*233b0*/  IMAD.MOV.U32 R15, RZ, RZ, R28 ;  /* 0x000000ffff0f7224 */ /* 0x000fc600078e001c */
[----:B------:R-:W3:Y:S04]  /*233c0*/  LDL.LU R28, [R1+0x18d0] ;  /* 0x0018d000011c7983 */ /* 0x000ee80000300800 */
[----:B------:R-:W3:Y:S01]  /*233d0*/  LDL.64 R18, [R1+0x118] ;  /* 0x0001180001127983 */ /* 0x000ee20000100a00 */
[----:B------:R-:W-:Y:S02]  /*233e0*/  IMAD.MOV.U32 R4, RZ, RZ, R7 ;  /* 0x000000ffff047224 */ /* 0x000fe400078e0007 */
[----:B------:R-:W-:Y:S01]  /*233f0*/  IMAD.MOV.U32 R5, RZ, RZ, R6 ;  /* 0x000000ffff057224 */ /* 0x000fe200078e0006 */
[----:B--2---:R-:W-:Y:S04]  /*23400*/  STL.64 [R1+0x1888], R14 ;  /* 0x0018880e01007387 */ /* 0x004fe80000100a00 */
[----:B------:R3:W-:Y:S02]  /*23410*/  STL.64 [R1+0x1880], R12 ;  /* 0x0018800c01007387 */ /* 0x0007e40000100a00 */
[----:B---3--:R-:W-:-:S02]  /*23420*/  IMAD.MOV.U32 R12, RZ, RZ, R29 ;  /* 0x000000ffff0c7224 */ /* 0x008fc400078e001d */
[----:B------:R-:W-:Y:S01]  /*23430*/  IMAD.MOV.U32 R13, RZ, RZ, R3 ;  /* 0x000000ffff0d7224 */ /* 0x000fe200078e0003 */
[----:B------:R-:W2:Y:S04]  /*23440*/  LDL.LU R29, [R1+0x18cc] ;  /* 0x0018cc00011d7983 */ /* 0x000ea80000300800 */
[----:B------:R-:W3:Y:S04]  /*23450*/  LDL.LU R3, [R1+0x18c8] ;  /* 0x0018c80001037983 */ /* 0x000ee80000300800 */
[----:B------:R-:W2:Y:S04]  /*23460*/  LDL.LU R14, [R1+0x748] ;  /* 0x00074800010e7983 */ /* 0x000ea80000300800 */
[----:B------:R-:W2:Y:S01]  /*23470*/  LDL.LU R15, [R1+0x74c] ;  /* 0x00074c00010f7983 */ /* 0x000ea20000300800 */
[----:B------:R-:W-:Y:S03]  /*23480*/  HMMA.16816.F32.BF16 R4, R24, R4, R20 ;  /* 0x000000041804723c */ /* 0x000fe60000041814 */
[----:B--2---:R-:W-:Y:S04]  /*23490*/  STL.64 [R1+0x18a0], R14 ;  /* 0x0018a00e01007387 */ /* 0x004fe80000100a00 */
[----:B------:R0:W-:Y:S04]  /*234a0*/  STL.64 [R1+0x1898], R12 ;  /* 0x0018980c01007387 */ /* 0x0001e80000100a00 */
[----:B0-----:R-:W2:Y:S04]  /*234b0*/  LDL.LU R12, [R1+0x7f0] ;  /* 0x0007f000010c7983 */ /* 0x001ea80000300800 */
[----:B------:R-:W-:Y:S04]  /*234c0*/  STL [R1+0xfec], R2 ;  /* 0x000fec0201007387 */ /* 0x000fe80000100800 */
[----:B------:R-:W-:Y:S04]  /*234d0*/  STL [R1+0xfe8], R0 ;  /* 0x000fe80001007387 */ /* 0x000fe80000100800 */
[----:B------:R-:W2:Y:S01]  /*234e0*/  LDL.LU.64 R22, [R1+0x18c0] ;  /* 0x0018c00001167983 */ /* 0x000ea20000300a00 */
[----:B---3--:R-:W-:-:S03]  /*234f0*/  IMAD.MOV.U32 R15, RZ, RZ, R3 ;  /* 0x000000ffff0f7224 */ /* 0x008fc600078e0003 */
[----:B------:R-:W3:Y:S01]  /*23500*/  LDL.LU R21, [R1+0x18b8] ;  /* 0x0018b80001157983 */ /* 0x000ee20000300800 */
[----:B------:R-:W-:-:S03]  /*23510*/  IMAD.MOV.U32 R3, RZ, RZ, R4 ;  /* 0x000000ffff037224 */ /* 0x000fc600078e0004 */
[----:B------:R0:W-:Y:S04]  /*23520*/  STL [R1+0x6f4], R5 ;  /* 0x0006f40501007387 */ /* 0x0001e80000100800 */
[----:B0-----:R-:W4:Y:S01]  /*23530*/  LDL.LU.64 R4, [R1+0x18b0] ;  /* 0x0018b00001047983 */ /* 0x001f220000300a00 */
[----:B------:R-:W-:Y:S02]  /*23540*/  IMAD.MOV.U32 R13, RZ, RZ, R29 ;  /* 0x000000ffff0d7224 */ /* 0x000fe400078e001d */
[----:B------:R-:W-:Y:S02]  /*23550*/  IMAD.MOV.U32 R14, RZ, RZ, R28 ;  /* 0x000000ffff0e7224 */ /* 0x000fe400078e001c */
[----:B------:R-:W-:Y:S02]  /*23560*/  IMAD.MOV.U32 R29, RZ, RZ, R7 ;  /* 0x000000ffff1d7224 */ /* 0x000fe400078e0007 */
[----:B------:R-:W-:-:S03]  /*23570*/  IMAD.MOV.U32 R28, RZ, RZ, R6 ;  /* 0x000000ffff1c7224 */ /* 0x000fc600078e0006 */
[----:B------:R-:W-:Y:S04]  /*23580*/  STL [R1+0x1030], R29 ;  /* 0x0010301d01007387 */ /* 0x000fe80000100800 */
[----:B------:R-:W-:Y:S04]  /*23590*/  STL [R1+0x1004], R28 ;  /* 0x0010041c01007387 */ /* 0x000fe80000100800 */
[----:B------:R-:W-:Y:S01]  /*235a0*/  STL [R1+0x1000], R3 ;  /* 0x0010000301007387 */ /* 0x000fe20000100800 */
[----:B----4-:R-:W-:Y:S03]  /*235b0*/  HMMA.16816.F32.BF16 R24, R24, R4, R8 ;  /* 0x000000041818723c */ /* 0x010fe60000041808 */
[----:B---3--:R-:W0:Y:S04]  /*235c0*/  LDSM.16.MT88.4 R8, [R21+0xc080] ;  /* 0x00c080001508783b */ /* 0x008e280000004200 */
[----:B------:R-:W1:-:S12]  /*235d0*/  LDSM.16.MT88.4 R4, [R21+0xc000] ;  /* 0x00c000001504783b */ /* 0x000e580000004200 */
[----:B------:R3:W-:Y:S04]  /*235e0*/  STL.64 [R1+0xf78], R26 ;  /* 0x000f781a01007387 */ /* 0x0007e80000100a00 */
[----:B------:R-:W-:Y:S04]  /*235f0*/  STL.64 [R1+0xf70], R24 ;  /* 0x000f701801007387 */ /* 0x000fe80000100a00 */
[----:B---3--:R-:W3:Y:S04]  /*23600*/  LDL.LU R26, [R1+0x38] ;  /* 0x00003800011a7983 */ /* 0x008ee80000300800 */
[----:B------:R-:W3:Y:S04]  /*23610*/  LDL.LU R27, [R1+0x3c] ;  /* 0x00003c00011b7983 */ /* 0x000ee80000300800 */
[----:B---3--:R3:W-:Y:S04]  /*23620*/  STL.64 [R1+0x17b8], R26 ;  /* 0x0017b81a01007387 */ /* 0x0087e80000100a00 */
[----:B---3--:R-:W3:Y:S04]  /*23630*/  LDL.64 R26, [R1+0xd8] ;  /* 0x0000d800011a7983 */ /* 0x008ee80000100a00 */
[----:B0-----:R-:W-:Y:S04]  /*23640*/  STL.64 [R1+0x1798], R10 ;  /* 0x0017980a01007387 */ /* 0x001fe80000100a00 */
[----:B------:R0:W-:Y:S04]  /*23650*/  STL.64 [R1+0x1790], R8 ;  /* 0x0017900801007387 */ /* 0x0001e80000100a00 */
[----:B0-----:R-:W1:Y:S04]  /*23660*/  LDL.LU R8, [R1+0x870] ;  /* 0x0008700001087983 */ /* 0x001e680000300800 */
[----:B------:R-:W1:Y:S04]  /*23670*/  LDL.LU R9, [R1+0x874] ;  /* 0x0008740001097983 */ /* 0x000e680000300800 */
[----:B------:R-:W1:Y:S04]  /*23680*/  LDL.LU R10, [R1+0x878] ;  /* 0x00087800010a7983 */ /* 0x000e680000300800 */
[----:B------:R-:W1:Y:S02]  /*23690*/  LDL.LU R11, [R1+0x87c] ;  /* 0x00087c00010b7983 */ /* 0x000e640000300800 */
[----:B-1----:R-:W-:-:S15]  /*236a0*/  HMMA.16816.F32.BF16 R8, R4, R18, R8 ;  /* 0x000000120408723c */ /* 0x002fde0000041808 */
[----:B------:R-:W-:-:S04]  /*236b0*/  NOP ;  /* 0x0000000000007918 */ /* 0x000fc80000000000 */
[----:B------:R0:W-:Y:S04]  /*236c0*/  STL.64 [R1+0x8a0], R8 ;  /* 0x0008a00801007387 */ /* 0x0001e80000100a00 */
[----:B------:R-:W-:Y:S01]  /*236d0*/  STL.64 [R1+0x8a8], R10 ;  /* 0x0008a80a01007387 */ /* 0x000fe20000100a00 */
[----:B0-----:R-:W-:Y:S02]  /*236e0*/  IMAD.MOV.U32 R9, RZ, RZ, R18 ;  /* 0x000000ffff097224 */ /* 0x001fe400078e0012 */
[----:B------:R-:W-:Y:S02]  /*236f0*/  IMAD.MOV.U32 R8, RZ, RZ, R19 ;  /* 0x000000ffff087224 */ /* 0x000fe400078e0013 */
[----:B------:R-:W2:Y:S02]  /*23700*/  LDL.LU.64 R18, [R1+0x18a8] ;  /* 0x0018a80001127983 */ /* 0x000ea40000300a00 */
        /* <DEDUP_REMOVED lines=23> */
[----:B0-----:R-:W2:Y:S02]  /*23880*/  LDL.LU.64 R18, [R1+0x1858] ;  /* 0x0018580001127983 */ /* 0x001ea40000300a00 */
[----:B--2---:R-:W-:Y:S01]  /*23890*/  HMMA.16816.F32.BF16 R12, R4, R18, R12 ;  /* 0x00000012040c723c */ /* 0x004fe2000004180c */
[----:B------:R-:W-:-:S15]  /*238a0*/  IMAD.MOV.U32 R20, RZ, RZ, R18 ;  /* 0x000000ffff147224 */ /* 0x000fde00078e0012 */
[----:B------:R-:W-:-:S03]  /*238b0*/  NOP ;  /* 0x0000000000007918 */ /* 0x000fc60000000000 */
[----:B------:R-:W-:Y:S04]  /*238c0*/  STL.64 [R1+0xa80], R12 ;  /* 0x000a800c01007387 */ /* 0x000fe80000100a00 */
[----:B------:R-:W-:Y:S04]  /*238d0*/  STL.64 [R1+0xa88], R14 ;  /* 0x000a880e01007387 */ /* 0x000fe80000100a00 */
        /* <DEDUP_REMOVED lines=13> */
[----:B------:R-:W-:Y:S01]  /*239b0*/  IMAD.MOV.U32 R0, RZ, RZ, R27 ;  /* 0x000000ffff007224 */ /* 0x000fe200078e001b */
[----:B---3--:R-:W-:Y:S04]  /*239c0*/  STL.64 [R1+0x1778], R22 ;  /* 0x0017781601007387 */ /* 0x008fe80000100a00 */
[----:B--2---:R-:W-:Y:S04]  /*239d0*/  STL.64 [R1+0x1770], R20 ;  /* 0x0017701401007387 */ /* 0x004fe80000100a00 */
        /* <DEDUP_REMOVED lines=9> */
[----:B------:R-:W-:-:S02]  /*23a70*/  IMAD.MOV.U32 R22, RZ, RZ, R9 ;  /* 0x000000ffff167224 */ /* 0x000fc400078e0009 */
[----:B------:R-:W-:Y:S01]  /*23a80*/  IMAD.MOV.U32 R23, RZ, RZ, R8 ;  /* 0x000000ffff177224 */ /* 0x000fe200078e0008 */
[----:B--2---:R0:W-:Y:S04]  /*23a90*/  STL.64 [R1+0x17f8], R26 ;  /* 0x0017f81a01007387 */ /* 0x0041e80000100a00 */
[----:B0-----:R-:W2:Y:S04]  /*23aa0*/  LDL R26, [R1+0x78] ;  /* 0x00007800011a7983 */ /* 0x001ea80000100800 */
[----:B------:R-:W2:Y:S04]  /*23ab0*/  LDL R27, [R1+0x7c] ;  /* 0x00007c00011b7983 */ /* 0x000ea80000100800 */
[----:B--2---:R-:W-:Y:S04]  /*23ac0*/  STL.64 [R1+0x1810], R26 ;  /* 0x0018101a01007387 */ /* 0x004fe80000100a00 */
[----:B------:R0:W-:Y:S04]  /*23ad0*/  STL.64 [R1+0x17a0], R22 ;  /* 0x0017a01601007387 */ /* 0x0001e80000100a00 */
[----:B------:R-:W2:Y:S04]  /*23ae0*/  LDL.LU R20, [R1+0x1d0] ;  /* 0x0001d00001147983 */ /* 0x000ea80000300800 */
[----:B------:R-:W2:Y:S04]  /*23af0*/  LDL.LU R21, [R1+0x1d4] ;  /* 0x0001d40001157983 */ /* 0x000ea80000300800 */
[----:B0-----:R-:W3:Y:S04]  /*23b00*/  LDL.LU R22, [R1+0x1d8] ;  /* 0x0001d80001167983 */ /* 0x001ee80000300800 */
        /* <DEDUP_REMOVED lines=11> */
[----:B----4-:R0:W-:Y:S04]  /*23bc0*/  STL.64 [R1+0x1838], R14 ;  /* 0x0018380e01007387 */ /* 0x0101e80000100a00 */
[----:B--2---:R-:W-:Y:S04]  /*23bd0*/  STL.64 [R1+0x1830], R12 ;  /* 0x0018300c01007387 */ /* 0x004fe80000100a00 */
[----:B0-----:R-:W2:Y:S04]  /*23be0*/  LDL R14, [R1+0xa8] ;  /* 0x0000a800010e7983 */ /* 0x001ea80000100800 */
[----:B------:R-:W2:Y:S04]  /*23bf0*/  LDL R15, [R1+0xac] ;  /* 0x0000ac00010f7983 */ /* 0x000ea80000100800 */
[----:B------:R-:W4:Y:S04]  /*23c00*/  LDL.LU R16, [R1+0x4e0] ;  /* 0x0004e00001107983 */ /* 0x000f280000300800 */
[----:B------:R-:W4:Y:S01]  /*23c10*/  LDL.LU R17, [R1+0x4e4] ;  /* 0x0004e40001117983 */ /* 0x000f220000300800 */
[----:B------:R-:W-:-:S03]  /*23c20*/  IMAD.MOV.U32 R3, RZ, RZ, R19 ;  /* 0x000000ffff037224 */ /* 0x000fc600078e0013 */
[----:B------:R-:W4:Y:S04]  /*23c30*/  LDL.LU R18, [R1+0x4e8] ;  /* 0x0004e80001127983 */ /* 0x000f280000300800 */
[----:B------:R-:W4:Y:S04]  /*23c40*/  LDL.LU R19, [R1+0x4ec] ;  /* 0x0004ec0001137983 */ /* 0x000f280000300800 */
[----:B--2---:R0:W-:Y:S04]  /*23c50*/  STL.64 [R1+0x1848], R14 ;  /* 0x0018480e01007387 */ /* 0x0041e80000100a00 */
[----:B------:R-:W2:Y:S04]  /*23c60*/  LDL.64 R26, [R1+0x88] ;  /* 0x00008800011a7983 */ /* 0x000ea80000100a00 */
[----:B0-----:R-:W4:Y:S04]  /*23c70*/  LDL.64 R14, [R1+0xb8] ;  /* 0x0000b800010e7983 */ /* 0x001f280000100a00 */
[----:B--2---:R0:W-:Y:S04]  /*23c80*/  STL.64 [R1+0x1840], R26 ;  /* 0x0018401a01007387 */ /* 0x0041e80000100a00 */
[----:B------:R-:W2:Y:S04]  /*23c90*/  LDL.LU R24, [R1+0x470] ;  /* 0x0004700001187983 */ /* 0x000ea80000300800 */
[----:B------:R-:W2:Y:S04]  /*23ca0*/  LDL.LU R25, [R1+0x474] ;  /* 0x0004740001197983 */ /* 0x000ea80000300800 */
[----:B0-----:R-:W2:Y:S04]  /*23cb0*/  LDL.LU R26, [R1+0x478] ;  /* 0x00047800011a7983 */ /* 0x001ea80000300800 */
        /* <DEDUP_REMOVED lines=26> */
[----:B------:R-:W3:Y:S04]  /*23e60*/  LDL.64 R10, [R1+0x28] ;  /* 0x00002800010a7983 */ /* 0x000ee80000100a00 */
[----:B------:R0:W-:Y:S04]  /*23e70*/  STL.64 [R1+0xae0], R16 ;  /* 0x000ae01001007387 */ /* 0x0001e80000100a00 */
[----:B------:R1:W-:Y:S01]  /*23e80*/  STL.64 [R1+0xae8], R18 ;  /* 0x000ae81201007387 */ /* 0x0003e20000100a00 */
[----:B0-----:R-:W-:-:S03]  /*23e90*/  IMAD.MOV.U32 R17, RZ, RZ, R14 ;  /* 0x000000ffff117224 */ /* 0x001fc600078e000e */
[----:B-1----:R-:W4:Y:S01]  /*23ea0*/  LDL.LU.64 R18, [R1+0x1850] ;  /* 0x0018500001127983 */ /* 0x002f220000300a00 */
[----:B------:R-:W-:-:S03]  /*23eb0*/  IMAD.MOV.U32 R16, RZ, RZ, R15 ;  /* 0x000000ffff107224 */ /* 0x000fc600078e000f */
[----:B------:R-:W2:Y:S02]  /*23ec0*/  LDL.LU.64 R14, [R1+0x1848] ;  /* 0x00184800010e7983 */ /* 0x000ea40000300a00 */
[----:B--2---:R-:W-:Y:S02]  /*23ed0*/  HMMA.16816.F32.BF16 R12, R4, R14, R24 ;  /* 0x0000000e040c723c */ /* 0x004fe40000041818 */
[----:B------:R-:W2:-:S15]  /*23ee0*/  LDL.LU.64 R26, [R1+0x1840] ;  /* 0x00184000011a7983 */ /* 0x000e9e0000300a00 */
[----:B------:R-:W-:Y:S02]  /*23ef0*/  NOP ;  /* 0x0000000000007918 */ /* 0x000fe40000000000 */
        /* <DEDUP_REMOVED lines=10> */
[----:B------:R-:W-:Y:S01]  /*23fa0*/  STL.64 [R1+0x16f8], R18 ;  /* 0x0016f81201007387 */ /* 0x000fe20000100a00 */
[----:B--2---:R-:W-:-:S15]  /*23fb0*/  HMMA.16816.F32.BF16 R12, R4, R26, R12 ;  /* 0x0000001a040c723c */ /* 0x004fde000004180c */
[----:B------:R-:W-:-:S04]  /*23fc0*/  NOP ;  /* 0x0000000000007918 */ /* 0x000fc80000000000 */
[----:B------:R0:W-:Y:S04]  /*23fd0*/  STL.64 [R1+0xbe0], R12 ;  /* 0x000be00c01007387 */ /* 0x0001e80000100a00 */
[----:B------:R1:W-:Y:S01]  /*23fe0*/  STL.64 [R1+0xbe8], R14 ;  /* 0x000be80e01007387 */ /* 0x0003e20000100a00 */
[----:B0-----:R-:W-:-:S03]  /*23ff0*/  IMAD.MOV.U32 R13, RZ, RZ, R26 ;  /* 0x000000ffff0d7224 */ /* 0x001fc600078e001a */
[----:B-1----:R-:W2:Y:S01]  /*24000*/  LDL.LU.64 R14, [R1+0x1818] ;  /* 0x00181800010e7983 */ /* 0x002ea20000300a00 */
[----:B------:R-:W-:-:S03]  /*24010*/  IMAD.MOV.U32 R12, RZ, RZ, R27 ;  /* 0x000000ffff0c7224 */ /* 0x000fc600078e001b */
[----:B------:R-:W4:Y:S02]  /*24020*/  LDL.LU.64 R26, [R1+0x1810] ;  /* 0x00181000011a7983 */ /* 0x000f240000300a00 */
[----:B----4-:R-:W-:Y:S02]  /*24030*/  HMMA.16816.F32.BF16 R24, R4, R26, R20 ;  /* 0x0000001a0418723c */ /* 0x010fe40000041814 */
[----:B------:R-:W4:Y:S04]  /*24040*/  LDL.LU.64 R22, [R1+0x1808] ;  /* 0x0018080001167983 */ /* 0x000f280000300a00 */
[----:B------:R-:W4:-:S13]  /*24050*/  LDL.LU.64 R20, [R1+0x1800] ;  /* 0x0018000001147983 */ /* 0x000f1a0000300a00 */
[----:B------:R-:W-:Y:S04]  /*24060*/  STL.64 [R1+0xbf0], R24 ;  /* 0x000bf01801007387 */ /* 0x000fe80000100a00 */
[----:B------:R0:W-:Y:S04]  /*24070*/  STL.64 [R1+0xbf8], R26 ;  /* 0x000bf81a01007387 */ /* 0x0001e80000100a00 */
[----:B0-----:R-:W4:Y:S02]  /*24080*/  LDL.LU.64 R26, [R1+0x17f8] ;  /* 0x0017f800011a7983 */ /* 0x001f240000300a00 */
        /* <DEDUP_REMOVED lines=8> */
[----:B------:R-:W4:Y:S04]  /*24110*/  LDL.LU.64 R26, [R1+0x17e0] ;  /* 0x0017e000011a7983 */ /* 0x000f280000300a00 */
[----:B------:R-:W-:Y:S04]  /*24120*/  STL.64 [R1+0x1788], R18 ;  /* 0x0017881201007387 */ /* 0x000fe80000100a00 */
[----:B------:R0:W-:Y:S04]  /*24130*/  STL.64 [R1+0x1780], R16 ;  /* 0x0017801001007387 */ /* 0x0001e80000100a00 */
[----:B0-----:R-:W2:Y:S04]  /*24140*/  LDL.LU R16, [R1+0x830] ;  /* 0x0008300001107983 */ /* 0x001ea80000300800 */
[----:B------:R-:W2:Y:S04]  /*24150*/  LDL.LU R17, [R1+0x834] ;  /* 0x0008340001117983 */ /* 0x000ea80000300800 */
[----:B------:R-:W2:Y:S04]  /*24160*/  LDL.LU R18, [R1+0x838] ;  /* 0x0008380001127983 */ /* 0x000ea80000300800 */
[----:B------:R-:W2:Y:S01]  /*24170*/  LDL.LU R19, [R1+0x83c] ;  /* 0x00083c0001137983 */ /* 0x000ea20000300800 */
        /* <DEDUP_REMOVED lines=8> */
[----:B------:R-:W2:Y:S04]  /*24200*/  LDL.LU.64 R26, [R1+0x17c8] ;  /* 0x0017c800011a7983 */ /* 0x000ea80000300a00 */
[----:B------:R-:W2:Y:S02]  /*24210*/  LDL.LU.64 R24, [R1+0x17c0] ;  /* 0x0017c00001187983 */ /* 0x000ea40000300a00 */
[----:B--2---:R-:W-:-:S15]  /*24220*/  HMMA.16816.F32.BF16 R24, R4, R14, R24 ;  /* 0x0000000e0418723c */ /* 0x004fde0000041818 */
[----:B------:R-:W-:-:S04]  /*24230*/  NOP ;  /* 0x0000000000007918 */ /* 0x000fc80000000000 */
[----:B------:R-:W-:Y:S04]  /*24240*/  STL.64 [R1+0xc70], R24 ;  /* 0x000c701801007387 */ /* 0x000fe80000100a00 */
[----:B------:R0:W-:Y:S04]  /*24250*/  STL.64 [R1+0xc78], R26 ;  /* 0x000c781a01007387 */ /* 0x0001e80000100a00 */
[----:B0-----:R-:W4:Y:S04]  /*24260*/  LDL.LU.64 R26, [R1+0x17b8] ;  /* 0x0017b800011a7983 */ /* 0x001f280000300a00 */
[----:B------:R-:W-:Y:S01]  /*24270*/  STL.64 [R1+0x1700], R14 ;  /* 0x0017000e01007387 */ /* 0x000fe20000100a00 */
[----:B----4-:R-:W-:-:S15]  /*24280*/  HMMA.16816.F32.BF16 R20, R4, R26, R20 ;  /* 0x0000001a0414723c */ /* 0x010fde0000041814 */
[----:B------:R-:W-:-:S04]  /*24290*/  NOP ;  /* 0x0000000000007918 */ /* 0x000fc80000000000 */
[----:B------:R-:W-:Y:S04]  /*242a0*/  STL.64 [R1+0xc60], R20 ;  /* 0x000c601401007387 */ /* 0x000fe80000100a00 */
[----:B------:R0:W-:Y:S04]  /*242b0*/  STL.64 [R1+0xc68], R22 ;  /* 0x000c681601007387 */ /* 0x0001e80000100a00 */
[----:B0-----:R-:W2:Y:S04]  /*242c0*/  LDL.LU.64 R22, [R1+0x17b0] ;  /* 0x0017b00001167983 */ /* 0x001ea80000300a00 */
[----:B------:R-:W2:Y:S04]  /*242d0*/  LDL.LU.64 R20, [R1+0x17a8] ;  /* 0x0017a80001147983 */ /* 0x000ea80000300a00 */
[----:B------:R0:W-:Y:S04]  /*242e0*/  STL.64 [R1+0x1690], R26 ;  /* 0x0016901a01007387 */ /* 0x0001e80000100a00 */
[----:B------:R-:W4:Y:S04]  /*242f0*/  LDL.LU R24, [R1+0x6a0] ;  /* 0x0006a00001187983 */ /* 0x000f280000300800 */
[----:B------:R-:W4:Y:S01]  /*24300*/  LDL.LU R25, [R1+0x6a4] ;  /* 0x0006a40001197983 */ /* 0x000f220000300800 */
[----:B---3--:R-:W-:-:S02]  /*24310*/  IMAD.MOV.U32 R15, RZ, RZ, R10 ;  /* 0x000000ffff0f7224 */ /* 0x008fc400078e000a */
[----:B------:R-:W-:Y:S01]  /*24320*/  IMAD.MOV.U32 R14, RZ, RZ, R11 ;  /* 0x000000ffff0e7224 */ /* 0x000fe200078e000b */
[----:B0-----:R-:W4:Y:S04]  /*24330*/  LDL.LU R26, [R1+0x6a8] ;  /* 0x0006a800011a7983 */ /* 0x001f280000300800 */
[----:B------:R-:W4:Y:S01]  /*24340*/  LDL.LU R27, [R1+0x6ac] ;  /* 0x0006ac00011b7983 */ /* 0x000f220000300800 */
[----:B--2---:R-:W-:Y:S03]  /*24350*/  HMMA.16816.F32.BF16 R4, R4, R10, R20 ;  /* 0x0000000a0404723c */ /* 0x004fe60000041814 */
[----:B------:R-:W2:-:S15]  /*24360*/  LDL.LU.64 R22, [R1+0x17a0] ;  /* 0x0017a00001167983 */ /* 0x000e9e0000300a00 */
[----:B------:R-:W-:Y:S01]  /*24370*/  NOP ;  /* 0x0000000000007918 */ /* 0x000fe20000000000 */
[----:B------:R-:W-:Y:S04]  /*24380*/  STL.64 [R1+0xc50], R4 ;  /* 0x000c500401007387 */ /* 0x000fe80000100a00 */
[----:B------:R0:W-:Y:S04]  /*24390*/  STL.64 [R1+0xc58], R6 ;  /* 0x000c580601007387 */ /* 0x0001e80000100a00 */
[----:B------:R-:W2:Y:S04]  /*243a0*/  LDL.LU.64 R10, [R1+0x1798] ;  /* 0x00179800010a7983 */ /* 0x000ea80000300a00 */
[----:B------:R-:W2:Y:S04]  /*243b0*/  LDL.LU.64 R8, [R1+0x1790] ;  /* 0x0017900001087983 */ /* 0x000ea80000300a00 */
[----:B0-----:R-:W3:Y:S04]  /*243c0*/  LDL R6, [R1+0x108] ;  /* 0x0001080001067983 */ /* 0x001ee80000100800 */
[----:B------:R-:W3:Y:S01]  /*243d0*/  LDL R7, [R1+0x10c] ;  /* 0x00010c0001077983 */ /* 0x000ee20000100800 */
[----:B--2---:R-:W-:Y:S03]  /*243e0*/  HMMA.16816.F32.BF16 R20, R8, R22, R16 ;  /* 0x000000160814723c */ /* 0x004fe60000041810 */
[----:B------:R-:W2:Y:S04]  /*243f0*/  LDL.LU.64 R18, [R1+0x1788] ;  /* 0x0017880001127983 */ /* 0x000ea80000300a00 */
[----:B------:R-:W2:-:S12]  /*24400*/  LDL.LU.64 R16, [R1+0x1780] ;  /* 0x0017800001107983 */ /* 0x000e980000300a00 */
        /* <DEDUP_REMOVED lines=8> */
[----:B------:R0:W-:Y:S02]  /*24490*/  STL.64 [R1+0x748], R6 ;  /* 0x0007480601007387 */ /* 0x0001e40000100a00 */
[----:B0-----:R-:W-:Y:S02]  /*244a0*/  IMAD.MOV.U32 R6, RZ, RZ, R15 ;  /* 0x000000ffff067224 */ /* 0x001fe400078e000f */
[----:B------:R-:W-:-:S05]  /*244b0*/  IMAD.MOV.U32 R7, RZ, RZ, R14 ;  /* 0x000000ffff077224 */ /* 0x000fca00078e000e */
[----:B------:R0:W-:Y:S04]  /*244c0*/  STL.64 [R1+0x1688], R6 ;  /* 0x0016880601007387 */ /* 0x0001e80000100a00 */
[----:B0-----:R-:W3:Y:S04]  /*244d0*/  LDL R6, [R1+0xf8] ;  /* 0x0000f80001067983 */ /* 0x001ee80000100800 */
[----:B------:R-:W3:Y:S02]  /*244e0*/  LDL R7, [R1+0xfc] ;  /* 0x0000fc0001077983 */ /* 0x000ee40000100800 */
[----:B---3--:R-:W-:Y:S02]  /*244f0*/  HMMA.16816.F32.BF16 R4, R8, R6, R20 ;  /* 0x000000060804723c */ /* 0x008fe40000041814 */
[----:B------:R-:W4:Y:S04]  /*24500*/  LDL.LU.64 R22, [R1+0x1758] ;  /* 0x0017580001167983 */ /* 0x000f280000300a00 */
[----:B------:R-:W3:-:S13]  /*24510*/  LDL.LU.64 R20, [R1+0x1750] ;  /* 0x0017500001147983 */ /* 0x000eda0000300a00 */
[----:B------:R-:W-:Y:S04]  /*24520*/  STL.64 [R1+0x7f0], R4 ;  /* 0x0007f00401007387 */ /* 0x000fe80000100a00 */
[----:B------:R4:W-:Y:S02]  /*24530*/  STL.64 [R1+0x7f8], R6 ;  /* 0x0007f80601007387 */ /* 0x0009e40000100a00 */
[----:B----4-:R-:W-:Y:S02]  /*24540*/  HMMA.16816.F32.BF16 R4, R8, R22, R24 ;  /* 0x000000160804723c */ /* 0x010fe40000041818 */
[----:B------:R-:W4:-:S15]  /*24550*/  LDL.LU R24, [R1+0x1b0] ;  /* 0x0001b00001187983 */ /* 0x000f1e0000300800 */
[----:B------:R-:W-:Y:S02]  /*24560*/  NOP ;  /* 0x0000000000007918 */ /* 0x000fe40000000000 */
[----:B------:R-:W-:Y:S04]  /*24570*/  STL.64 [R1+0x800], R4 ;  /* 0x0008000401007387 */ /* 0x000fe80000100a00 */
[----:B------:R-:W-:Y:S04]  /*24580*/  STL.64 [R1+0x808], R6 ;  /* 0x0008080601007387 */ /* 0x000fe80000100a00 */
[----:B------:R-:W4:Y:S04]  /*24590*/  LDL.LU R25, [R1+0x1b4] ;  /* 0x0001b40001197983 */ /* 0x000f280000300800 */
[----:B------:R-:W2:Y:S04]  /*245a0*/  LDL.LU R26, [R1+0x1b8] ;  /* 0x0001b800011a7983 */ /* 0x000ea80000300800 */
[----:B------:R-:W2:Y:S04]  /*245b0*/  LDL.LU R27, [R1+0x1bc] ;  /* 0x0001bc00011b7983 */ /* 0x000ea80000300800 */
[----:B--2---:R0:W-:Y:S04]  /*245c0*/  STL.64 [R1+0x16a0], R26 ;  /* 0x0016a01a01007387 */ /* 0x0041e80000100a00 */
[----:B----4-:R-:W-:Y:S01]  /*245d0*/  STL.64 [R1+0x1698], R24 ;  /* 0x0016981801007387 */ /* 0x010fe20000100a00 */
[----:B0-----:R-:W-:-:S02]  /*245e0*/  IMAD.MOV.U32 R26, RZ, RZ, R29 ;  /* 0x000000ffff1a7224 */ /* 0x001fc400078e001d */
[----:B------:R-:W-:-:S05]  /*245f0*/  IMAD.MOV.U32 R27, RZ, RZ, R28 ;  /* 0x000000ffff1b7224 */ /* 0x000fca00078e001c */
[----:B------:R0:W-:Y:S02]  /*24600*/  STL.64 [R1+0x16b8], R26 ;  /* 0x0016b81a01007387 */ /* 0x0001e40000100a00 */
[----:B0-----:R-:W-:Y:S02]  /*24610*/  IMAD.MOV.U32 R26, RZ, RZ, R19 ;  /* 0x000000ffff1a7224 */ /* 0x001fe400078e0013 */
[----:B------:R-:W-:-:S05]  /*24620*/  IMAD.MOV.U32 R27, RZ, RZ, R18 ;  /* 0x000000ffff1b7224 */ /* 0x000fca00078e0012 */
[----:B------:R0:W-:Y:S04]  /*24630*/  STL.64 [R1+0x16d0], R26 ;  /* 0x0016d01a01007387 */ /* 0x0001e80000100a00 */
[----:B0-----:R-:W2:Y:S04]  /*24640*/  LDL.64 R26, [R1+0x78] ;  /* 0x00007800011a7983 */ /* 0x001ea80000100a00 */
[----:B--2---:R0:W-:Y:S04]  /*24650*/  STL.64 [R1+0x16d8], R26 ;  /* 0x0016d81a01007387 */ /* 0x0041e80000100a00 */
[----:B------:R-:W2:Y:S04]  /*24660*/  LDL.LU R4, [R1+0x1a0] ;  /* 0x0001a00001047983 */ /* 0x000ea80000300800 */
[----:B------:R-:W2:Y:S04]  /*24670*/  LDL.LU R5, [R1+0x1a4] ;  /* 0x0001a40001057983 */ /* 0x000ea80000300800 */
[----:B------:R-:W4:Y:S04]  /*24680*/  LDL.LU R6, [R1+0x1a8] ;  /* 0x0001a80001067983 */ /* 0x000f280000300800 */
[----:B------:R-:W4:Y:S01]  /*24690*/  LDL.LU R7, [R1+0x1ac] ;  /* 0x0001ac0001077983 */ /* 0x000f220000300800 */
[----:B0-----:R-:W-:-:S02]  /*246a0*/  IMAD.MOV.U32 R27, RZ, RZ, R12 ;  /* 0x000000ffff1b7224 */ /* 0x001fc400078e000c */
[----:B------:R-:W-:Y:S01]  /*246b0*/  IMAD.MOV.U32 R26, RZ, RZ, R13 ;  /* 0x000000ffff1a7224 */ /* 0x000fe200078e000d */
[----:B------:R-:W2:Y:S04]  /*246c0*/  LDL.LU R12, [R1+0x460] ;  /* 0x00046000010c7983 */ /* 0x000ea80000300800 */
[----:B------:R-:W2:Y:S04]  /*246d0*/  LDL.LU R13, [R1+0x464] ;  /* 0x00046400010d7983 */ /* 0x000ea80000300800 */
[----:B------:R-:W2:Y:S04]  /*246e0*/  LDL.LU R14, [R1+0x468] ;  /* 0x00046800010e7983 */ /* 0x000ea80000300800 */
[----:B------:R-:W2:Y:S04]  /*246f0*/  LDL.LU R15, [R1+0x46c] ;  /* 0x00046c00010f7983 */ /* 0x000ea80000300800 */
[----:B--2---:R0:W-:Y:S04]  /*24700*/  STL.64 [R1+0x1710], R14 ;  /* 0x0017100e01007387 */ /* 0x0041e80000100a00 */
[----:B------:R-:W-:Y:S01]  /*24710*/  STL.64 [R1+0x1708], R12 ;  /* 0x0017080c01007387 */ /* 0x000fe20000100a00 */
[----:B0-----:R-:W-:-:S02]  /*24720*/  IMAD.MOV.U32 R14, RZ, RZ, R17 ;  /* 0x000000ffff0e7224 */ /* 0x001fc400078e0011 */
[----:B------:R-:W-:-:S05]  /*24730*/  IMAD.MOV.U32 R15, RZ, RZ, R16 ;  /* 0x000000ffff0f7224 */ /* 0x000fca00078e0010 */
[----:B------:R-:W-:Y:S04]  /*24740*/  STL.64 [R1+0x1720], R14 ;  /* 0x0017200e01007387 */ /* 0x000fe80000100a00 */
[----:B------:R-:W2:Y:S04]  /*24750*/  LDL.64 R18, [R1+0xa8] ;  /* 0x0000a80001127983 */ /* 0x000ea80000100a00 */
[----:B--2---:R0:W-:Y:S04]  /*24760*/  STL.64 [R1+0x1718], R18 ;  /* 0x0017181201007387 */ /* 0x0041e80000100a00 */
[----:B------:R-:W2:Y:S04]  /*24770*/  LDL.LU R16, [R1+0x4d0] ;  /* 0x0004d00001107983 */ /* 0x000ea80000300800 */
[----:B------:R-:W2:Y:S04]  /*24780*/  LDL.LU R17, [R1+0x4d4] ;  /* 0x0004d40001117983 */ /* 0x000ea80000300800 */
[----:B0-----:R-:W2:Y:S04]  /*24790*/  LDL.LU R18, [R1+0x4d8] ;  /* 0x0004d80001127983 */ /* 0x001ea80000300800 */
[----:B------:R-:W2:Y:S01]  /*247a0*/  LDL.LU R19, [R1+0x4dc] ;  /* 0x0004dc0001137983 */ /* 0x000ea20000300800 */
[----:B---3--:R-:W-:-:S02]  /*247b0*/  IMAD.MOV.U32 R14, RZ, RZ, R20 ;  /* 0x000000ffff0e7224 */ /* 0x008fc400078e0014 */
[----:B------:R-:W-:Y:S01]  /*247c0*/  IMAD.MOV.U32 R15, RZ, RZ, R3 ;  /* 0x000000ffff0f7224 */ /* 0x000fe200078e0003 */
[----:B--2---:R-:W-:Y:S04]  /*247d0*/  STL.64 [R1+0x1730], R18 ;  /* 0x0017301201007387 */ /* 0x004fe80000100a00 */
[----:B------:R0:W-:Y:S04]  /*247e0*/  STL.64 [R1+0x1728], R16 ;  /* 0x0017281001007387 */ /* 0x0001e80000100a00 */
[----:B------:R-:W-:Y:S04]  /*247f0*/  STL.64 [R1+0x1738], R14 ;  /* 0x0017380e01007387 */ /* 0x000fe80000100a00 */
        /* <DEDUP_REMOVED lines=15> */
[----:B----4-:R-:W-:Y:S04]  /*248f0*/  STL.64 [R1+0x16b0], R6 ;  /* 0x0016b00601007387 */ /* 0x010fe80000100a00 */
[----:B------:R0:W-:Y:S04]  /*24900*/  STL.64 [R1+0x16a8], R4 ;  /* 0x0016a80401007387 */ /* 0x0001e80000100a00 */
[----:B0-----:R-:W4:Y:S04]  /*24910*/  LDL.LU R4, [R1+0x1c0] ;  /* 0x0001c00001047983 */ /* 0x001f280000300800 */
[----:B------:R-:W4:Y:S04]  /*24920*/  LDL.LU R5, [R1+0x1c4] ;  /* 0x0001c40001057983 */ /* 0x000f280000300800 */
[----:B------:R-:W2:Y:S04]  /*24930*/  LDL.LU R6, [R1+0x1c8] ;  /* 0x0001c80001067983 */ /* 0x000ea80000300800 */
[----:B------:R-:W2:Y:S01]  /*24940*/  LDL.LU R7, [R1+0x1cc] ;  /* 0x0001cc0001077983 */ /* 0x000ea20000300800 */
[----:B------:R-:W-:-:S02]  /*24950*/  IMAD.MOV.U32 R14, RZ, RZ, R2 ;  /* 0x000000ffff0e7224 */ /* 0x000fc400078e0002 */
[----:B------:R-:W-:Y:S01]  /*24960*/  IMAD.MOV.U32 R15, RZ, RZ, R0 ;  /* 0x000000ffff0f7224 */ /* 0x000fe200078e0000 */
[----:B--2---:R-:W-:Y:S04]  /*24970*/  STL.64 [R1+0x16c8], R6 ;  /* 0x0016c80601007387 */ /* 0x004fe80000100a00 */
[----:B----4-:R0:W-:Y:S04]  /*24980*/  STL.64 [R1+0x16c0], R4 ;  /* 0x0016c00401007387 */ /* 0x0101e80000100a00 */
[----:B0-----:R-:W2:Y:S04]  /*24990*/  LDL.LU R4, [R1+0x270] ;  /* 0x0002700001047983 */ /* 0x001ea80000300800 */
[----:B------:R-:W2:Y:S04]  /*249a0*/  LDL.LU R5, [R1+0x274] ;  /* 0x0002740001057983 */ /* 0x000ea80000300800 */
[----:B------:R-:W4:Y:S04]  /*249b0*/  LDL.LU R6, [R1+0x278] ;  /* 0x0002780001067983 */ /* 0x000f280000300800 */
[----:B------:R-:W4:Y:S01]  /*249c0*/  LDL.LU R7, [R1+0x27c] ;  /* 0x00027c0001077983 */ /* 0x000f220000300800 */
[C---:B------:R-:W-:Y:S03]  /*249d0*/  HMMA.16816.F32.BF16 R12, R8.reuse, R14, R16 ;  /* 0x0000000e080c723c */ /* 0x040fe60000041810 */
[----:B----4-:R-:W-:Y:S04]  /*249e0*/  STL.64 [R1+0x16e8], R6 ;  /* 0x0016e80601007387 */ /* 0x010fe80000100a00 */
[----:B--2---:R0:W-:Y:S04]  /*249f0*/  STL.64 [R1+0x16e0], R4 ;  /* 0x0016e00401007387 */ /* 0x0041e80000100a00 */
[----:B0-----:R-:W2:Y:S04]  /*24a00*/  LDL.LU R4, [R1+0x2e0] ;  /* 0x0002e00001047983 */ /* 0x001ea80000300800 */
[----:B------:R-:W2:Y:S04]  /*24a10*/  LDL.LU R5, [R1+0x2e4] ;  /* 0x0002e40001057983 */ /* 0x000ea80000300800 */
[----:B------:R-:W2:Y:S04]  /*24a20*/  LDL.LU R6, [R1+0x2e8] ;  /* 0x0002e80001067983 */ /* 0x000ea80000300800 */
[----:B------:R-:W2:Y:S04]  /*24a30*/  LDL.LU R7, [R1+0x2ec] ;  /* 0x0002ec0001077983 */ /* 0x000ea80000300800 */
[----:B------:R-:W-:Y:S04]  /*24a40*/  STL.64 [R1+0x1680], R22 ;  /* 0x0016801601007387 */ /* 0x000fe80000100a00 */
[----:B------:R0:W-:Y:S04]  /*24a50*/  STL [R1+0x1678], R21 ;  /* 0x0016781501007387 */ /* 0x0001e80000100800 */
[----:B------:R-:W4:Y:S04]  /*24a60*/  LDL.LU R20, [R1+0x10] ;  /* 0x0000100001147983 */ /* 0x000f280000300800 */
[----:B0-----:R-:W4:Y:S04]  /*24a70*/  LDL.LU R21, [R1+0x14] ;  /* 0x0000140001157983 */ /* 0x001f280000300800 */
[----:B------:R-:W4:Y:S04]  /*24a80*/  LDL.LU R22, [R1+0x18] ;  /* 0x0000180001167983 */ /* 0x000f280000300800 */
[----:B------:R-:W4:Y:S04]  /*24a90*/  LDL.LU R23, [R1+0x1c] ;  /* 0x00001c0001177983 */ /* 0x000f280000300800 */
[----:B------:R-:W2:Y:S04]  /*24aa0*/  LDL.LU.64 R18, [R1+0x1748] ;  /* 0x0017480001127983 */ /* 0x000ea80000300a00 */
[----:B------:R-:W2:Y:S04]  /*24ab0*/  LDL.LU.64 R16, [R1+0x1740] ;  /* 0x0017400001107983 */ /* 0x000ea80000300a00 */
        /* <DEDUP_REMOVED lines=14> */
[----:B0-----:R-:W3:Y:S04]  /*24ba0*/  LDL.LU.64 R14, [R1+0x1710] ;  /* 0x00171000010e7983 */ /* 0x001ee80000300a00 */
[----:B------:R-:W3:Y:S01]  /*24bb0*/  LDL.LU.64 R12, [R1+0x1708] ;  /* 0x00170800010c7983 */ /* 0x000ee20000300a00 */
[----:B--2---:R-:W-:Y:S01]  /*24bc0*/  IMAD.MOV.U32 R3, RZ, RZ, R19 ;  /* 0x000000ffff037224 */ /* 0x004fe200078e0013 */
[----:B---3--:R-:W-:-:S15]  /*24bd0*/  HMMA.16816.F32.BF16 R12, R8, R18, R12 ;  /* 0x00000012080c723c */ /* 0x008fde000004180c */
[----:B------:R-:W-:-:S04]  /*24be0*/  NOP ;  /* 0x0000000000007918 */ /* 0x000fc80000000000 */
[----:B------:R0:W-:Y:S04]  /*24bf0*/  STL.64 [R1+0xa60], R12 ;  /* 0x000a600c01007387 */ /* 0x0001e80000100a00 */
[----:B------:R1:W-:Y:S01]  /*24c00*/  STL.64 [R1+0xa68], R14 ;  /* 0x000a680e01007387 */ /* 0x0003e20000100a00 */
[----:B0-----:R-:W-:-:S03]  /*24c10*/  IMAD.MOV.U32 R12, RZ, RZ, R18 ;  /* 0x000000ffff0c7224 */ /* 0x001fc600078e0012 */
[----:B-1----:R-:W2:Y:S04]  /*24c20*/  LDL.LU.64 R14, [R1+0x1700] ;  /* 0x00170000010e7983 */ /* 0x002ea80000300a00 */
[----:B------:R-:W3:Y:S02]  /*24c30*/  LDL.LU.64 R18, [R1+0x16f8] ;  /* 0x0016f80001127983 */ /* 0x000ee40000300a00 */
[----:B---3--:R-:W-:-:S15]  /*24c40*/  HMMA.16816.F32.BF16 R24, R8, R18, R24 ;  /* 0x000000120818723c */ /* 0x008fde0000041818 */
        /* <DEDUP_REMOVED lines=9> */
[----:B---3--:R-:W-:Y:S03]  /*24ce0*/  HMMA.16816.F32.BF16 R24, R8, R26, R4 ;  /* 0x0000001a0818723c */ /* 0x008fe60000041804 */
[----:B------:R-:W3:Y:S04]  /*24cf0*/  LDL.LU.64 R6, [R1+0x16e8] ;  /* 0x0016e80001067983 */ /* 0x000ee80000300a00 */
[----:B------:R-:W3:-:S12]  /*24d00*/  LDL.LU.64 R4, [R1+0x16e0] ;  /* 0x0016e00001047983 */ /* 0x000ed80000300a00 */
[----:B------:R-:W-:Y:S04]  /*24d10*/  STL.64 [R1+0xb20], R24 ;  /* 0x000b201801007387 */ /* 0x000fe80000100a00 */
[----:B------:R0:W-:Y:S04]  /*24d20*/  STL.64 [R1+0xb28], R26 ;  /* 0x000b281a01007387 */ /* 0x0001e80000100a00 */
[----:B0-----:R-:W2:Y:S02]  /*24d30*/  LDL.LU.64 R26, [R1+0x16d8] ;  /* 0x0016d800011a7983 */ /* 0x001ea40000300a00 */
[----:B--2---:R-:W-:Y:S01]  /*24d40*/  HMMA.16816.F32.BF16 R16, R8, R26, R16 ;  /* 0x0000001a0810723c */ /* 0x004fe20000041810 */
[----:B------:R-:W-:-:S15]  /*24d50*/  IMAD.MOV.U32 R13, RZ, RZ, R27 ;  /* 0x000000ffff0d7224 */ /* 0x000fde00078e001b */
[----:B------:R-:W-:-:S03]  /*24d60*/  NOP ;  /* 0x0000000000007918 */ /* 0x000fc60000000000 */
[----:B------:R0:W-:Y:S04]  /*24d70*/  STL.64 [R1+0xb70], R16 ;  /* 0x000b701001007387 */ /* 0x0001e80000100a00 */
[----:B------:R1:W-:Y:S01]  /*24d80*/  STL.64 [R1+0xb78], R18 ;  /* 0x000b781201007387 */ /* 0x0003e20000100a00 */
[----:B0-----:R-:W-:-:S03]  /*24d90*/  IMAD.MOV.U32 R16, RZ, RZ, R26 ;  /* 0x000000ffff107224 */ /* 0x001fc600078e001a */
[----:B------:R-:W3:Y:S04]  /*24da0*/  LDL.LU.64 R26, [R1+0x16d0] ;  /* 0x0016d000011a7983 */ /* 0x000ee80000300a00 */
[----:B-1----:R-:W2:Y:S01]  /*24db0*/  LDL.64 R18, [R1+0xf8] ;  /* 0x0000f80001127983 */ /* 0x002ea20000100a00 */
[C---:B---3--:R-:W-:Y:S03]  /*24dc0*/  HMMA.16816.F32.BF16 R24, R8.reuse, R26, R4 ;  /* 0x0000001a0818723c */ /* 0x048fe60000041804 */
[----:B--2---:R-:W-:Y:S04]  /*24dd0*/  STL.64 [R1+0x1660], R18 ;  /* 0x0016601201007387 */ /* 0x004fe80000100a00 */
[----:B------:R-:W2:Y:S04]  /*24de0*/  LDL.LU.64 R6, [R1+0x16c8] ;  /* 0x0016c80001067983 */ /* 0x000ea80000300a00 */
[----:B------:R-:W2:Y:S08]  /*24df0*/  LDL.LU.64 R4, [R1+0x16c0] ;  /* 0x0016c00001047983 */ /* 0x000eb00000300a00 */
[----:B------:R-:W-:Y:S04]  /*24e00*/  STL.64 [R1+0xba0], R24 ;  /* 0x000ba01801007387 */ /* 0x000fe80000100a00 */
[----:B------:R0:W-:Y:S04]  /*24e10*/  STL.64 [R1+0xba8], R26 ;  /* 0x000ba81a01007387 */ /* 0x0001e80000100a00 */
[----:B0-----:R-:W2:Y:S04]  /*24e20*/  LDL.LU.64 R26, [R1+0x16b8] ;  /* 0x0016b800011a7983 */ /* 0x001ea80000300a00 */
[----:B------:R-:W3:Y:S01]  /*24e30*/  LDL.64 R18, [R1+0x108] ;  /* 0x0001080001127983 */ /* 0x000ee20000100a00 */
[C---:B--2---:R-:W-:Y:S03]  /*24e40*/  HMMA.16816.F32.BF16 R24, R8.reuse, R26, R4 ;  /* 0x0000001a0818723c */ /* 0x044fe60000041804 */
[----:B---3--:R-:W-:Y:S04]  /*24e50*/  STL.64 [R1+0x1670], R18 ;  /* 0x0016701201007387 */ /* 0x008fe80000100a00 */
[----:B------:R0:W-:Y:S04]  /*24e60*/  STL [R1+0x1668], R16 ;  /* 0x0016681001007387 */ /* 0x0001e80000100800 */
        /* <DEDUP_REMOVED lines=15> */
[----:B------:R-:W-:Y:S01]  /*24f60*/  STL.64 [R1+0x1630], R14 ;  /* 0x0016300e01007387 */ /* 0x000fe20000100a00 */
[----:B---3--:R-:W-:-:S15]  /*24f70*/  HMMA.16816.F32.BF16 R4, R8, R26, R4 ;  /* 0x0000001a0804723c */ /* 0x008fde0000041804 */
[----:B------:R-:W-:-:S04]  /*24f80*/  NOP ;  /* 0x0000000000007918 */ /* 0x000fc80000000000 */
[----:B------:R-:W-:Y:S04]  /*24f90*/  STL.64 [R1+0xc10], R4 ;  /* 0x000c100401007387 */ /* 0x000fe80000100a00 */
[----:B------:R0:W-:Y:S04]  /*24fa0*/  STL.64 [R1+0xc18], R6 ;  /* 0x000c180601007387 */ /* 0x0001e80000100a00 */
[----:B0-----:R-:W4:Y:S04]  /*24fb0*/  LDL.LU.64 R6, [R1+0x1688] ;  /* 0x0016880001067983 */ /* 0x001f280000300a00 */
[----:B------:R0:W-:Y:S04]  /*24fc0*/  STL.64 [R1+0x15b0], R26 ;  /* 0x0015b01a01007387 */ /* 0x0001e80000100a00 */
[----:B0-----:R-:W2:Y:S01]  /*24fd0*/  LDL.64 R26, [R1+0x118] ;  /* 0x00011800011a7983 */ /* 0x001ea20000100a00 */
[----:B----4-:R-:W-:Y:S03]  /*24fe0*/  HMMA.16816.F32.BF16 R8, R8, R6, R20 ;  /* 0x000000060808723c */ /* 0x010fe60000041814 */
[----:B------:R-:W3:Y:S04]  /*24ff0*/  LDL.LU.64 R22, [R1+0x1680] ;  /* 0x0016800001167983 */ /* 0x000ee80000300a00 */
[----:B------:R-:W4:-:S12]  /*25000*/  LDL.LU R21, [R1+0x1678] ;  /* 0x0016780001157983 */ /* 0x000f180000300800 */
[----:B------:R-:W-:Y:S04]  /*25010*/  STL.64 [R1+0xc00], R8 ;  /* 0x000c000801007387 */ /* 0x000fe80000100a00 */
[----:B------:R-:W-:Y:S01]  /*25020*/  STL.64 [R1+0xc08], R10 ;  /* 0x000c080a01007387 */ /* 0x000fe20000100a00 */
[----:B--2---:R-:W-:Y:S02]  /*25030*/  IMAD.MOV.U32 R2, RZ, RZ, R26 ;  /* 0x000000ffff027224 */ /* 0x004fe400078e001a */
[----:B------:R-:W-:Y:S01]  /*25040*/  IMAD.MOV.U32 R0, RZ, RZ, R27 ;  /* 0x000000ffff007224 */ /* 0x000fe200078e001b */
[----:B----4-:R-:W0:Y:S04]  /*25050*/  LDSM.16.MT88.4 R4, [R21+0xc100] ;  /* 0x00c100001504783b */ /* 0x010e280000004200 */
[----:B------:R-:W1:Y:S01]  /*25060*/  LDSM.16.MT88.4 R8, [R21+0xc180] ;  /* 0x00c180001508783b */ /* 0x000e620000004200 */
[C---:B0-----:R-:W-:Y:S03]  /*25070*/  HMMA.16816.F32.BF16 R16, R4.reuse, R26, R16 ;  /* 0x0000001a0410723c */ /* 0x041fe60000041810 */
[----:B-1----:R-:W-:Y:S04]  /*25080*/  STL.64 [R1+0x1588], R10 ;  /* 0x0015880a01007387 */ /* 0x002fe80000100a00 */
[----:B------:R0:W-:Y:S04]  /*25090*/  STL.64 [R1+0x1580], R8 ;  /* 0x0015800801007387 */ /* 0x0001e80000100a00 */
[----:B0-----:R-:W2:Y:S04]  /*250a0*/  LDL.LU R8, [R1+0x7e0] ;  /* 0x0007e00001087983 */ /* 0x001ea80000300800 */
[----:B------:R-:W2:Y:S04]  /*250b0*/  LDL.LU R9, [R1+0x7e4] ;  /* 0x0007e40001097983 */ /* 0x000ea80000300800 */
[----:B------:R-:W2:Y:S04]  /*250c0*/  LDL.LU R10, [R1+0x7e8] ;  /* 0x0007e800010a7983 */ /* 0x000ea80000300800 */
[----:B------:R-:W2:Y:S04]  /*250d0*/  LDL.LU R11, [R1+0x7ec] ;  /* 0x0007ec00010b7983 */ /* 0x000ea80000300800 */
[----:B------:R-:W-:Y:S04]  /*250e0*/  STL.64 [R1+0x460], R16 ;  /* 0x0004601001007387 */ /* 0x000fe80000100a00 */
[----:B------:R0:W-:Y:S04]  /*250f0*/  STL.64 [R1+0x468], R18 ;  /* 0x0004681201007387 */ /* 0x0001e80000100a00 */
[----:B0-----:R-:W2:Y:S04]  /*25100*/  LDL.LU.64 R18, [R1+0x1670] ;  /* 0x0016700001127983 */ /* 0x001ea80000300a00 */
[----:B------:R-:W4:Y:S04]  /*25110*/  LDL.LU R16, [R1+0x1668] ;  /* 0x0016680001107983 */ /* 0x000f280000300800 */
[----:B------:R-:W2:Y:S04]  /*25120*/  LDL.LU R24, [R1+0x260] ;  /* 0x0002600001187983 */ /* 0x000ea80000300800 */
[----:B------:R-:W2:Y:S04]  /*25130*/  LDL.LU R25, [R1+0x264] ;  /* 0x0002640001197983 */ /* 0x000ea80000300800 */
[----:B------:R-:W2:Y:S04]  /*25140*/  LDL.LU R26, [R1+0x268] ;  /* 0x00026800011a7983 */ /* 0x000ea80000300800 */
[----:B------:R-:W2:Y:S04]  /*25150*/  LDL.LU R27, [R1+0x26c] ;  /* 0x00026c00011b7983 */ /* 0x000ea80000300800 */
[----:B--2---:R0:W-:Y:S04]  /*25160*/  STL.64 [R1+0x15c0], R26 ;  /* 0x0015c01a01007387 */ /* 0x0041e80000100a00 */
[----:B------:R-:W-:Y:S04]  /*25170*/  STL.64 [R1+0x15b8], R24 ;  /* 0x0015b81801007387 */ /* 0x000fe80000100a00 */
[----:B0-----:R-:W2:Y:S01]  /*25180*/  LDL.64 R26, [R1+0x68] ;  /* 0x00006800011a7983 */ /* 0x001ea20000100a00 */
[----:B------:R-:W-:Y:S03]  /*25190*/  HMMA.16816.F32.BF16 R8, R4, R18, R8 ;  /* 0x000000120408723c */ /* 0x000fe60000041808 */
[----:B--2---:R4:W-:Y:S02]  /*251a0*/  STL.64 [R1+0x15d8], R26 ;  /* 0x0015d81a01007387 */ /* 0x0049e40000100a00 */
[----:B----4-:R-:W-:-:S02]  /*251b0*/  IMAD.MOV.U32 R26, RZ, RZ, R16 ;  /* 0x000000ffff1a7224 */ /* 0x010fc400078e0010 */
[----:B------:R-:W-:-:S05]  /*251c0*/  IMAD.MOV.U32 R27, RZ, RZ, R13 ;  /* 0x000000ffff1b7224 */ /* 0x000fca00078e000d */
[----:B------:R0:W-:Y:S04]  /*251d0*/  STL.64 [R1+0x15f0], R26 ;  /* 0x0015f01a01007387 */ /* 0x0001e80000100a00 */
[----:B0-----:R-:W2:Y:S04]  /*251e0*/  LDL.64 R26, [R1+0x88] ;  /* 0x00008800011a7983 */ /* 0x001ea80000100a00 */
[----:B--2---:R0:W-:Y:S04]  /*251f0*/  STL.64 [R1+0x1608], R26 ;  /* 0x0016081a01007387 */ /* 0x0041e80000100a00 */
[----:B------:R-:W2:Y:S04]  /*25200*/  LDL.LU R24, [R1+0x770] ;  /* 0x0007700001187983 */ /* 0x000ea80000300800 */
[----:B------:R-:W2:Y:S04]  /*25210*/  LDL.LU R25, [R1+0x774] ;  /* 0x0007740001197983 */ /* 0x000ea80000300800 */
[----:B0-----:R-:W2:Y:S04]  /*25220*/  LDL.LU R26, [R1+0x778] ;  /* 0x00077800011a7983 */ /* 0x001ea80000300800 */
[----:B------:R-:W2:Y:S04]  /*25230*/  LDL.LU R27, [R1+0x77c] ;  /* 0x00077c00011b7983 */ /* 0x000ea80000300800 */
[----:B------:R0:W-:Y:S04]  /*25240*/  STL.64 [R1+0x560], R8 ;  /* 0x0005600801007387 */ /* 0x0001e80000100a00 */
[----:B------:R1:W-:Y:S01]  /*25250*/  STL.64 [R1+0x568], R10 ;  /* 0x0005680a01007387 */ /* 0x0003e20000100a00 */
[----:B0-----:R-:W-:-:S02]  /*25260*/  IMAD.MOV.U32 R9, RZ, RZ, R18 ;  /* 0x000000ffff097224 */ /* 0x001fc400078e0012 */
[----:B------:R-:W-:Y:S02]  /*25270*/  IMAD.MOV.U32 R8, RZ, RZ, R19 ;  /* 0x000000ffff087224 */ /* 0x000fe400078e0013 */
[----:B------:R-:W2:Y:S02]  /*25280*/  LDL.LU.64 R18, [R1+0x1660] ;  /* 0x0016600001127983 */ /* 0x000ea40000300a00 */
[----:B--2---:R-:W-:Y:S01]  /*25290*/  HMMA.16816.F32.BF16 R24, R4, R18, R24 ;  /* 0x000000120418723c */ /* 0x004fe20000041818 */
[----:B-1----:R-:W-:Y:S02]  /*252a0*/  IMAD.MOV.U32 R11, RZ, RZ, R18 ;  /* 0x000000ffff0b7224 */ /* 0x002fe400078e0012 */
[----:B------:R-:W-:Y:S02]  /*252b0*/  IMAD.MOV.U32 R10, RZ, RZ, R19 ;  /* 0x000000ffff0a7224 */ /* 0x000fe400078e0013 */
[----:B------:R-:W-:Y:S02]  /*252c0*/  IMAD.MOV.U32 R18, RZ, RZ, R12 ;  /* 0x000000ffff127224 */ /* 0x000fe400078e000c */
[----:B------:R-:W-:-:S12]  /*252d0*/  IMAD.MOV.U32 R19, RZ, RZ, R3 ;  /* 0x000000ffff137224 */ /* 0x000fd800078e0003 */
[----:B------:R0:W-:Y:S04]  /*252e0*/  STL.64 [R1+0x570], R24 ;  /* 0x0005701801007387 */ /* 0x0001e80000100a00 */
[----:B------:R1:W-:Y:S04]  /*252f0*/  STL.64 [R1+0x578], R26 ;  /* 0x0005781a01007387 */ /* 0x0003e80000100a00 */
[----:B------:R-:W-:Y:S04]  /*25300*/  STL.64 [R1+0x1628], R18 ;  /* 0x0016281201007387 */ /* 0x000fe80000100a00 */
[----:B0-----:R-:W2:Y:S04]  /*25310*/  LDL.LU R24, [R1+0x3d0] ;  /* 0x0003d00001187983 */ /* 0x001ea80000300800 */
[----:B------:R-:W2:Y:S04]  /*25320*/  LDL.LU R25, [R1+0x3d4] ;  /* 0x0003d40001197983 */ /* 0x000ea80000300800 */
        /* <DEDUP_REMOVED lines=12> */
[----:B------:R-:W3:Y:S04]  /*253f0*/  LDL.LU R12, [R1+0x6e0] ;  /* 0x0006e000010c7983 */ /* 0x000ee80000300800 */
[----:B------:R-:W3:Y:S04]  /*25400*/  LDL.LU R13, [R1+0x6e4] ;  /* 0x0006e400010d7983 */ /* 0x000ee80000300800 */
[----:B0-----:R-:W3:Y:S04]  /*25410*/  LDL.LU R14, [R1+0x6e8] ;  /* 0x0006e800010e7983 */ /* 0x001ee80000300800 */
[----:B------:R-:W3:Y:S04]  /*25420*/  LDL.LU R15, [R1+0x6ec] ;  /* 0x0006ec00010f7983 */ /* 0x000ee80000300800 */
[----:B------:R-:W2:Y:S04]  /*25430*/  LDL.64 R18, [R1+0xb8] ;  /* 0x0000b80001127983 */ /* 0x000ea80000100a00 */
[----:B--2---:R0:W-:Y:S04]  /*25440*/  STL.64 [R1+0x1648], R18 ;  /* 0x0016481201007387 */ /* 0x0041e80000100a00 */
[----:B------:R-:W2:Y:S04]  /*25450*/  LDL.LU R16, [R1+0x5d0] ;  /* 0x0005d00001107983 */ /* 0x000ea80000300800 */
[----:B------:R-:W2:Y:S04]  /*25460*/  LDL.LU R17, [R1+0x5d4] ;  /* 0x0005d40001117983 */ /* 0x000ea80000300800 */
[----:B0-----:R-:W2:Y:S04]  /*25470*/  LDL.LU R18, [R1+0x5d8] ;  /* 0x0005d80001127983 */ /* 0x001ea80000300800 */
[----:B------:R-:W2:Y:S04]  /*25480*/  LDL.LU R19, [R1+0x5dc] ;  /* 0x0005dc0001137983 */ /* 0x000ea80000300800 */
[----:B----4-:R-:W-:Y:S04]  /*25490*/  STL.64 [R1+0x1620], R26 ;  /* 0x0016201a01007387 */ /* 0x010fe80000100a00 */
[----:B------:R0:W-:Y:S04]  /*254a0*/  STL.64 [R1+0x1618], R24 ;  /* 0x0016181801007387 */ /* 0x0001e80000100a00 */
[----:B0-----:R-:W4:Y:S04]  /*254b0*/  LDL.LU R24, [R1+0x4a0] ;  /* 0x0004a00001187983 */ /* 0x001f280000300800 */
        /* <DEDUP_REMOVED lines=9> */
[C---:B---3--:R-:W-:Y:S03]  /*25550*/  HMMA.16816.F32.BF16 R12, R4.reuse, R22, R12 ;  /* 0x00000016040c723c */ /* 0x048fe6000004180c */
[----:B--2---:R-:W-:Y:S04]  /*25560*/  STL.64 [R1+0x15e8], R10 ;  /* 0x0015e80a01007387 */ /* 0x004fe80000100a00 */
        /* <DEDUP_REMOVED lines=14> */
[----:B------:R-:W-:Y:S04]  /*25650*/  STL.64 [R1+0x1538], R22 ;  /* 0x0015381601007387 */ /* 0x000fe80000100a00 */
[----:B------:R0:W-:Y:S04]  /*25660*/  STL [R1+0x1530], R21 ;  /* 0x0015301501007387 */ /* 0x0001e80000100800 */
[----:B------:R-:W3:Y:S04]  /*25670*/  LDL.LU R20, [R1+0x660] ;  /* 0x0006600001147983 */ /* 0x000ee80000300800 */
[----:B0-----:R-:W3:Y:S04]  /*25680*/  LDL.LU R21, [R1+0x664] ;  /* 0x0006640001157983 */ /* 0x001ee80000300800 */
[----:B------:R-:W3:Y:S04]  /*25690*/  LDL.LU R22, [R1+0x668] ;  /* 0x0006680001167983 */ /* 0x000ee80000300800 */
[----:B------:R-:W3:Y:S02]  /*256a0*/  LDL.LU R23, [R1+0x66c] ;  /* 0x00066c0001177983 */ /* 0x000ee40000300800 */
[----:B---3--:R-:W-:-:S15]  /*256b0*/  HMMA.16816.F32.BF16 R20, R4, R14, R20 ;  /* 0x0000000e0414723c */ /* 0x008fde0000041814 */
[----:B------:R-:W-:-:S04]  /*256c0*/  NOP ;  /* 0x0000000000007918 */ /* 0x000fc80000000000 */
[----:B------:R0:W-:Y:S04]  /*256d0*/  STL.64 [R1+0x730], R20 ;  /* 0x0007301401007387 */ /* 0x0001e80000100a00 */
[----:B------:R-:W-:Y:S01]  /*256e0*/  STL.64 [R1+0x738], R22 ;  /* 0x0007381601007387 */ /* 0x000fe20000100a00 */
[----:B0-----:R-:W-:Y:S02]  /*256f0*/  IMAD.MOV.U32 R21, RZ, RZ, R14 ;  /* 0x000000ffff157224 */ /* 0x001fe400078e000e */
[----:B------:R-:W-:Y:S02]  /*25700*/  IMAD.MOV.U32 R20, RZ, RZ, R15 ;  /* 0x000000ffff147224 */ /* 0x000fe400078e000f */
[----:B------:R-:W3:Y:S02]  /*25710*/  LDL.LU.64 R14, [R1+0x1650] ;  /* 0x00165000010e7983 */ /* 0x000ee40000300a00 */
[----:B---3--:R-:W-:Y:S01]  /*25720*/  HMMA.16816.F32.BF16 R16, R4, R14, R16 ;  /* 0x0000000e0410723c */ /* 0x008fe20000041810 */
[----:B------:R-:W-:-:S15]  /*25730*/  IMAD.MOV.U32 R29, RZ, RZ, R15 ;  /* 0x000000ffff1d7224 */ /* 0x000fde00078e000f */
[----:B------:R-:W-:-:S03]  /*25740*/  NOP ;  /* 0x0000000000007918 */ /* 0x000fc60000000000 */
[----:B------:R-:W-:Y:S04]  /*25750*/  STL.64 [R1+0x830], R16 ;  /* 0x0008301001007387 */ /* 0x000fe80000100a00 */
[----:B------:R0:W-:Y:S04]  /*25760*/  STL.64 [R1+0x838], R18 ;  /* 0x0008381201007387 */ /* 0x0001e80000100a00 */
[----:B0-----:R-:W3:Y:S04]  /*25770*/  LDL.LU.64 R18, [R1+0x1648] ;  /* 0x0016480001127983 */ /* 0x001ee80000300a00 */
        /* <DEDUP_REMOVED lines=30> */
[----:B--2---:R-:W-:Y:S02]  /*25960*/  HMMA.16816.F32.BF16 R24, R4, R26, R8 ;  /* 0x0000001a0418723c */ /* 0x004fe40000041808 */
[----:B------:R-:W2:Y:S04]  /*25970*/  LDL.LU.64 R10, [R1+0x15e8] ;  /* 0x0015e800010a7983 */ /* 0x000ea80000300a00 */
[----:B------:R-:W2:-:S13]  /*25980*/  LDL.LU.64 R8, [R1+0x15e0] ;  /* 0x0015e00001087983 */ /* 0x000e9a0000300a00 */
        /* <DEDUP_REMOVED lines=11> */
[----:B------:R-:W2:Y:S04]  /*25a40*/  LDL.LU.64 R26, [R1+0x15c0] ;  /* 0x0015c000011a7983 */ /* 0x000ea80000300a00 */
[----:B------:R-:W2:Y:S04]  /*25a50*/  LDL.LU.64 R24, [R1+0x15b8] ;  /* 0x0015b80001187983 */ /* 0x000ea80000300a00 */
[----:B------:R0:W-:Y:S04]  /*25a60*/  STL.64 [R1+0x14f0], R18 ;  /* 0x0014f01201007387 */ /* 0x0001e80000100a00 */
[----:B------:R2:W-:Y:S04]  /*25a70*/  STL.64 [R1+0x14e8], R16 ;  /* 0x0014e81001007387 */ /* 0x0005e80000100a00 */
[----:B0-----:R-:W2:Y:S04]  /*25a80*/  LDL R18, [R1+0x58] ;  /* 0x0000580001127983 */ /* 0x001ea80000100800 */
[----:B------:R-:W2:Y:S02]  /*25a90*/  LDL R19, [R1+0x5c] ;  /* 0x00005c0001137983 */ /* 0x000ea40000100800 */
[----:B--2---:R-:W-:Y:S02]  /*25aa0*/  HMMA.16816.F32.BF16 R16, R4, R18, R24 ;  /* 0x000000120410723c */ /* 0x004fe40000041818 */
[----:B------:R-:W2:-:S15]  /*25ab0*/  LDL.LU.64 R26, [R1+0x15b0] ;  /* 0x0015b000011a7983 */ /* 0x000e9e0000300a00 */
[----:B------:R-:W-:Y:S02]  /*25ac0*/  NOP ;  /* 0x0000000000007918 */ /* 0x000fe40000000000 */
[----:B------:R-:W-:Y:S04]  /*25ad0*/  STL.64 [R1+0xbd0], R16 ;  /* 0x000bd01001007387 */ /* 0x000fe80000100a00 */
[----:B------:R0:W-:Y:S04]  /*25ae0*/  STL.64 [R1+0xbd8], R18 ;  /* 0x000bd81201007387 */ /* 0x0001e80000100a00 */
[----:B0-----:R-:W2:Y:S04]  /*25af0*/  LDL.64 R18, [R1+0xa8] ;  /* 0x0000a80001127983 */ /* 0x001ea80000100a00 */
[----:B--2---:R0:W-:Y:S04]  /*25b00*/  STL.64 [R1+0x1500], R18 ;  /* 0x0015001201007387 */ /* 0x0041e80000100a00 */
[----:B------:R-:W3:Y:S04]  /*25b10*/  LDL.LU R16, [R1+0x250] ;  /* 0x0002500001107983 */ /* 0x000ee80000300800 */
[----:B------:R-:W3:Y:S04]  /*25b20*/  LDL.LU R17, [R1+0x254] ;  /* 0x0002540001117983 */ /* 0x000ee80000300800 */
[----:B0-----:R-:W3:Y:S04]  /*25b30*/  LDL.LU R18, [R1+0x258] ;  /* 0x0002580001127983 */ /* 0x001ee80000300800 */
[----:B------:R-:W3:Y:S01]  /*25b40*/  LDL.LU R19, [R1+0x25c] ;  /* 0x00025c0001137983 */ /* 0x000ee20000300800 */
[----:B------:R-:W-:-:S02]  /*25b50*/  IMAD.MOV.U32 R22, RZ, RZ, R11 ;  /* 0x000000ffff167224 */ /* 0x000fc400078e000b */
[----:B------:R-:W-:Y:S01]  /*25b60*/  IMAD.MOV.U32 R23, RZ, RZ, R10 ;  /* 0x000000ffff177224 */ /* 0x000fe200078e000a */
[----:B---3--:R-:W-:-:S15]  /*25b70*/  HMMA.16816.F32.BF16 R16, R4, R14, R16 ;  /* 0x0000000e0410723c */ /* 0x008fde0000041810 */
[----:B------:R-:W-:-:S04]  /*25b80*/  NOP ;  /* 0x0000000000007918 */ /* 0x000fc80000000000 */
[----:B------:R-:W-:Y:S04]  /*25b90*/  STL.64 [R1+0xbc0], R16 ;  /* 0x000bc01001007387 */ /* 0x000fe80000100a00 */
[----:B------:R0:W-:Y:S04]  /*25ba0*/  STL.64 [R1+0xbc8], R18 ;  /* 0x000bc81201007387 */ /* 0x0001e80000100a00 */
[----:B------:R-:W-:Y:S01]  /*25bb0*/  STL.64 [R1+0x1550], R22 ;  /* 0x0015501601007387 */ /* 0x000fe20000100a00 */
[----:B0-----:R-:W-:Y:S02]  /*25bc0*/  IMAD.MOV.U32 R18, RZ, RZ, R13 ;  /* 0x000000ffff127224 */ /* 0x001fe400078e000d */
[----:B------:R-:W-:-:S05]  /*25bd0*/  IMAD.MOV.U32 R19, RZ, RZ, R12 ;  /* 0x000000ffff137224 */ /* 0x000fca00078e000c */
[----:B------:R-:W-:Y:S04]  /*25be0*/  STL.64 [R1+0x1518], R18 ;  /* 0x0015181201007387 */ /* 0x000fe80000100a00 */
[----:B------:R0:W-:Y:S04]  /*25bf0*/  STL.64 [R1+0x14f8], R14 ;  /* 0x0014f80e01007387 */ /* 0x0001e80000100a00 */
[----:B------:R-:W2:Y:S04]  /*25c00*/  LDL.LU R12, [R1+0x490] ;  /* 0x00049000010c7983 */ /* 0x000ea80000300800 */
[----:B------:R-:W2:Y:S04]  /*25c10*/  LDL.LU R13, [R1+0x494] ;  /* 0x00049400010d7983 */ /* 0x000ea80000300800 */
[----:B0-----:R-:W3:Y:S04]  /*25c20*/  LDL.LU R14, [R1+0x498] ;  /* 0x00049800010e7983 */ /* 0x001ee80000300800 */
[----:B------:R-:W3:Y:S04]  /*25c30*/  LDL.LU R15, [R1+0x49c] ;  /* 0x00049c00010f7983 */ /* 0x000ee80000300800 */
[----:B------:R-:W2:Y:S04]  /*25c40*/  LDL.LU R16, [R1+0x5a0] ;  /* 0x0005a00001107983 */ /* 0x000ea80000300800 */
[----:B------:R-:W2:Y:S04]  /*25c50*/  LDL.LU R17, [R1+0x5a4] ;  /* 0x0005a40001117983 */ /* 0x000ea80000300800 */
[----:B------:R-:W2:Y:S04]  /*25c60*/  LDL.LU R18, [R1+0x5a8] ;  /* 0x0005a80001127983 */ /* 0x000ea80000300800 */
[----:B------:R-:W2:Y:S01]  /*25c70*/  LDL.LU R19, [R1+0x5ac] ;  /* 0x0005ac0001137983 */ /* 0x000ea20000300800 */
[----:B----4-:R-:W-:-:S02]  /*25c80*/  IMAD.MOV.U32 R22, RZ, RZ, R9 ;  /* 0x000000ffff167224 */ /* 0x010fc400078e0009 */
[----:B------:R-:W-:-:S05]  /*25c90*/  IMAD.MOV.U32 R23, RZ, RZ, R8 ;  /* 0x000000ffff177224 */ /* 0x000fca00078e0008 */
[----:B------:R0:W-:Y:S02]  /*25ca0*/  STL.64 [R1+0x1568], R22 ;  /* 0x0015681601007387 */ /* 0x0001e40000100a00 */
[----:B0-----:R-:W-:Y:S02]  /*25cb0*/  IMAD.MOV.U32 R22, RZ, RZ, R2 ;  /* 0x000000ffff167224 */ /* 0x001fe400078e0002 */
[----:B------:R-:W-:-:S05]  /*25cc0*/  IMAD.MOV.U32 R23, RZ, RZ, R0 ;  /* 0x000000ffff177224 */ /* 0x000fca00078e0000 */
[----:B------:R-:W-:Y:S04]  /*25cd0*/  STL.64 [R1+0x1598], R22 ;  /* 0x0015981601007387 */ /* 0x000fe80000100a00 */
[----:B------:R-:W-:Y:S04]  /*25ce0*/  STL.64 [R1+0x1590], R20 ;  /* 0x0015901401007387 */ /* 0x000fe80000100a00 */
[----:B--2---:R-:W-:Y:S04]  /*25cf0*/  STL.64 [R1+0x1528], R18 ;  /* 0x0015281201007387 */ /* 0x004fe80000100a00 */
[----:B------:R0:W-:Y:S04]  /*25d00*/  STL.64 [R1+0x1520], R16 ;  /* 0x0015201001007387 */ /* 0x0001e80000100a00 */
        /* <DEDUP_REMOVED lines=14> */
[----:B------:R-:W2:Y:S04]  /*25df0*/  LDL.64 R10, [R1+0x28] ;  /* 0x00002800010a7983 */ /* 0x000ea80000100a00 */
[----:B----4-:R-:W-:Y:S04]  /*25e00*/  STL.64 [R1+0x1548], R18 ;  /* 0x0015481201007387 */ /* 0x010fe80000100a00 */
[----:B------:R0:W-:Y:S04]  /*25e10*/  STL.64 [R1+0x1540], R16 ;  /* 0x0015401001007387 */ /* 0x0001e80000100a00 */
[----:B0-----:R-:W4:Y:S04]  /*25e20*/  LDL.LU R16, [R1+0x720] ;  /* 0x0007200001107983 */ /* 0x001f280000300800 */
        /* <DEDUP_REMOVED lines=8> */
[----:B------:R-:W4:Y:S01]  /*25eb0*/  LDL.LU R19, [R1+0x79c] ;  /* 0x00079c0001137983 */ /* 0x000f220000300800 */
[----:B------:R-:W-:Y:S03]  /*25ec0*/  HMMA.16816.F32.BF16 R20, R4, R26, R20 ;  /* 0x0000001a0414723c */ /* 0x000fe60000041814 */
[----:B----4-:R-:W-:Y:S04]  /*25ed0*/  STL.64 [R1+0x1578], R18 ;  /* 0x0015781201007387 */ /* 0x010fe80000100a00 */
[----:B--2---:R0:W-:Y:S04]  /*25ee0*/  STL.64 [R1+0x1570], R16 ;  /* 0x0015701001007387 */ /* 0x0041e80000100a00 */
[----:B0-----:R-:W2:Y:S04]  /*25ef0*/  LDL.LU R16, [R1+0x820] ;  /* 0x0008200001107983 */ /* 0x001ea80000300800 */
[----:B------:R-:W2:Y:S04]  /*25f00*/  LDL.LU R17, [R1+0x824] ;  /* 0x0008240001117983 */ /* 0x000ea80000300800 */
[----:B------:R-:W2:Y:S04]  /*25f10*/  LDL.LU R18, [R1+0x828] ;  /* 0x0008280001127983 */ /* 0x000ea80000300800 */
[----:B------:R-:W2:Y:S04]  /*25f20*/  LDL.LU R19, [R1+0x82c] ;  /* 0x00082c0001137983 */ /* 0x000ea80000300800 */
[----:B---3--:R-:W-:Y:S04]  /*25f30*/  STL.64 [R1+0x1510], R14 ;  /* 0x0015100e01007387 */ /* 0x008fe80000100a00 */
[----:B------:R0:W-:Y:S04]  /*25f40*/  STL.64 [R1+0x1508], R12 ;  /* 0x0015080c01007387 */ /* 0x0001e80000100a00 */
[----:B0-----:R-:W3:Y:S04]  /*25f50*/  LDL.LU R12, [R1+0x520] ;  /* 0x00052000010c7983 */ /* 0x001ee80000300800 */
[----:B------:R-:W3:Y:S04]  /*25f60*/  LDL.LU R13, [R1+0x524] ;  /* 0x00052400010d7983 */ /* 0x000ee80000300800 */
[----:B------:R-:W3:Y:S04]  /*25f70*/  LDL.LU R14, [R1+0x528] ;  /* 0x00052800010e7983 */ /* 0x000ee80000300800 */
[----:B------:R-:W3:Y:S04]  /*25f80*/  LDL.LU R15, [R1+0x52c] ;  /* 0x00052c00010f7983 */ /* 0x000ee80000300800 */
[----:B------:R-:W-:Y:S04]  /*25f90*/  STL.64 [R1+0xbb0], R20 ;  /* 0x000bb01401007387 */ /* 0x000fe80000100a00 */
[----:B------:R0:W-:Y:S04]  /*25fa0*/  STL.64 [R1+0xbb8], R22 ;  /* 0x000bb81601007387 */ /* 0x0001e80000100a00 */
[----:B0-----:R-:W4:Y:S04]  /*25fb0*/  LDL.LU.64 R22, [R1+0x15a8] ;  /* 0x0015a80001167983 */ /* 0x001f280000300a00 */
[----:B------:R-:W4:Y:S04]  /*25fc0*/  LDL.LU.64 R20, [R1+0x15a0] ;  /* 0x0015a00001147983 */ /* 0x000f280000300a00 */
[----:B------:R0:W-:Y:S04]  /*25fd0*/  STL.64 [R1+0x1498], R26 ;  /* 0x0014981a01007387 */ /* 0x0001e80000100a00 */
[----:B------:R-:W2:Y:S04]  /*25fe0*/  LDL.LU R24, [R1+0x3c0] ;  /* 0x0003c00001187983 */ /* 0x000ea80000300800 */
[----:B------:R-:W2:Y:S01]  /*25ff0*/  LDL.LU R25, [R1+0x3c4] ;  /* 0x0003c40001197983 */ /* 0x000ea20000300800 */
[----:B------:R-:W-:-:S02]  /*26000*/  IMAD.MOV.U32 R2, RZ, RZ, R10 ;  /* 0x000000ffff027224 */ /* 0x000fc400078e000a */
[----:B------:R-:W-:Y:S01]  /*26010*/  IMAD.MOV.U32 R0, RZ, RZ, R11 ;  /* 0x000000ffff007224 */ /* 0x000fe200078e000b */
[----:B0-----:R-:W2:Y:S04]  /*26020*/  LDL.LU R26, [R1+0x3c8] ;  /* 0x0003c800011a7983 */ /* 0x001ea80000300800 */
[----:B------:R-:W2:Y:S01]  /*26030*/  LDL.LU R27, [R1+0x3cc] ;  /* 0x0003cc00011b7983 */ /* 0x000ea20000300800 */
[----:B----4-:R-:W-:Y:S03]  /*26040*/  HMMA.16816.F32.BF16 R4, R4, R10, R20 ;  /* 0x0000000a0404723c */ /* 0x010fe60000041814 */
[----:B------:R-:W2:Y:S04]  /*26050*/  LDL.LU.64 R22, [R1+0x1598] ;  /* 0x0015980001167983 */ /* 0x000ea80000300a00 */
[----:B------:R-:W4:-:S12]  /*26060*/  LDL.LU.64 R20, [R1+0x1590] ;  /* 0x0015900001147983 */ /* 0x000f180000300a00 */
[----:B------:R-:W-:Y:S04]  /*26070*/  STL.64 [R1+0xb90], R4 ;  /* 0x000b900401007387 */ /* 0x000fe80000100a00 */
[----:B------:R4:W-:Y:S04]  /*26080*/  STL.64 [R1+0xb98], R6 ;  /* 0x000b980601007387 */ /* 0x0009e80000100a00 */
[----:B------:R-:W2:Y:S04]  /*26090*/  LDL.LU.64 R10, [R1+0x1588] ;  /* 0x00158800010a7983 */ /* 0x000ea80000300a00 */
[----:B------:R-:W2:Y:S01]  /*260a0*/  LDL.LU.64 R8, [R1+0x1580] ;  /* 0x0015800001087983 */ /* 0x000ea20000300a00 */
[----:B----4-:R-:W-:-:S02]  /*260b0*/  IMAD.MOV.U32 R6, RZ, RZ, R21 ;  /* 0x000000ffff067224 */ /* 0x010fc400078e0015 */
        /* <DEDUP_REMOVED lines=19> */
[----:B------:R-:W4:Y:S01]  /*261f0*/  LDL.LU R21, [R1+0x1530] ;  /* 0x0015300001157983 */ /* 0x000f220000300800 */
[----:B--2---:R-:W-:-:S15]  /*26200*/  HMMA.16816.F32.BF16 R16, R8, R22, R16 ;  /* 0x000000160810723c */ /* 0x004fde0000041810 */
[----:B------:R-:W-:-:S04]  /*26210*/  NOP ;  /* 0x0000000000007918 */ /* 0x000fc80000000000 */
[----:B------:R-:W-:Y:S04]  /*26220*/  STL.64 [R1+0x4a0], R16 ;  /* 0x0004a01001007387 */ /* 0x000fe80000100a00 */
[----:B------:R0:W-:Y:S04]  /*26230*/  STL.64 [R1+0x4a8], R18 ;  /* 0x0004a81201007387 */ /* 0x0001e80000100a00 */
[----:B0-----:R-:W2:Y:S04]  /*26240*/  LDL.LU.64 R18, [R1+0x1528] ;  /* 0x0015280001127983 */ /* 0x001ea80000300a00 */
[----:B------:R-:W2:Y:S04]  /*26250*/  LDL.LU.64 R16, [R1+0x1520] ;  /* 0x0015200001107983 */ /* 0x000ea80000300a00 */
[----:B------:R-:W-:Y:S04]  /*26260*/  STL.64 [R1+0x1488], R22 ;  /* 0x0014881601007387 */ /* 0x000fe80000100a00 */
[----:B----4-:R0:W-:Y:S04]  /*26270*/  STL [R1+0x1480], R21 ;  /* 0x0014801501007387 */ /* 0x0101e80000100800 */
[----:B------:R-:W4:Y:S04]  /*26280*/  LDL.LU R20, [R1+0x630] ;  /* 0x0006300001147983 */ /* 0x000f280000300800 */
[----:B0-----:R-:W4:Y:S04]  /*26290*/  LDL.LU R21, [R1+0x634] ;  /* 0x0006340001157983 */ /* 0x001f280000300800 */
[----:B------:R-:W4:Y:S04]  /*262a0*/  LDL.LU R22, [R1+0x638] ;  /* 0x0006380001167983 */ /* 0x000f280000300800 */
[----:B------:R-:W4:Y:S02]  /*262b0*/  LDL.LU R23, [R1+0x63c] ;  /* 0x00063c0001177983 */ /* 0x000f240000300800 */
[----:B----4-:R-:W-:Y:S02]  /*262c0*/  HMMA.16816.F32.BF16 R4, R8, R6, R20 ;  /* 0x000000060804723c */ /* 0x010fe40000041814 */
[----:B------:R-:W4:-:S15]  /*262d0*/  LDL.LU R20, [R1+0x310] ;  /* 0x0003100001147983 */ /* 0x000f1e0000300800 */
[----:B------:R-:W-:Y:S02]  /*262e0*/  NOP ;  /* 0x0000000000007918 */ /* 0x000fe40000000000 */
[----:B------:R-:W-:Y:S04]  /*262f0*/  STL.64 [R1+0x4e0], R4 ;  /* 0x0004e00401007387 */ /* 0x000fe80000100a00 */
[----:B------:R0:W-:Y:S04]  /*26300*/  STL.64 [R1+0x4e8], R6 ;  /* 0x0004e80601007387 */ /* 0x0001e80000100a00 */
[----:B------:R-:W4:Y:S04]  /*26310*/  LDL.LU R21, [R1+0x314] ;  /* 0x0003140001157983 */ /* 0x000f280000300800 */
[----:B------:R-:W2:Y:S04]  /*26320*/  LDL.LU R22, [R1+0x318] ;  /* 0x0003180001167983 */ /* 0x000ea80000300800 */
[----:B------:R-:W2:Y:S04]  /*26330*/  LDL.LU R23, [R1+0x31c] ;  /* 0x00031c0001177983 */ /* 0x000ea80000300800 */
[----:B--2---:R1:W-:Y:S04]  /*26340*/  STL.64 [R1+0x14e0], R22 ;  /* 0x0014e01601007387 */ /* 0x0043e80000100a00 */
[----:B----4-:R2:W-:Y:S04]  /*26350*/  STL.64 [R1+0x14d8], R20 ;  /* 0x0014d81401007387 */ /* 0x0105e80000100a00 */
[----:B0-----:R-:W4:Y:S04]  /*26360*/  LDL.64 R6, [R1+0x78] ;  /* 0x0000780001067983 */ /* 0x001f280000100a00 */
[----:B-1----:R-:W2:Y:S01]  /*26370*/  LDL R22, [R1+0xc8] ;  /* 0x0000c80001167983 */ /* 0x002ea20000100800 */
[----:B------:R-:W-:-:S07]  /*26380*/  IMAD.MOV.U32 R23, RZ, RZ, R29 ;  /* 0x000000ffff177224 */ /* 0x000fce00078e001d */
[----:B--2---:R-:W-:Y:S01]  /*26390*/  HMMA.16816.F32.BF16 R20, R8, R22, R16 ;  /* 0x000000160814723c */ /* 0x004fe20000041810 */
[----:B------:R-:W3:-:S15]  /*263a0*/  LDL.LU.64 R18, [R1+0x1518] ;  /* 0x0015180001127983 */ /* 0x000ede0000300a00 */
[----:B------:R-:W-:-:S03]  /*263b0*/  NOP ;  /* 0x0000000000007918 */ /* 0x000fc60000000000 */
[----:B------:R0:W-:Y:S04]  /*263c0*/  STL.64 [R1+0x5d0], R20 ;  /* 0x0005d01401007387 */ /* 0x0001e80000100a00 */
[----:B------:R1:W-:Y:S04]  /*263d0*/  STL.64 [R1+0x5d8], R22 ;  /* 0x0005d81601007387 */ /* 0x0003e80000100a00 */
[----:B0-----:R-:W2:Y:S04]  /*263e0*/  LDL.LU R20, [R1+0x360] ;  /* 0x0003600001147983 */ /* 0x001ea80000300800 */
[----:B------:R-:W2:Y:S04]  /*263f0*/  LDL.LU R21, [R1+0x364] ;  /* 0x0003640001157983 */ /* 0x000ea80000300800 */
[----:B-1----:R-:W2:Y:S04]  /*26400*/  LDL.LU R22, [R1+0x368] ;  /* 0x0003680001167983 */ /* 0x002ea80000300800 */
[----:B------:R-:W2:Y:S01]  /*26410*/  LDL.LU R23, [R1+0x36c] ;  /* 0x00036c0001177983 */ /* 0x000ea20000300800 */
[----:B---3--:R-:W-:Y:S03]  /*26420*/  HMMA.16816.F32.BF16 R16, R8, R18, R12 ;  /* 0x000000120810723c */ /* 0x008fe6000004180c */
[----:B------:R-:W3:Y:S04]  /*26430*/  LDL.LU.64 R14, [R1+0x1510] ;  /* 0x00151000010e7983 */ /* 0x000ee80000300a00 */
[----:B------:R-:W3:-:S12]  /*26440*/  LDL.LU.64 R12, [R1+0x1508] ;  /* 0x00150800010c7983 */ /* 0x000ed80000300a00 */
[----:B------:R-:W-:Y:S04]  /*26450*/  STL.64 [R1+0x6e0], R16 ;  /* 0x0006e01001007387 */ /* 0x000fe80000100a00 */
[----:B------:R0:W-:Y:S04]  /*26460*/  STL.64 [R1+0x6e8], R18 ;  /* 0x0006e81201007387 */ /* 0x0001e80000100a00 */
[----:B0-----:R-:W3:Y:S02]  /*26470*/  LDL.LU.64 R18, [R1+0x1500] ;  /* 0x0015000001127983 */ /* 0x001ee40000300a00 */
[----:B---3--:R-:W-:-:S15]  /*26480*/  HMMA.16816.F32.BF16 R12, R8, R18, R12 ;  /* 0x00000012080c723c */ /* 0x008fde000004180c */
[----:B------:R-:W-:-:S04]  /*26490*/  NOP ;  /* 0x0000000000007918 */ /* 0x000fc80000000000 */
[----:B------:R-:W-:Y:S04]  /*264a0*/  STL.64 [R1+0x7e0], R12 ;  /* 0x0007e00c01007387 */ /* 0x000fe80000100a00 */
[----:B------:R0:W-:Y:S04]  /*264b0*/  STL.64 [R1+0x7e8], R14 ;  /* 0x0007e80e01007387 */ /* 0x0001e80000100a00 */
[----:B0-----:R-:W3:Y:S01]  /*264c0*/  LDL.LU.64 R14, [R1+0x14f8] ;  /* 0x0014f800010e7983 */ /* 0x001ee20000300a00 */
[----:B------:R-:W-:Y:S02]  /*264d0*/  IMAD.MOV.U32 R13, RZ, RZ, R18 ;  /* 0x000000ffff0d7224 */ /* 0x000fe400078e0012 */
[----:B------:R-:W-:-:S02]  /*264e0*/  IMAD.MOV.U32 R12, RZ, RZ, R19 ;  /* 0x000000ffff0c7224 */ /* 0x000fc400078e0013 */
[----:B------:R-:W2:Y:S04]  /*264f0*/  LDL.LU.64 R18, [R1+0x14f0] ;  /* 0x0014f00001127983 */ /* 0x000ea80000300a00 */
[----:B------:R-:W2:Y:S04]  /*26500*/  LDL.LU.64 R16, [R1+0x14e8] ;  /* 0x0014e80001107983 */ /* 0x000ea80000300a00 */
[----:B---3--:R0:W-:Y:S04]  /*26510*/  STL.64 [R1+0x14a8], R14 ;  /* 0x0014a80e01007387 */ /* 0x0081e80000100a00 */
[----:B------:R-:W-:Y:S04]  /*26520*/  STL.64 [R1+0x14a0], R12 ;  /* 0x0014a00c01007387 */ /* 0x000fe80000100a00 */
[----:B0-----:R-:W3:Y:S01]  /*26530*/  LDL.64 R14, [R1+0x58] ;  /* 0x00005800010e7983 */ /* 0x001ee20000100a00 */
[----:B--2---:R-:W-:Y:S03]  /*26540*/  HMMA.16816.F32.BF16 R24, R8, R18, R24 ;  /* 0x000000120818723c */ /* 0x004fe60000041818 */
[----:B---3--:R-:W-:-:S15]  /*26550*/  STL.64 [R1+0x14c0], R14 ;  /* 0x0014c00e01007387 */ /* 0x008fde0000100a00 */
[----:B------:R-:W-:Y:S01]  /*26560*/  NOP ;  /* 0x0000000000007918 */ /* 0x000fe20000000000 */
[----:B------:R0:W-:Y:S04]  /*26570*/  STL.64 [R1+0x910], R24 ;  /* 0x0009101801007387 */ /* 0x0001e80000100a00 */
[----:B------:R1:W-:Y:S04]  /*26580*/  STL.64 [R1+0x918], R26 ;  /* 0x0009181a01007387 */ /* 0x0003e80000100a00 */
[----:B0-----:R-:W2:Y:S04]  /*26590*/  LDL.LU R24, [R1+0x170] ;  /* 0x0001700001187983 */ /* 0x001ea80000300800 */
[----:B------:R-:W2:Y:S04]  /*265a0*/  LDL.LU R25, [R1+0x174] ;  /* 0x0001740001197983 */ /* 0x000ea80000300800 */
[----:B-1----:R-:W3:Y:S04]  /*265b0*/  LDL.LU R26, [R1+0x178] ;  /* 0x00017800011a7983 */ /* 0x002ee80000300800 */
[----:B------:R-:W3:Y:S04]  /*265c0*/  LDL.LU R27, [R1+0x17c] ;  /* 0x00017c00011b7983 */ /* 0x000ee80000300800 */
[----:B---3--:R-:W-:Y:S04]  /*265d0*/  STL.64 [R1+0x14b8], R26 ;  /* 0x0014b81a01007387 */ /* 0x008fe80000100a00 */
[----:B--2---:R0:W-:Y:S04]  /*265e0*/  STL.64 [R1+0x14b0], R24 ;  /* 0x0014b01801007387 */ /* 0x0041e80000100a00 */
[----:B0-----:R-:W2:Y:S04]  /*265f0*/  LDL.LU R24, [R1+0x180] ;  /* 0x0001800001187983 */ /* 0x001ea80000300800 */
[----:B------:R-:W2:Y:S04]  /*26600*/  LDL.LU R25, [R1+0x184] ;  /* 0x0001840001197983 */ /* 0x000ea80000300800 */
[----:B------:R-:W3:Y:S04]  /*26610*/  LDL.LU R26, [R1+0x188] ;  /* 0x00018800011a7983 */ /* 0x000ee80000300800 */
[----:B------:R-:W3:Y:S01]  /*26620*/  LDL.LU R27, [R1+0x18c] ;  /* 0x00018c00011b7983 */ /* 0x000ee20000300800 */
[----:B------:R-:W-:-:S03]  /*26630*/  IMAD.MOV.U32 R15, RZ, RZ, R17 ;  /* 0x000000ffff0f7224 */ /* 0x000fc600078e0011 */
[----:B---3--:R-:W-:Y:S04]  /*26640*/  STL.64 [R1+0x14d0], R26 ;  /* 0x0014d01a01007387 */ /* 0x008fe80000100a00 */
[----:B--2---:R0:W-:Y:S04]  /*26650*/  STL.64 [R1+0x14c8], R24 ;  /* 0x0014c81801007387 */ /* 0x0041e80000100a00 */
[----:B0-----:R-:W2:Y:S04]  /*26660*/  LDL.LU R24, [R1+0x300] ;  /* 0x0003000001187983 */ /* 0x001ea80000300800 */
[----:B------:R-:W2:Y:S04]  /*26670*/  LDL.LU R25, [R1+0x304] ;  /* 0x0003040001197983 */ /* 0x000ea80000300800 */
[----:B------:R-:W2:Y:S04]  /*26680*/  LDL.LU R26, [R1+0x308] ;  /* 0x00030800011a7983 */ /* 0x000ea80000300800 */
[----:B------:R-:W2:Y:S04]  /*26690*/  LDL.LU R27, [R1+0x30c] ;  /* 0x00030c00011b7983 */ /* 0x000ea80000300800 */
[----:B------:R0:W-:Y:S02]  /*266a0*/  STL.64 [R1+0x1400], R18 ;  /* 0x0014001201007387 */ /* 0x0001e40000100a00 */
[----:B0-----:R-:W-:-:S02]  /*266b0*/  IMAD.MOV.U32 R18, RZ, RZ, R16 ;  /* 0x000000ffff127224 */ /* 0x001fc400078e0010 */
[----:B------:R-:W-:-:S07]  /*266c0*/  IMAD.MOV.U32 R19, RZ, RZ, R3 ;  /* 0x000000ffff137224 */ /* 0x000fce00078e0003 */
[----:B------:R-:W-:Y:S01]  /*266d0*/  HMMA.16816.F32.BF16 R16, R8, R18, R20 ;  /* 0x000000120810723c */ /* 0x000fe20000041814 */
[----:B------:R-:W3:Y:S04]  /*266e0*/  LDL.LU.64 R22, [R1+0x14e0] ;  /* 0x0014e00001167983 */ /* 0x000ee80000300a00 */
[----:B------:R-:W3:-:S14]  /*266f0*/  LDL.LU.64 R20, [R1+0x14d8] ;  /* 0x0014d80001147983 */ /* 0x000edc0000300a00 */
[----:B------:R4:W-:Y:S04]  /*26700*/  STL.64 [R1+0x9a0], R16 ;  /* 0x0009a01001007387 */ /* 0x0009e80000100a00 */
[----:B------:R-:W-:Y:S01]  /*26710*/  STL.64 [R1+0x9a8], R18 ;  /* 0x0009a81201007387 */ /* 0x000fe20000100a00 */
[----:B----4-:R-:W-:Y:S02]  /*26720*/  IMAD.MOV.U32 R17, RZ, RZ, R6 ;  /* 0x000000ffff117224 */ /* 0x010fe400078e0006 */
[----:B------:R-:W-:Y:S01]  /*26730*/  IMAD.MOV.U32 R16, RZ, RZ, R7 ;  /* 0x000000ffff107224 */ /* 0x000fe200078e0007 */
[----:B---3--:R-:W-:Y:S01]  /*26740*/  HMMA.16816.F32.BF16 R20, R8, R6, R20 ;  /* 0x000000060814723c */ /* 0x008fe20000041814 */
[----:B------:R-:W-:Y:S02]  /*26750*/  IMAD.MOV.U32 R6, RZ, RZ, R2 ;  /* 0x000000ffff067224 */ /* 0x000fe400078e0002 */
[----:B------:R-:W-:-:S15]  /*26760*/  IMAD.MOV.U32 R7, RZ, RZ, R0 ;  /* 0x000000ffff077224 */ /* 0x000fde00078e0000 */
[----:B------:R-:W-:Y:S01]  /*26770*/  NOP ;  /* 0x0000000000007918 */ /* 0x000fe20000000000 */
[----:B------:R-:W-:Y:S04]  /*26780*/  STL.64 [R1+0x9e0], R20 ;  /* 0x0009e01401007387 */ /* 0x000fe80000100a00 */
[----:B------:R-:W-:Y:S04]  /*26790*/  STL.64 [R1+0x9e8], R22 ;  /* 0x0009e81601007387 */ /* 0x000fe80000100a00 */
[----:B------:R0:W-:Y:S04]  /*267a0*/  STL.64 [R1+0x1490], R6 ;  /* 0x0014900601007387 */ /* 0x0001e80000100a00 */
[----:B------:R-:W3:Y:S04]  /*267b0*/  LDL.LU R4, [R1+0x160] ;  /* 0x0001600001047983 */ /* 0x000ee80000300800 */
[----:B------:R-:W3:Y:S04]  /*267c0*/  LDL.LU R5, [R1+0x164] ;  /* 0x0001640001057983 */ /* 0x000ee80000300800 */
[----:B0-----:R-:W3:Y:S04]  /*267d0*/  LDL.LU R6, [R1+0x168] ;  /* 0x0001680001067983 */ /* 0x001ee80000300800 */
[----:B------:R-:W3:Y:S04]  /*267e0*/  LDL.LU R7, [R1+0x16c] ;  /* 0x00016c0001077983 */ /* 0x000ee80000300800 */
[----:B------:R-:W4:Y:S04]  /*267f0*/  LDL.LU R20, [R1] ;  /* 0x0000000001147983 */ /* 0x000f280000300800 */
[----:B------:R-:W4:Y:S04]  /*26800*/  LDL.LU R21, [R1+0x4] ;  /* 0x0000040001157983 */ /* 0x000f280000300800 */
[----:B------:R-:W4:Y:S04]  /*26810*/  LDL.LU R22, [R1+0x8] ;  /* 0x0000080001167983 */ /* 0x000f280000300800 */
[----:B------:R-:W4:Y:S04]  /*26820*/  LDL.LU R23, [R1+0xc] ;  /* 0x00000c0001177983 */ /* 0x000f280000300800 */
[----:B------:R0:W-:Y:S04]  /*26830*/  STL.64 [R1+0x1440], R16 ;  /* 0x0014401001007387 */ /* 0x0001e80000100a00 */
[----:B0-----:R-:W2:Y:S04]  /*26840*/  LDL.LU R16, [R1+0x6d0] ;  /* 0x0006d00001107983 */ /* 0x001ea80000300800 */
[----:B------:R-:W2:Y:S04]  /*26850*/  LDL.LU R17, [R1+0x6d4] ;  /* 0x0006d40001117983 */ /* 0x000ea80000300800 */
[----:B------:R-:W2:Y:S04]  /*26860*/  LDL.LU R18, [R1+0x6d8] ;  /* 0x0006d80001127983 */ /* 0x000ea80000300800 */
[----:B------:R-:W2:Y:S04]  /*26870*/  LDL.LU R19, [R1+0x6dc] ;  /* 0x0006dc0001137983 */ /* 0x000ea80000300800 */
[----:B--2---:R0:W-:Y:S04]  /*26880*/  STL.64 [R1+0x1450], R18 ;  /* 0x0014501201007387 */ /* 0x0041e80000100a00 */
[----:B------:R-:W-:Y:S04]  /*26890*/  STL.64 [R1+0x1448], R16 ;  /* 0x0014481001007387 */ /* 0x000fe80000100a00 */
[----:B0-----:R-:W2:Y:S01]  /*268a0*/  LDL.64 R18, [R1+0xf8] ;  /* 0x0000f80001127983 */ /* 0x001ea20000100a00 */
[----:B------:R-:W-:-:S07]  /*268b0*/  IMAD.MOV.U32 R14, RZ, RZ, R28 ;  /* 0x000000ffff0e7224 */ /* 0x000fce00078e001c */
[C---:B------:R-:W-:Y:S01]  /*268c0*/  HMMA.16816.F32.BF16 R12, R8.reuse, R14, R24 ;  /* 0x0000000e080c723c */ /* 0x040fe20000041818 */
[----:B--2---:R0:W-:Y:S04]  /*268d0*/  STL.64 [R1+0x1460], R18 ;  /* 0x0014601201007387 */ /* 0x0041e80000100a00 */
[----:B0-----:R-:W2:Y:S04]  /*268e0*/  LDL.64 R18, [R1+0x108] ;  /* 0x0001080001127983 */ /* 0x001ea80000100a00 */
[----:B--2---:R0:W-:Y:S04]  /*268f0*/  STL.64 [R1+0x1468], R18 ;  /* 0x0014681201007387 */ /* 0x0041e80000100a00 */
[----:B0-----:R-:W2:Y:S04]  /*26900*/  LDL.64 R18, [R1+0x118] ;  /* 0x0001180001127983 */ /* 0x001ea80000100a00 */
[----:B------:R-:W2:Y:S04]  /*26910*/  LDL.LU.64 R26, [R1+0x14d0] ;  /* 0x0014d000011a7983 */ /* 0x000ea80000300a00 */
[----:B------:R-:W2:Y:S04]  /*26920*/  LDL.LU.64 R24, [R1+0x14c8] ;  /* 0x0014c80001187983 */ /* 0x000ea80000300a00 */
[----:B------:R-:W-:Y:S04]  /*26930*/  STL.64 [R1+0xa50], R12 ;  /* 0x000a500c01007387 */ /* 0x000fe80000100a00 */
[----:B------:R0:W-:Y:S04]  /*26940*/  STL.64 [R1+0xa58], R14 ;  /* 0x000a580e01007387 */ /* 0x0001e80000100a00 */
[----:B0-----:R-:W2:Y:S02]  /*26950*/  LDL.LU.64 R14, [R1+0x14c0] ;  /* 0x0014c000010e7983 */ /* 0x001ea40000300a00 */
[----:B--2---:R-:W-:Y:S01]  /*26960*/  HMMA.16816.F32.BF16 R24, R8, R14, R24 ;  /* 0x0000000e0818723c */ /* 0x004fe20000041818 */
[----:B------:R-:W-:-:S15]  /*26970*/  IMAD.MOV.U32 R29, RZ, RZ, R15 ;  /* 0x000000ffff1d7224 */ /* 0x000fde00078e000f */
[----:B------:R-:W-:-:S03]  /*26980*/  NOP ;  /* 0x0000000000007918 */ /* 0x000fc60000000000 */
[----:B------:R-:W-:Y:S04]  /*26990*/  STL.64 [R1+0xb60], R24 ;  /* 0x000b601801007387 */ /* 0x000fe80000100a00 */
[----:B------:R0:W-:Y:S04]  /*269a0*/  STL.64 [R1+0xb68], R26 ;  /* 0x000b681a01007387 */ /* 0x0001e80000100a00 */
[----:B0-----:R-:W2:Y:S04]  /*269b0*/  LDL.LU.64 R26, [R1+0x14b8] ;  /* 0x0014b800011a7983 */ /* 0x001ea80000300a00 */
[----:B------:R-:W2:Y:S04]  /*269c0*/  LDL.LU.64 R24, [R1+0x14b0] ;  /* 0x0014b00001187983 */ /* 0x000ea80000300a00 */
[----:B------:R-:W2:Y:S04]  /*269d0*/  LDL.LU.64 R14, [R1+0x14a8] ;  /* 0x0014a800010e7983 */ /* 0x000ea80000300a00 */
[----:B------:R-:W3:Y:S01]  /*269e0*/  LDL.LU.64 R12, [R1+0x14a0] ;  /* 0x0014a000010c7983 */ /* 0x000ee20000300a00 */
[----:B--2---:R-:W-:-:S15]  /*269f0*/  HMMA.16816.F32.BF16 R24, R8, R14, R24 ;  /* 0x0000000e0818723c */ /* 0x004fde0000041818 */
[----:B------:R-:W-:-:S04]  /*26a00*/  NOP ;  /* 0x0000000000007918 */ /* 0x000fc80000000000 */
[----:B------:R-:W-:Y:S04]  /*26a10*/  STL.64 [R1+0xb50], R24 ;  /* 0x000b501801007387 */ /* 0x000fe80000100a00 */
[----:B------:R0:W-:Y:S04]  /*26a20*/  STL.64 [R1+0xb58], R26 ;  /* 0x000b581a01007387 */ /* 0x0001e80000100a00 */
[----:B0-----:R-:W2:Y:S04]  /*26a30*/  LDL.LU.64 R26, [R1+0x1498] ;  /* 0x00149800011a7983 */ /* 0x001ea80000300a00 */
[----:B------:R-:W-:Y:S04]  /*26a40*/  STL.64 [R1+0x13e8], R14 ;  /* 0x0013e80e01007387 */ /* 0x000fe80000100a00 */
[----:B---3--:R0:W-:Y:S04]  /*26a50*/  STL.64 [R1+0x1458], R12 ;  /* 0x0014580c01007387 */ /* 0x0081e80000100a00 */
[----:B0-----:R-:W3:Y:S04]  /*26a60*/  LDL.LU R12, [R1+0x760] ;  /* 0x00076000010c7983 */ /* 0x001ee80000300800 */
[----:B------:R-:W3:Y:S04]  /*26a70*/  LDL.LU R13, [R1+0x764] ;  /* 0x00076400010d7983 */ /* 0x000ee80000300800 */
[----:B------:R-:W3:Y:S04]  /*26a80*/  LDL.LU R14, [R1+0x768] ;  /* 0x00076800010e7983 */ /* 0x000ee80000300800 */
[----:B------:R-:W3:Y:S01]  /*26a90*/  LDL.LU R15, [R1+0x76c] ;  /* 0x00076c00010f7983 */ /* 0x000ee20000300800 */
[C---:B--2---:R-:W-:Y:S03]  /*26aa0*/  HMMA.16816.F32.BF16 R4, R8.reuse, R26, R4 ;  /* 0x0000001a0804723c */ /* 0x044fe60000041804 */
        /* <DEDUP_REMOVED lines=9> */
[----:B------:R0:W-:Y:S04]  /*26b40*/  STL.64 [R1+0x1420], R26 ;  /* 0x0014201a01007387 */ /* 0x0001e80000100a00 */
[----:B0-----:R-:W3:Y:S01]  /*26b50*/  LDL.64 R26, [R1+0xd8] ;  /* 0x0000d800011a7983 */ /* 0x001ee20000100a00 */
[----:B----4-:R-:W-:Y:S03]  /*26b60*/  HMMA.16816.F32.BF16 R8, R8, R6, R20 ;  /* 0x000000060808723c */ /* 0x010fe60000041814 */
[----:B------:R-:W4:Y:S04]  /*26b70*/  LDL.LU.64 R22, [R1+0x1488] ;  /* 0x0014880001167983 */ /* 0x000f280000300a00 */
[----:B------:R-:W2:-:S12]  /*26b80*/  LDL.LU R21, [R1+0x1480] ;  /* 0x0014800001157983 */ /* 0x000e980000300800 */
[----:B------:R-:W-:Y:S04]  /*26b90*/  STL.64 [R1+0xb30], R8 ;  /* 0x000b300801007387 */ /* 0x000fe80000100a00 */
[----:B------:R-:W-:Y:S01]  /*26ba0*/  STL.64 [R1+0xb38], R10 ;  /* 0x000b380a01007387 */ /* 0x000fe20000100a00 */
[----:B------:R-:W-:Y:S02]  /*26bb0*/  IMAD.MOV.U32 R2, RZ, RZ, R18 ;  /* 0x000000ffff027224 */ /* 0x000fe400078e0012 */
[----:B------:R-:W-:Y:S01]  /*26bc0*/  IMAD.MOV.U32 R0, RZ, RZ, R19 ;  /* 0x000000ffff007224 */ /* 0x000fe200078e0013 */
[----:B--2---:R-:W0:Y:S04]  /*26bd0*/  LDSM.16.MT88.4 R4, [R21+0xc200] ;  /* 0x00c200001504783b */ /* 0x004e280000004200 */
        /* <DEDUP_REMOVED lines=12> */
[----:B------:R-:W2:Y:S02]  /*26ca0*/  LDL.LU.64 R18, [R1+0x1468] ;  /* 0x0014680001127983 */ /* 0x000ea40000300a00 */
[----:B--2---:R-:W-:Y:S01]  /*26cb0*/  HMMA.16816.F32.BF16 R8, R4, R18, R8 ;  /* 0x000000120408723c */ /* 0x004fe20000041808 */
[----:B------:R-:W-:-:S15]  /*26cc0*/  IMAD.MOV.U32 R3, RZ, RZ, R19 ;  /* 0x000000ffff037224 */ /* 0x000fde00078e0013 */
[----:B------:R-:W-:-:S03]  /*26cd0*/  NOP ;  /* 0x0000000000007918 */ /* 0x000fc60000000000 */
[----:B------:R0:W-:Y:S04]  /*26ce0*/  STL.64 [R1+0x2c0], R8 ;  /* 0x0002c00801007387 */ /* 0x0001e80000100a00 */
[----:B------:R1:W-:Y:S01]  /*26cf0*/  STL.64 [R1+0x2c8], R10 ;  /* 0x0002c80a01007387 */ /* 0x0003e20000100a00 */
[----:B0-----:R-:W-:-:S03]  /*26d00*/  IMAD.MOV.U32 R8, RZ, RZ, R18 ;  /* 0x000000ffff087224 */ /* 0x001fc600078e0012 */
[----:B------:R-:W2:Y:S02]  /*26d10*/  LDL.LU.64 R18, [R1+0x1460] ;  /* 0x0014600001127983 */ /* 0x000ea40000300a00 */
[----:B--2---:R-:W-:Y:S01]  /*26d20*/  HMMA.16816.F32.BF16 R12, R4, R18, R12 ;  /* 0x00000012040c723c */ /* 0x004fe2000004180c */
[----:B-1----:R-:W-:Y:S02]  /*26d30*/  IMAD.MOV.U32 R10, RZ, RZ, R18 ;  /* 0x000000ffff0a7224 */ /* 0x002fe400078e0012 */
[----:B------:R-:W-:-:S15]  /*26d40*/  IMAD.MOV.U32 R9, RZ, RZ, R19 ;  /* 0x000000ffff097224 */ /* 0x000fde00078e0013 */
[----:B------:R-:W-:Y:S01]  /*26d50*/  NOP ;  /* 0x0000000000007918 */ /* 0x000fe20000000000 */
[----:B------:R0:W-:Y:S04]  /*26d60*/  STL.64 [R1+0x2e0], R12 ;  /* 0x0002e00c01007387 */ /* 0x0001e80000100a00 */
[----:B------:R-:W-:Y:S04]  /*26d70*/  STL.64 [R1+0x2e8], R14 ;  /* 0x0002e80e01007387 */ /* 0x000fe80000100a00 */
[----:B0-----:R-:W2:Y:S04]  /*26d80*/  LDL.LU.64 R12, [R1+0x1458] ;  /* 0x00145800010c7983 */ /* 0x001ea80000300a00 */
[----:B------:R-:W4:Y:S04]  /*26d90*/  LDL.LU.64 R18, [R1+0x1450] ;  /* 0x0014500001127983 */ /* 0x000f280000300a00 */
[----:B------:R-:W4:Y:S02]  /*26da0*/  LDL.LU.64 R16, [R1+0x1448] ;  /* 0x0014480001107983 */ /* 0x000f240000300a00 */
[----:B----4-:R-:W-:-:S15]  /*26db0*/  HMMA.16816.F32.BF16 R16, R4, R22, R16 ;  /* 0x000000160410723c */ /* 0x010fde0000041810 */
[----:B------:R-:W-:-:S04]  /*26dc0*/  NOP ;  /* 0x0000000000007918 */ /* 0x000fc80000000000 */
[----:B------:R0:W-:Y:S04]  /*26dd0*/  STL.64 [R1+0x2f0], R16 ;  /* 0x0002f01001007387 */ /* 0x0001e80000100a00 */
[----:B------:R-:W-:Y:S04]  /*26de0*/  STL.64 [R1+0x2f8], R18 ;  /* 0x0002f81201007387 */ /* 0x000fe80000100a00 */
[----:B0-----:R-:W4:Y:S04]  /*26df0*/  LDL.LU.64 R16, [R1+0x1440] ;  /* 0x0014400001107983 */ /* 0x001f280000300a00 */
[----:B------:R-:W-:Y:S04]  /*26e00*/  STL.64 [R1+0x1328], R22 ;  /* 0x0013281601007387 */ /* 0x000fe80000100a00 */
[----:B------:R0:W-:Y:S04]  /*26e10*/  STL [R1+0x1320], R21 ;  /* 0x0013201501007387 */ /* 0x0001e80000100800 */
[----:B------:R-:W2:Y:S04]  /*26e20*/  LDL.LU R20, [R1+0x650] ;  /* 0x0006500001147983 */ /* 0x000ea80000300800 */
[----:B0-----:R-:W2:Y:S04]  /*26e30*/  LDL.LU R21, [R1+0x654] ;  /* 0x0006540001157983 */ /* 0x001ea80000300800 */
[----:B------:R-:W2:Y:S04]  /*26e40*/  LDL.LU R22, [R1+0x658] ;  /* 0x0006580001167983 */ /* 0x000ea80000300800 */
[----:B------:R-:W2:Y:S01]  /*26e50*/  LDL.LU R23, [R1+0x65c] ;  /* 0x00065c0001177983 */ /* 0x000ea20000300800 */
[----:B---3--:R-:W-:Y:S01]  /*26e60*/  IMAD.MOV.U32 R11, RZ, RZ, R27 ;  /* 0x000000ffff0b7224 */ /* 0x008fe200078e001b */
[----:B--2---:R-:W-:-:S15]  /*26e70*/  HMMA.16816.F32.BF16 R20, R4, R26, R20 ;  /* 0x0000001a0414723c */ /* 0x004fde0000041814 */
[----:B------:R-:W-:-:S04]  /*26e80*/  NOP ;  /* 0x0000000000007918 */ /* 0x000fc80000000000 */
[----:B------:R0:W-:Y:S04]  /*26e90*/  STL.64 [R1+0x360], R20 ;  /* 0x0003601401007387 */ /* 0x0001e80000100a00 */
[----:B------:R-:W-:Y:S01]  /*26ea0*/  STL.64 [R1+0x368], R22 ;  /* 0x0003681601007387 */ /* 0x000fe20000100a00 */
[----:B0-----:R-:W-:-:S05]  /*26eb0*/  IMAD.MOV.U32 R20, RZ, RZ, R26 ;  /* 0x000000ffff147224 */ /* 0x001fca00078e001a */
[----:B------:R-:W-:Y:S04]  /*26ec0*/  STL [R1+0x1438], R20 ;  /* 0x0014381401007387 */ /* 0x000fe80000100800 */
[----:B------:R-:W-:Y:S04]  /*26ed0*/  STL.64 [R1+0x13a0], R10 ;  /* 0x0013a00a01007387 */ /* 0x000fe80000100a00 */
[----:B------:R0:W-:Y:S04]  /*26ee0*/  STL.64 [R1+0x1398], R8 ;  /* 0x0013980801007387 */ /* 0x0001e80000100a00 */
[----:B0-----:R-:W2:Y:S04]  /*26ef0*/  LDL.LU R8, [R1+0x230] ;  /* 0x0002300001087983 */ /* 0x001ea80000300800 */
[----:B------:R-:W2:Y:S04]  /*26f00*/  LDL.LU R9, [R1+0x234] ;  /* 0x0002340001097983 */ /* 0x000ea80000300800 */
[----:B------:R-:W3:Y:S04]  /*26f10*/  LDL.LU R10, [R1+0x238] ;  /* 0x00023800010a7983 */ /* 0x000ee80000300800 */
[----:B------:R-:W3:Y:S04]  /*26f20*/  LDL.LU R11, [R1+0x23c] ;  /* 0x00023c00010b7983 */ /* 0x000ee80000300800 */
[----:B------:R-:W2:Y:S04]  /*26f30*/  LDL.LU R24, [R1+0x550] ;  /* 0x0005500001187983 */ /* 0x000ea80000300800 */
[----:B------:R-:W2:Y:S04]  /*26f40*/  LDL.LU R25, [R1+0x554] ;  /* 0x0005540001197983 */ /* 0x000ea80000300800 */
[----:B------:R-:W2:Y:S04]  /*26f50*/  LDL.LU R26, [R1+0x558] ;  /* 0x00055800011a7983 */ /* 0x000ea80000300800 */
[----:B------:R-:W2:Y:S04]  /*26f60*/  LDL.LU R27, [R1+0x55c] ;  /* 0x00055c00011b7983 */ /* 0x000ea80000300800 */
[----:B------:R-:W3:Y:S04]  /*26f70*/  LDL.LU R20, [R1+0x5c0] ;  /* 0x0005c00001147983 */ /* 0x000ee80000300800 */
[----:B------:R-:W3:Y:S04]  /*26f80*/  LDL.LU R21, [R1+0x5c4] ;  /* 0x0005c40001157983 */ /* 0x000ee80000300800 */
[----:B------:R-:W3:Y:S04]  /*26f90*/  LDL.LU R22, [R1+0x5c8] ;  /* 0x0005c80001167983 */ /* 0x000ee80000300800 */
[----:B------:R-:W3:Y:S04]  /*26fa0*/  LDL.LU R23, [R1+0x5cc] ;  /* 0x0005cc0001177983 */ /* 0x000ee80000300800 */
[----:B--2---:R0:W-:Y:S04]  /*26fb0*/  STL.64 [R1+0x1430], R26 ;  /* 0x0014301a01007387 */ /* 0x0041e80000100a00 */
[----:B------:R-:W-:Y:S04]  /*26fc0*/  STL.64 [R1+0x1428], R24 ;  /* 0x0014281801007387 */ /* 0x000fe80000100a00 */
[----:B0-----:R-:W2:Y:S04]  /*26fd0*/  LDL.64 R26, [R1+0xc8] ;  /* 0x0000c800011a7983 */ /* 0x001ea80000100a00 */
[----:B---3--:R0:W-:Y:S04]  /*26fe0*/  STL.64 [R1+0x13b0], R10 ;  /* 0x0013b00a01007387 */ /* 0x0081e80000100a00 */
[----:B------:R-:W-:Y:S04]  /*26ff0*/  STL.64 [R1+0x13a8], R8 ;  /* 0x0013a80801007387 */ /* 0x000fe80000100a00 */
[----:B0-----:R-:W3:Y:S01]  /*27000*/  LDL.64 R10, [R1+0x68] ;  /* 0x00006800010a7983 */ /* 0x001ee20000100a00 */
[----:B------:R-:W-:-:S02]  /*27010*/  IMAD.MOV.U32 R18, RZ, RZ, R13 ;  /* 0x000000ffff127224 */ /* 0x000fc400078e000d */
[----:B------:R-:W-:Y:S01]  /*27020*/  IMAD.MOV.U32 R19, RZ, RZ, R12 ;  /* 0x000000ffff137224 */ /* 0x000fe200078e000c */
[----:B---3--:R-:W-:Y:S04]  /*27030*/  STL.64 [R1+0x13c8], R10 ;  /* 0x0013c80a01007387 */ /* 0x008fe80000100a00 */
[----:B------:R0:W-:Y:S04]  /*27040*/  STL.64 [R1+0x1418], R18 ;  /* 0x0014181201007387 */ /* 0x0001e80000100a00 */
[----:B0-----:R-:W3:Y:S04]  /*27050*/  LDL.64 R18, [R1+0xb8] ;  /* 0x0000b80001127983 */ /* 0x001ee80000100a00 */
[----:B------:R-:W3:Y:S04]  /*27060*/  LDL.LU R12, [R1+0x3f0] ;  /* 0x0003f000010c7983 */ /* 0x000ee80000300800 */
[----:B------:R-:W3:Y:S04]  /*27070*/  LDL.LU R13, [R1+0x3f4] ;  /* 0x0003f400010d7983 */ /* 0x000ee80000300800 */
[----:B------:R-:W3:Y:S04]  /*27080*/  LDL.LU R14, [R1+0x3f8] ;  /* 0x0003f800010e7983 */ /* 0x000ee80000300800 */
[----:B------:R-:W3:Y:S01]  /*27090*/  LDL.LU R15, [R1+0x3fc] ;  /* 0x0003fc00010f7983 */ /* 0x000ee20000300800 */
[----:B--2---:R-:W-:Y:S03]  /*270a0*/  HMMA.16816.F32.BF16 R20, R4, R26, R20 ;  /* 0x0000001a0414723c */ /* 0x004fe60000041814 */
[----:B---3--:R-:W-:Y:S04]  /*270b0*/  STL.64 [R1+0x13f8], R14 ;  /* 0x0013f80e01007387 */ /* 0x008fe80000100a00 */
[----:B------:R0:W-:Y:S04]  /*270c0*/  STL.64 [R1+0x13f0], R12 ;  /* 0x0013f00c01007387 */ /* 0x0001e80000100a00 */
[----:B0-----:R-:W2:Y:S04]  /*270d0*/  LDL.LU R12, [R1+0x450] ;  /* 0x00045000010c7983 */ /* 0x001ea80000300800 */
[----:B------:R-:W2:Y:S04]  /*270e0*/  LDL.LU R13, [R1+0x454] ;  /* 0x00045400010d7983 */ /* 0x000ea80000300800 */
[----:B------:R-:W3:Y:S04]  /*270f0*/  LDL.LU R14, [R1+0x458] ;  /* 0x00045800010e7983 */ /* 0x000ee80000300800 */
[----:B------:R-:W3:Y:S01]  /*27100*/  LDL.LU R15, [R1+0x45c] ;  /* 0x00045c00010f7983 */ /* 0x000ee20000300800 */
[----:B----4-:R-:W-:-:S02]  /*27110*/  IMAD.MOV.U32 R10, RZ, RZ, R17 ;  /* 0x000000ffff0a7224 */ /* 0x010fc400078e0011 */
        /* <DEDUP_REMOVED lines=8> */
[----:B0-----:R-:W3:Y:S04]  /*271a0*/  LDL.64 R10, [R1+0x88] ;  /* 0x00008800010a7983 */ /* 0x001ee80000100a00 */
[----:B------:R0:W-:Y:S04]  /*271b0*/  STL.64 [R1+0x520], R20 ;  /* 0x0005201401007387 */ /* 0x0001e80000100a00 */
[----:B------:R1:W-:Y:S04]  /*271c0*/  STL.64 [R1+0x528], R22 ;  /* 0x0005281601007387 */ /* 0x0003e80000100a00 */
[----:B0-----:R-:W4:Y:S01]  /*271d0*/  LDL.LU R20, [R1+0x1438] ;  /* 0x0014380001147983 */ /* 0x001f220000300800 */
[----:B-1----:R-:W-:-:S02]  /*271e0*/  IMAD.MOV.U32 R22, RZ, RZ, R26 ;  /* 0x000000ffff167224 */ /* 0x002fc400078e001a */
[----:B------:R-:W-:Y:S02]  /*271f0*/  IMAD.MOV.U32 R21, RZ, RZ, R27 ;  /* 0x000000ffff157224 */ /* 0x000fe400078e001b */
[----:B------:R-:W2:Y:S04]  /*27200*/  LDL.LU.64 R26, [R1+0x1430] ;  /* 0x00143000011a7983 */ /* 0x000ea80000300a00 */
[----:B------:R-:W2:Y:S01]  /*27210*/  LDL.LU.64 R24, [R1+0x1428] ;  /* 0x0014280001187983 */ /* 0x000ea20000300a00 */
[----:B------:R-:W-:Y:S01]  /*27220*/  IMAD.MOV.U32 R23, RZ, RZ, R19 ;  /* 0x000000ffff177224 */ /* 0x000fe200078e0013 */
[----:B--2---:R-:W-:-:S15]  /*27230*/  HMMA.16816.F32.BF16 R24, R4, R18, R24 ;  /* 0x000000120418723c */ /* 0x004fde0000041818 */
[----:B------:R-:W-:-:S04]  /*27240*/  NOP ;  /* 0x0000000000007918 */ /* 0x000fc80000000000 */
[----:B------:R0:W-:Y:S04]  /*27250*/  STL.64 [R1+0x5a0], R24 ;  /* 0x0005a01801007387 */ /* 0x0001e80000100a00 */
[----:B------:R1:W-:Y:S01]  /*27260*/  STL.64 [R1+0x5a8], R26 ;  /* 0x0005a81a01007387 */ /* 0x0003e20000100a00 */
[----:B0-----:R-:W-:-:S03]  /*27270*/  IMAD.MOV.U32 R24, RZ, RZ, R18 ;  /* 0x000000ffff187224 */ /* 0x001fc600078e0012 */
[----:B-1----:R-:W2:Y:S04]  /*27280*/  LDL.LU.64 R26, [R1+0x1420] ;  /* 0x00142000011a7983 */ /* 0x002ea80000300a00 */
[----:B------:R-:W2:Y:S04]  /*27290*/  LDL.LU.64 R18, [R1+0x1418] ;  /* 0x0014180001127983 */ /* 0x000ea80000300a00 */
[----:B------:R-:W-:Y:S04]  /*272a0*/  STL.64 [R1+0x13c0], R22 ;  /* 0x0013c01601007387 */ /* 0x000fe80000100a00 */
[----:B----4-:R0:W-:Y:S04]  /*272b0*/  STL.64 [R1+0x13b8], R20 ;  /* 0x0013b81401007387 */ /* 0x0101e80000100a00 */
[----:B0-----:R-:W4:Y:S04]  /*272c0*/  LDL.LU R20, [R1+0x3a0] ;  /* 0x0003a00001147983 */ /* 0x001f280000300800 */
[----:B------:R-:W4:Y:S04]  /*272d0*/  LDL.LU R21, [R1+0x3a4] ;  /* 0x0003a40001157983 */ /* 0x000f280000300800 */
[----:B------:R-:W3:Y:S04]  /*272e0*/  LDL.LU R22, [R1+0x3a8] ;  /* 0x0003a80001167983 */ /* 0x000ee80000300800 */
[----:B------:R-:W3:Y:S01]  /*272f0*/  LDL.LU R23, [R1+0x3ac] ;  /* 0x0003ac0001177983 */ /* 0x000ee20000300800 */
[C---:B--2---:R-:W-:Y:S03]  /*27300*/  HMMA.16816.F32.BF16 R16, R4.reuse, R18, R12 ;  /* 0x000000120410723c */ /* 0x044fe6000004180c */
[----:B---3--:R-:W-:Y:S04]  /*27310*/  STL.64 [R1+0x13d8], R22 ;  /* 0x0013d81601007387 */ /* 0x008fe80000100a00 */
[----:B----4-:R0:W-:Y:S04]  /*27320*/  STL.64 [R1+0x13d0], R20 ;  /* 0x0013d01401007387 */ /* 0x0101e80000100a00 */
        /* <DEDUP_REMOVED lines=8> */
[----:B0-----:R-:W3:Y:S02]  /*273b0*/  LDL.LU.64 R18, [R1+0x1400] ;  /* 0x0014000001127983 */ /* 0x001ee40000300a00 */
[----:B---3--:R-:W-:Y:S01]  /*273c0*/  HMMA.16816.F32.BF16 R12, R4, R18, R12 ;  /* 0x00000012040c723c */ /* 0x008fe2000004180c */
[----:B------:R-:W-:-:S15]  /*273d0*/  IMAD.MOV.U32 R28, RZ, RZ, R18 ;  /* 0x000000ffff1c7224 */ /* 0x000fde00078e0012 */
[----:B------:R-:W-:-:S03]  /*273e0*/  NOP ;  /* 0x0000000000007918 */ /* 0x000fc60000000000 */
[----:B------:R-:W-:Y:S04]  /*273f0*/  STL.64 [R1+0x6d0], R12 ;  /* 0x0006d00c01007387 */ /* 0x000fe80000100a00 */
[----:B------:R0:W-:Y:S04]  /*27400*/  STL.64 [R1+0x6d8], R14 ;  /* 0x0006d80e01007387 */ /* 0x0001e80000100a00 */
[----:B0-----:R-:W3:Y:S04]  /*27410*/  LDL.LU.64 R14, [R1+0x13f8] ;  /* 0x0013f800010e7983 */ /* 0x001ee80000300a00 */
[----:B------:R-:W3:Y:S04]  /*27420*/  LDL.LU.64 R12, [R1+0x13f0] ;  /* 0x0013f000010c7983 */ /* 0x000ee80000300a00 */
[----:B------:R-:W4:Y:S04]  /*27430*/  LDL.LU R16, [R1+0x130] ;  /* 0x0001300001107983 */ /* 0x000f280000300800 */
[----:B------:R-:W4:Y:S01]  /*27440*/  LDL.LU R17, [R1+0x134] ;  /* 0x0001340001117983 */ /* 0x000f220000300800 */
[----:B------:R-:W-:-:S03]  /*27450*/  IMAD.MOV.U32 R25, RZ, RZ, R19 ;  /* 0x000000ffff197224 */ /* 0x000fc600078e0013 */
[----:B------:R-:W2:Y:S04]  /*27460*/  LDL.LU R18, [R1+0x138] ;  /* 0x0001380001127983 */ /* 0x000ea80000300800 */
[----:B------:R-:W2:Y:S01]  /*27470*/  LDL.LU R19, [R1+0x13c] ;  /* 0x00013c0001137983 */ /* 0x000ea20000300800 */
[----:B---3--:R-:W-:Y:S03]  /*27480*/  HMMA.16816.F32.BF16 R12, R4, R10, R12 ;  /* 0x0000000a040c723c */ /* 0x008fe6000004180c */
[----:B--2---:R0:W-:Y:S04]  /*27490*/  STL.64 [R1+0x1248], R18 ;  /* 0x0012481201007387 */ /* 0x0041e80000100a00 */
[----:B----4-:R-:W-:Y:S04]  /*274a0*/  STL.64 [R1+0x1240], R16 ;  /* 0x0012401001007387 */ /* 0x010fe80000100a00 */
[----:B0-----:R-:W2:Y:S08]  /*274b0*/  LDL R18, [R1+0x58] ;  /* 0x0000580001127983 */ /* 0x001eb00000100800 */
        /* <DEDUP_REMOVED lines=19> */
[----:B------:R-:W2:Y:S04]  /*275f0*/  LDL.LU.64 R20, [R1+0x13b8] ;  /* 0x0013b80001147983 */ /* 0x000ea80000300a00 */
[----:B------:R-:W2:Y:S04]  /*27600*/  LDL.LU.64 R10, [R1+0x13b0] ;  /* 0x0013b000010a7983 */ /* 0x000ea80000300a00 */
[----:B------:R-:W2:Y:S01]  /*27610*/  LDL.LU.64 R8, [R1+0x13a8] ;  /* 0x0013a80001087983 */ /* 0x000ea20000300a00 */
[----:B------:R-:W-:-:S07]  /*27620*/  IMAD.MOV.U32 R19, RZ, RZ, R29 ;  /* 0x000000ffff137224 */ /* 0x000fce00078e001d */
[----:B--2---:R-:W-:-:S15]  /*27630*/  HMMA.16816.F32.BF16 R8, R4, R18, R8 ;  /* 0x000000120408723c */ /* 0x004fde0000041808 */
[----:B------:R-:W-:-:S04]  /*27640*/  NOP ;  /* 0x0000000000007918 */ /* 0x000fc80000000000 */
[----:B------:R-:W-:Y:S04]  /*27650*/  STL.64 [R1+0xac0], R8 ;  /* 0x000ac00801007387 */ /* 0x000fe80000100a00 */
[----:B------:R0:W-:Y:S04]  /*27660*/  STL.64 [R1+0xac8], R10 ;  /* 0x000ac80a01007387 */ /* 0x0001e80000100a00 */
[----:B0-----:R-:W2:Y:S04]  /*27670*/  LDL.LU.64 R10, [R1+0x13a0] ;  /* 0x0013a000010a7983 */ /* 0x001ea80000300a00 */
[----:B------:R-:W2:Y:S04]  /*27680*/  LDL.LU.64 R8, [R1+0x1398] ;  /* 0x0013980001087983 */ /* 0x000ea80000300a00 */
[----:B------:R0:W-:Y:S02]  /*27690*/  STL.64 [R1+0x1258], R18 ;  /* 0x0012581201007387 */ /* 0x0001e40000100a00 */
[----:B0-----:R-:W-:-:S02]  /*276a0*/  IMAD.MOV.U32 R18, RZ, RZ, R17 ;  /* 0x000000ffff127224 */ /* 0x001fc400078e0011 */
[----:B------:R-:W-:-:S05]  /*276b0*/  IMAD.MOV.U32 R19, RZ, RZ, R16 ;  /* 0x000000ffff137224 */ /* 0x000fca00078e0010 */
[----:B------:R0:W-:Y:S04]  /*276c0*/  STL.64 [R1+0x1270], R18 ;  /* 0x0012701201007387 */ /* 0x0001e80000100a00 */
[----:B------:R-:W3:Y:S04]  /*276d0*/  LDL.LU R16, [R1+0x220] ;  /* 0x0002200001107983 */ /* 0x000ee80000300800 */
[----:B------:R-:W3:Y:S04]  /*276e0*/  LDL.LU R17, [R1+0x224] ;  /* 0x0002240001117983 */ /* 0x000ee80000300800 */
[----:B0-----:R-:W3:Y:S04]  /*276f0*/  LDL.LU R18, [R1+0x228] ;  /* 0x0002280001127983 */ /* 0x001ee80000300800 */
[----:B------:R-:W3:Y:S02]  /*27700*/  LDL.LU R19, [R1+0x22c] ;  /* 0x00022c0001137983 */ /* 0x000ee40000300800 */
[----:B---3--:R-:W-:-:S15]  /*27710*/  HMMA.16816.F32.BF16 R16, R4, R14, R16 ;  /* 0x0000000e0410723c */ /* 0x008fde0000041810 */
[----:B------:R-:W-:-:S04]  /*27720*/  NOP ;  /* 0x0000000000007918 */ /* 0x000fc80000000000 */
[----:B------:R-:W-:Y:S04]  /*27730*/  STL.64 [R1+0xab0], R16 ;  /* 0x000ab01001007387 */ /* 0x000fe80000100a00 */
[----:B------:R0:W-:Y:S04]  /*27740*/  STL.64 [R1+0xab8], R18 ;  /* 0x000ab81201007387 */ /* 0x0001e80000100a00 */
[----:B0-----:R-:W3:Y:S04]  /*27750*/  LDL.64 R18, [R1+0x78] ;  /* 0x0000780001127983 */ /* 0x001ee80000100a00 */
[----:B---3--:R0:W-:Y:S02]  /*27760*/  STL.64 [R1+0x1288], R18 ;  /* 0x0012881201007387 */ /* 0x0081e40000100a00 */
[----:B0-----:R-:W-:-:S02]  /*27770*/  IMAD.MOV.U32 R18, RZ, RZ, R13 ;  /* 0x000000ffff127224 */ /* 0x001fc400078e000d */
[----:B------:R-:W-:-:S05]  /*27780*/  IMAD.MOV.U32 R19, RZ, RZ, R12 ;  /* 0x000000ffff137224 */ /* 0x000fca00078e000c */
[----:B------:R-:W-:Y:S04]  /*27790*/  STL.64 [R1+0x12a0], R18 ;  /* 0x0012a01201007387 */ /* 0x000fe80000100a00 */
[----:B------:R0:W-:Y:S04]  /*277a0*/  STL.64 [R1+0x1250], R14 ;  /* 0x0012500e01007387 */ /* 0x0001e80000100a00 */
[----:B------:R-:W3:Y:S04]  /*277b0*/  LDL.LU R12, [R1+0x140] ;  /* 0x00014000010c7983 */ /* 0x000ee80000300800 */
[----:B------:R-:W3:Y:S04]  /*277c0*/  LDL.LU R13, [R1+0x144] ;  /* 0x00014400010d7983 */ /* 0x000ee80000300800 */
[----:B0-----:R-:W2:Y:S04]  /*277d0*/  LDL.LU R14, [R1+0x148] ;  /* 0x00014800010e7983 */ /* 0x001ea80000300800 */
[----:B------:R-:W2:Y:S01]  /*277e0*/  LDL.LU R15, [R1+0x14c] ;  /* 0x00014c00010f7983 */ /* 0x000ea20000300800 */
[----:B------:R-:W-:-:S02]  /*277f0*/  IMAD.MOV.U32 R18, RZ, RZ, R28 ;  /* 0x000000ffff127224 */ /* 0x000fc400078e001c */
[----:B------:R-:W-:-:S05]  /*27800*/  IMAD.MOV.U32 R19, RZ, RZ, R25 ;  /* 0x000000ffff137224 */ /* 0x000fca00078e0019 */
[----:B------:R-:W-:Y:S04]  /*27810*/  STL.64 [R1+0x12b8], R18 ;  /* 0x0012b81201007387 */ /* 0x000fe80000100a00 */
[----:B--2---:R-:W-:Y:S04]  /*27820*/  STL.64 [R1+0x1268], R14 ;  /* 0x0012680e01007387 */ /* 0x004fe80000100a00 */
[----:B---3--:R0:W-:Y:S04]  /*27830*/  STL.64 [R1+0x1260], R12 ;  /* 0x0012600c01007387 */ /* 0x0081e80000100a00 */
[----:B0-----:R-:W2:Y:S04]  /*27840*/  LDL.LU R12, [R1+0x380] ;  /* 0x00038000010c7983 */ /* 0x001ea80000300800 */
[----:B------:R-:W2:Y:S04]  /*27850*/  LDL.LU R13, [R1+0x384] ;  /* 0x00038400010d7983 */ /* 0x000ea80000300800 */
[----:B------:R-:W3:Y:S04]  /*27860*/  LDL.LU R14, [R1+0x388] ;  /* 0x00038800010e7983 */ /* 0x000ee80000300800 */
[----:B------:R-:W3:Y:S04]  /*27870*/  LDL.LU R15, [R1+0x38c] ;  /* 0x00038c00010f7983 */ /* 0x000ee80000300800 */
[----:B------:R-:W2:Y:S04]  /*27880*/  LDL.64 R18, [R1+0xa8] ;  /* 0x0000a80001127983 */ /* 0x000ea80000100a00 */
[----:B--2---:R0:W-:Y:S02]  /*27890*/  STL.64 [R1+0x12d0], R18 ;  /* 0x0012d01201007387 */ /* 0x0041e40000100a00 */
[----:B0-----:R-:W-:-:S02]  /*278a0*/  IMAD.MOV.U32 R18, RZ, RZ, R24 ;  /* 0x000000ffff127224 */ /* 0x001fc400078e0018 */
[----:B----4-:R-:W-:-:S05]  /*278b0*/  IMAD.MOV.U32 R19, RZ, RZ, R23 ;  /* 0x000000ffff137224 */ /* 0x010fca00078e0017 */
[----:B------:R-:W-:Y:S04]  /*278c0*/  STL.64 [R1+0x12e8], R18 ;  /* 0x0012e81201007387 */ /* 0x000fe80000100a00 */
[----:B---3--:R-:W-:Y:S04]  /*278d0*/  STL.64 [R1+0x1280], R14 ;  /* 0x0012800e01007387 */ /* 0x008fe80000100a00 */
[----:B------:R0:W-:Y:S04]  /*278e0*/  STL.64 [R1+0x1278], R12 ;  /* 0x0012780c01007387 */ /* 0x0001e80000100a00 */
[----:B0-----:R-:W2:Y:S04]  /*278f0*/  LDL.LU R12, [R1+0x390] ;  /* 0x00039000010c7983 */ /* 0x001ea80000300800 */
[----:B------:R-:W2:Y:S04]  /*27900*/  LDL.LU R13, [R1+0x394] ;  /* 0x00039400010d7983 */ /* 0x000ea80000300800 */
[----:B------:R-:W3:Y:S04]  /*27910*/  LDL.LU R14, [R1+0x398] ;  /* 0x00039800010e7983 */ /* 0x000ee80000300800 */
[----:B------:R-:W3:Y:S01]  /*27920*/  LDL.LU R15, [R1+0x39c] ;  /* 0x00039c00010f7983 */ /* 0x000ee20000300800 */
[----:B------:R-:W-:-:S02]  /*27930*/  IMAD.MOV.U32 R18, RZ, RZ, R22 ;  /* 0x000000ffff127224 */ /* 0x000fc400078e0016 */
[----:B------:R-:W-:-:S05]  /*27940*/  IMAD.MOV.U32 R19, RZ, RZ, R21 ;  /* 0x000000ffff137224 */ /* 0x000fca00078e0015 */
[----:B------:R-:W-:Y:S04]  /*27950*/  STL.64 [R1+0x1300], R18 ;  /* 0x0013001201007387 */ /* 0x000fe80000100a00 */
[----:B---3--:R-:W-:Y:S04]  /*27960*/  STL.64 [R1+0x1298], R14 ;  /* 0x0012980e01007387 */ /* 0x008fe80000100a00 */
[----:B--2---:R0:W-:Y:S04]  /*27970*/  STL.64 [R1+0x1290], R12 ;  /* 0x0012900c01007387 */ /* 0x0041e80000100a00 */
        /* <DEDUP_REMOVED lines=12> */
[----:B------:R-:W3:Y:S04]  /*27a40*/  LDL.LU R15, [R1+0x43c] ;  /* 0x00043c00010f7983 */ /* 0x000ee80000300800 */
[----:B------:R-:W4:Y:S04]  /*27a50*/  LDL.LU R16, [R1+0x680] ;  /* 0x0006800001107983 */ /* 0x000f280000300800 */
[----:B------:R-:W4:Y:S04]  /*27a60*/  LDL.LU R17, [R1+0x684] ;  /* 0x0006840001117983 */ /* 0x000f280000300800 */
[----:B------:R-:W2:Y:S04]  /*27a70*/  LDL.LU R18, [R1+0x688] ;  /* 0x0006880001127983 */ /* 0x000ea80000300800 */
[----:B------:R-:W2:Y:S01]  /*27a80*/  LDL.LU R19, [R1+0x68c] ;  /* 0x00068c0001137983 */ /* 0x000ea20000300800 */
[----:B------:R-:W-:-:S02]  /*27a90*/  IMAD.MOV.U32 R22, RZ, RZ, R10 ;  /* 0x000000ffff167224 */ /* 0x000fc400078e000a */
[----:B------:R-:W-:Y:S01]  /*27aa0*/  IMAD.MOV.U32 R23, RZ, RZ, R9 ;  /* 0x000000ffff177224 */ /* 0x000fe200078e0009 */
[----:B--2---:R-:W-:Y:S04]  /*27ab0*/  STL.64 [R1+0x1338], R18 ;  /* 0x0013381201007387 */ /* 0x004fe80000100a00 */
[----:B----4-:R-:W-:Y:S04]  /*27ac0*/  STL.64 [R1+0x1330], R16 ;  /* 0x0013301001007387 */ /* 0x010fe80000100a00 */
[----:B------:R0:W-:Y:S02]  /*27ad0*/  STL.64 [R1+0x1340], R22 ;  /* 0x0013401601007387 */ /* 0x0001e40000100a00 */
[----:B0-----:R-:W-:-:S02]  /*27ae0*/  IMAD.MOV.U32 R22, RZ, RZ, R8 ;  /* 0x000000ffff167224 */ /* 0x001fc400078e0008 */
[----:B------:R-:W-:-:S05]  /*27af0*/  IMAD.MOV.U32 R23, RZ, RZ, R3 ;  /* 0x000000ffff177224 */ /* 0x000fca00078e0003 */
[----:B------:R0:W-:Y:S04]  /*27b00*/  STL.64 [R1+0x1358], R22 ;  /* 0x0013581601007387 */ /* 0x0001e80000100a00 */
[----:B------:R-:W2:Y:S04]  /*27b10*/  LDL.LU R16, [R1+0x710] ;  /* 0x0007100001107983 */ /* 0x000ea80000300800 */
[----:B------:R-:W2:Y:S04]  /*27b20*/  LDL.LU R17, [R1+0x714] ;  /* 0x0007140001117983 */ /* 0x000ea80000300800 */
[----:B------:R-:W4:Y:S04]  /*27b30*/  LDL.LU R18, [R1+0x718] ;  /* 0x0007180001127983 */ /* 0x000f280000300800 */
[----:B------:R-:W4:Y:S01]  /*27b40*/  LDL.LU R19, [R1+0x71c] ;  /* 0x00071c0001137983 */ /* 0x000f220000300800 */
[----:B0-----:R-:W-:-:S02]  /*27b50*/  IMAD.MOV.U32 R22, RZ, RZ, R2 ;  /* 0x000000ffff167224 */ /* 0x001fc400078e0002 */
[----:B------:R-:W-:-:S05]  /*27b60*/  IMAD.MOV.U32 R23, RZ, RZ, R0 ;  /* 0x000000ffff177224 */ /* 0x000fca00078e0000 */
[----:B------:R-:W-:Y:S04]  /*27b70*/  STL.64 [R1+0x1380], R22 ;  /* 0x0013801601007387 */ /* 0x000fe80000100a00 */
        /* <DEDUP_REMOVED lines=21> */
[----:B------:R-:W4:Y:S04]  /*27cd0*/  LDL.LU R18, [R1+0x818] ;  /* 0x0008180001127983 */ /* 0x000f280000300800 */
[----:B------:R-:W4:Y:S04]  /*27ce0*/  LDL.LU R19, [R1+0x81c] ;  /* 0x00081c0001137983 */ /* 0x000f280000300800 */
        /* <DEDUP_REMOVED lines=28> */
[----:B------:R-:W3:Y:S01]  /*27eb0*/  LDL.LU.64 R20, [R1+0x1388] ;  /* 0x0013880001147983 */ /* 0x000ee20000300a00 */
[----:B------:R-:W-:-:S02]  /*27ec0*/  IMAD.MOV.U32 R2, RZ, RZ, R10 ;  /* 0x000000ffff027224 */ /* 0x000fc400078e000a */
[----:B------:R-:W-:Y:S01]  /*27ed0*/  IMAD.MOV.U32 R0, RZ, RZ, R11 ;  /* 0x000000ffff007224 */ /* 0x000fe200078e000b */
[----:B---3--:R-:W-:Y:S01]  /*27ee0*/  HMMA.16816.F32.BF16 R4, R4, R10, R20 ;  /* 0x0000000a0404723c */ /* 0x008fe20000041814 */
[----:B------:R-:W4:-:S15]  /*27ef0*/  LDL.LU.64 R22, [R1+0x1380] ;  /* 0x0013800001167983 */ /* 0x000f1e0000300a00 */
[----:B------:R-:W-:-:S03]  /*27f00*/  NOP ;  /* 0x0000000000007918 */ /* 0x000fc60000000000 */
[----:B------:R-:W-:Y:S04]  /*27f10*/  STL.64 [R1+0xa90], R4 ;  /* 0x000a900401007387 */ /* 0x000fe80000100a00 */
[----:B------:R-:W-:Y:S04]  /*27f20*/  STL.64 [R1+0xa98], R6 ;  /* 0x000a980601007387 */ /* 0x000fe80000100a00 */
[----:B------:R-:W4:Y:S04]  /*27f30*/  LDL.LU.64 R10, [R1+0x1378] ;  /* 0x00137800010a7983 */ /* 0x000f280000300a00 */
[----:B------:R-:W4:Y:S02]  /*27f40*/  LDL.LU.64 R8, [R1+0x1370] ;  /* 0x0013700001087983 */ /* 0x000f240000300a00 */
[----:B----4-:R-:W-:Y:S02]  /*27f50*/  HMMA.16816.F32.BF16 R20, R8, R22, R16 ;  /* 0x000000160814723c */ /* 0x010fe40000041810 */
        /* <DEDUP_REMOVED lines=16> */
[----:B0-----:R-:W3:Y:S04]  /*28060*/  LDL.LU.64 R22, [R1+0x1328] ;  /* 0x0013280001167983 */ /* 0x001ee80000300a00 */
[----:B------:R-:W4:Y:S01]  /*28070*/  LDL.LU R21, [R1+0x1320] ;  /* 0x0013200001157983 */ /* 0x000f220000300800 */
[----:B---3--:R-:W-:-:S15]  /*28080*/  HMMA.16816.F32.BF16 R16, R8, R22, R16 ;  /* 0x000000160810723c */ /* 0x008fde0000041810 */
[----:B------:R-:W-:-:S04]  /*28090*/  NOP ;  /* 0x0000000000007918 */ /* 0x000fc80000000000 */
[----:B------:R-:W-:Y:S04]  /*280a0*/  STL.64 [R1+0x280], R16 ;  /* 0x0002801001007387 */ /* 0x000fe80000100a00 */
[----:B------:R0:W-:Y:S04]  /*280b0*/  STL.64 [R1+0x288], R18 ;  /* 0x0002881201007387 */ /* 0x0001e80000100a00 */
[----:B0-----:R-:W2:Y:S04]  /*280c0*/  LDL.LU.64 R18, [R1+0x1318] ;  /* 0x0013180001127983 */ /* 0x001ea80000300a00 */
[----:B------:R-:W-:Y:S01]  /*280d0*/  STL.64 [R1+0x1210], R22 ;  /* 0x0012101601007387 */ /* 0x000fe20000100a00 */
        /* <DEDUP_REMOVED lines=41> */
[----:B------:R-:W3:Y:S01]  /*28370*/  LDL.LU.64 R22, [R1+0xf8] ;  /* 0x0000f80001167983 */ /* 0x000ee20000300a00 */
[----:B--2---:R-:W-:Y:S03]  /*28380*/  HMMA.16816.F32.BF16 R12, R8, R18, R12 ;  /* 0x00000012080c723c */ /* 0x004fe6000004180c */
[----:B---3--:R0:W-:Y:S01]  /*28390*/  STL.64 [R1+0x1218], R22 ;  /* 0x0012181601007387 */ /* 0x0081e20000100a00 */
[----:B------:R-:W-:-:S02]  /*283a0*/  IMAD.MOV.U32 R24, RZ, RZ, R18 ;  /* 0x000000ffff187224 */ /* 0x000fc400078e0012 */
[----:B------:R-:W-:Y:S01]  /*283b0*/  IMAD.MOV.U32 R3, RZ, RZ, R19 ;  /* 0x000000ffff037224 */ /* 0x000fe200078e0013 */
[----:B0-----:R-:W2:-:S12]  /*283c0*/  LDL.LU.64 R22, [R1+0x108] ;  /* 0x0001080001167983 */ /* 0x001e980000300a00 */
[----:B------:R-:W-:Y:S04]  /*283d0*/  STL.64 [R1+0x720], R12 ;  /* 0x0007200c01007387 */ /* 0x000fe80000100a00 */
[----:B------:R0:W-:Y:S04]  /*283e0*/  STL.64 [R1+0x728], R14 ;  /* 0x0007280e01007387 */ /* 0x0001e80000100a00 */
[----:B0-----:R-:W3:Y:S04]  /*283f0*/  LDL.LU.64 R14, [R1+0x1280] ;  /* 0x00128000010e7983 */ /* 0x001ee80000300a00 */
[----:B------:R-:W3:Y:S04]  /*28400*/  LDL.LU.64 R12, [R1+0x1278] ;  /* 0x00127800010c7983 */ /* 0x000ee80000300a00 */
[----:B------:R-:W3:Y:S02]  /*28410*/  LDL.LU.64 R18, [R1+0x1270] ;  /* 0x0012700001127983 */ /* 0x000ee40000300a00 */
[----:B---3--:R-:W-:Y:S02]  /*28420*/  HMMA.16816.F32.BF16 R16, R8, R18, R12 ;  /* 0x000000120810723c */ /* 0x008fe4000004180c */
[----:B------:R-:W3:Y:S04]  /*28430*/  LDL.LU.64 R14, [R1+0x1268] ;  /* 0x00126800010e7983 */ /* 0x000ee80000300a00 */
[----:B------:R-:W3:-:S13]  /*28440*/  LDL.LU.64 R12, [R1+0x1260] ;  /* 0x00126000010c7983 */ /* 0x000eda0000300a00 */
[----:B------:R-:W-:Y:S04]  /*28450*/  STL.64 [R1+0x820], R16 ;  /* 0x0008201001007387 */ /* 0x000fe80000100a00 */
[----:B------:R0:W-:Y:S04]  /*28460*/  STL.64 [R1+0x828], R18 ;  /* 0x0008281201007387 */ /* 0x0001e80000100a00 */
[----:B0-----:R-:W3:Y:S02]  /*28470*/  LDL.LU.64 R18, [R1+0x1258] ;  /* 0x0012580001127983 */ /* 0x001ee40000300a00 */
[----:B---3--:R-:W-:Y:S02]  /*28480*/  HMMA.16816.F32.BF16 R16, R8, R18, R12 ;  /* 0x000000120810723c */ /* 0x008fe4000004180c */
[----:B------:R-:W3:-:S15]  /*28490*/  LDL.LU.64 R14, [R1+0x1250] ;  /* 0x00125000010e7983 */ /* 0x000ede0000300a00 */
[----:B------:R-:W-:Y:S02]  /*284a0*/  NOP ;  /* 0x0000000000007918 */ /* 0x000fe40000000000 */
        /* <DEDUP_REMOVED lines=9> */
[----:B0-----:R-:W2:Y:S04]  /*28540*/  LDL.LU.64 R14, [R1+0x1228] ;  /* 0x00122800010e7983 */ /* 0x001ea80000300a00 */
[----:B------:R-:W2:Y:S02]  /*28550*/  LDL.LU.64 R12, [R1+0x1220] ;  /* 0x00122000010c7983 */ /* 0x000ea40000300a00 */
[C---:B--2---:R-:W-:Y:S08]  /*28560*/  HMMA.16816.F32.BF16 R12, R8.reuse, R26, R12 ;  /* 0x0000001a080c723c */ /* 0x044ff0000004180c */
[----:B---3--:R-:W-:Y:S01]  /*28570*/  HMMA.16816.F32.BF16 R8, R8, R6, R16 ;  /* 0x000000060808723c */ /* 0x008fe20000041810 */
[----:B----4-:R-:W-:Y:S10]  /*28580*/  LDSM.16.MT88.4 R4, [R21+0xc300] ;  /* 0x00c300001504783b */ /* 0x010ff40000004200 */
[----:B------:R0:W-:Y:S04]  /*28590*/  STL.64 [R1+0xa00], R12 ;  /* 0x000a000c01007387 */ /* 0x0001e80000100a00 */
[----:B------:R1:W-:Y:S04]  /*285a0*/  STL.64 [R1+0xa08], R14 ;  /* 0x000a080e01007387 */ /* 0x0003e80000100a00 */
[----:B0-----:R-:W2:Y:S04]  /*285b0*/  LDL.LU R12, [R1+0x840] ;  /* 0x00084000010c7983 */ /* 0x001ea80000300800 */
[----:B------:R-:W2:Y:S04]  /*285c0*/  LDL.LU R13, [R1+0x844] ;  /* 0x00084400010d7983 */ /* 0x000ea80000300800 */
[----:B-1----:R-:W2:Y:S04]  /*285d0*/  LDL.LU R14, [R1+0x848] ;  /* 0x00084800010e7983 */ /* 0x002ea80000300800 */
[----:B------:R-:W2:Y:S04]  /*285e0*/  LDL.LU R15, [R1+0x84c] ;  /* 0x00084c00010f7983 */ /* 0x000ea80000300800 */
[----:B------:R-:W-:Y:S04]  /*285f0*/  STL.64 [R1+0x11e0], R26 ;  /* 0x0011e01a01007387 */ /* 0x000fe80000100a00 */
[----:B------:R-:W2:Y:S04]  /*28600*/  LDL.LU.64 R18, [R1+0x118] ;  /* 0x0001180001127983 */ /* 0x000ea80000300a00 */
[----:B------:R-:W-:Y:S04]  /*28610*/  STL.64 [R1+0x9d0], R8 ;  /* 0x0009d00801007387 */ /* 0x000fe80000100a00 */
[----:B------:R-:W-:Y:S04]  /*28620*/  STL.64 [R1+0x9d8], R10 ;  /* 0x0009d80a01007387 */ /* 0x000fe80000100a00 */
[----:B------:R-:W0:Y:S04]  /*28630*/  LDSM.16.MT88.4 R8, [R21+0xc380] ;  /* 0x00c380001508783b */ /* 0x000e280000004200 */
[----:B0-----:R0:W-:Y:S04]  /*28640*/  STL [R1+0x1124], R8 ;  /* 0x0011240801007387 */ /* 0x0011e80000100800 */
[----:B------:R1:W-:Y:S04]  /*28650*/  STL [R1+0x1120], R9 ;  /* 0x0011200901007387 */ /* 0x0003e80000100800 */
[----:B------:R3:W-:Y:S04]  /*28660*/  STL [R1+0x111c], R10 ;  /* 0x00111c0a01007387 */ /* 0x0007e80000100800 */
[----:B------:R4:W-:Y:S04]  /*28670*/  STL [R1+0x1118], R11 ;  /* 0x0011180b01007387 */ /* 0x0009e80000100800 */
[----:B0-----:R-:W2:Y:S04]  /*28680*/  LDL.LU R8, [R1+0x750] ;  /* 0x0007500001087983 */ /* 0x001ea80000300800 */
[----:B-1----:R-:W2:Y:S04]  /*28690*/  LDL.LU R9, [R1+0x754] ;  /* 0x0007540001097983 */ /* 0x002ea80000300800 */
[----:B---3--:R-:W3:Y:S04]  /*286a0*/  LDL.LU R10, [R1+0x758] ;  /* 0x00075800010a7983 */ /* 0x008ee80000300800 */
[----:B----4-:R-:W3:Y:S01]  /*286b0*/  LDL.LU R11, [R1+0x75c] ;  /* 0x00075c00010b7983 */ /* 0x010ee20000300800 */
[----:B--2---:R-:W-:-:S15]  /*286c0*/  HMMA.16816.F32.BF16 R12, R4, R18, R12 ;  /* 0x00000012040c723c */ /* 0x004fde000004180c */
[----:B------:R-:W-:-:S04]  /*286d0*/  NOP ;  /* 0x0000000000007918 */ /* 0x000fc80000000000 */
[----:B------:R0:W-:Y:S04]  /*286e0*/  STL.64 [R1+0x1d0], R12 ;  /* 0x0001d00c01007387 */ /* 0x0001e80000100a00 */
[----:B------:R-:W-:Y:S01]  /*286f0*/  STL.64 [R1+0x1d8], R14 ;  /* 0x0001d80e01007387 */ /* 0x000fe20000100a00 */
[----:B0-----:R-:W-:Y:S02]  /*28700*/  IMAD.MOV.U32 R12, RZ, RZ, R19 ;  /* 0x000000ffff0c7224 */ /* 0x001fe400078e0013 */
[----:B------:R-:W-:Y:S02]  /*28710*/  IMAD.MOV.U32 R13, RZ, RZ, R18 ;  /* 0x000000ffff0d7224 */ /* 0x000fe400078e0012 */
[----:B------:R-:W2:Y:S04]  /*28720*/  LDL.LU.64 R18, [R1+0xd8] ;  /* 0x0000d80001127983 */ /* 0x000ea80000300a00 */
[----:B------:R-:W4:Y:S04]  /*28730*/  LDL.LU.64 R26, [R1+0xc8] ;  /* 0x0000c800011a7983 */ /* 0x000f280000300a00 */
[----:B------:R0:W-:Y:S04]  /*28740*/  STL [R1+0x112c], R12 ;  /* 0x00112c0c01007387 */ /* 0x0001e80000100800 */
[----:B------:R1:W-:Y:S04]  /*28750*/  STL [R1+0x1128], R13 ;  /* 0x0011280d01007387 */ /* 0x0003e80000100800 */
[----:B0-----:R-:W2:Y:S04]  /*28760*/  LDL.LU R12, [R1+0x7c0] ;  /* 0x0007c000010c7983 */ /* 0x001ea80000300800 */
[----:B-1----:R-:W2:Y:S04]  /*28770*/  LDL.LU R13, [R1+0x7c4] ;  /* 0x0007c400010d7983 */ /* 0x002ea80000300800 */
[----:B------:R-:W2:Y:S04]  /*28780*/  LDL.LU R14, [R1+0x7c8] ;  /* 0x0007c800010e7983 */ /* 0x000ea80000300800 */
[----:B------:R-:W2:Y:S02]  /*28790*/  LDL.LU R15, [R1+0x7cc] ;  /* 0x0007cc00010f7983 */ /* 0x000ea40000300800 */
[----:B--2---:R-:W-:-:S15]  /*287a0*/  HMMA.16816.F32.BF16 R12, R4, R22, R12 ;  /* 0x00000016040c723c */ /* 0x004fde000004180c */
[----:B------:R-:W-:-:S04]  /*287b0*/  NOP ;  /* 0x0000000000007918 */ /* 0x000fc80000000000 */
[----:B------:R-:W-:Y:S04]  /*287c0*/  STL.64 [R1+0x210], R12 ;  /* 0x0002100c01007387 */ /* 0x000fe80000100a00 */
[----:B------:R0:W-:Y:S02]  /*287d0*/  STL.64 [R1+0x218], R14 ;  /* 0x0002180e01007387 */ /* 0x0001e40000100a00 */
[----:B0-----:R-:W-:Y:S02]  /*287e0*/  IMAD.MOV.U32 R15, RZ, RZ, R22 ;  /* 0x000000ffff0f7224 */ /* 0x001fe400078e0016 */
[----:B------:R-:W-:Y:S02]  /*287f0*/  IMAD.MOV.U32 R14, RZ, RZ, R23 ;  /* 0x000000ffff0e7224 */ /* 0x000fe400078e0017 */
[----:B------:R-:W3:Y:S04]  /*28800*/  LDL.LU.64 R22, [R1+0x1218] ;  /* 0x0012180001167983 */ /* 0x000ee80000300a00 */
[----:B------:R0:W-:Y:S04]  /*28810*/  STL [R1+0x1134], R14 ;  /* 0x0011340e01007387 */ /* 0x0001e80000100800 */
[----:B------:R1:W-:Y:S04]  /*28820*/  STL [R1+0x1130], R15 ;  /* 0x0011300f01007387 */ /* 0x0003e80000100800 */
[----:B------:R-:W2:Y:S04]  /*28830*/  LDL.LU R12, [R1+0x6c0] ;  /* 0x0006c000010c7983 */ /* 0x000ea80000300800 */
[----:B------:R-:W2:Y:S04]  /*28840*/  LDL.LU R13, [R1+0x6c4] ;  /* 0x0006c400010d7983 */ /* 0x000ea80000300800 */
[----:B0-----:R-:W2:Y:S04]  /*28850*/  LDL.LU R14, [R1+0x6c8] ;  /* 0x0006c800010e7983 */ /* 0x001ea80000300800 */
[----:B-1----:R-:W2:Y:S01]  /*28860*/  LDL.LU R15, [R1+0x6cc] ;  /* 0x0006cc00010f7983 */ /* 0x002ea20000300800 */
[----:B---3--:R-:W-:-:S15]  /*28870*/  HMMA.16816.F32.BF16 R8, R4, R22, R8 ;  /* 0x000000160408723c */ /* 0x008fde0000041808 */
[----:B------:R-:W-:-:S04]  /*28880*/  NOP ;  /* 0x0000000000007918 */ /* 0x000fc80000000000 */
[----:B------:R-:W-:Y:S04]  /*28890*/  STL.64 [R1+0x220], R8 ;  /* 0x0002200801007387 */ /* 0x000fe80000100a00 */
[----:B------:R0:W-:Y:S02]  /*288a0*/  STL.64 [R1+0x228], R10 ;  /* 0x0002280a01007387 */ /* 0x0001e40000100a00 */
[----:B0-----:R-:W-:Y:S02]  /*288b0*/  IMAD.MOV.U32 R10, RZ, RZ, R22 ;  /* 0x000000ffff0a7224 */ /* 0x001fe400078e0016 */
[----:B------:R-:W-:Y:S02]  /*288c0*/  IMAD.MOV.U32 R11, RZ, RZ, R23 ;  /* 0x000000ffff0b7224 */ /* 0x000fe400078e0017 */
[----:B------:R-:W2:Y:S04]  /*288d0*/  LDL.LU.64 R22, [R1+0x1210] ;  /* 0x0012100001167983 */ /* 0x000ea80000300a00 */
[----:B------:R-:W-:Y:S01]  /*288e0*/  STL [R1+0x1138], R10 ;  /* 0x0011380a01007387 */ /* 0x000fe20000100800 */
[----:B--2---:R-:W-:-:S15]  /*288f0*/  HMMA.16816.F32.BF16 R12, R4, R22, R12 ;  /* 0x00000016040c723c */ /* 0x004fde000004180c */
[----:B------:R-:W-:-:S04]  /*28900*/  NOP ;  /* 0x0000000000007918 */ /* 0x000fc80000000000 */
[----:B------:R0:W-:Y:S04]  /*28910*/  STL.64 [R1+0x230], R12 ;  /* 0x0002300c01007387 */ /* 0x0001e80000100a00 */
[----:B------:R-:W-:Y:S01]  /*28920*/  STL.64 [R1+0x238], R14 ;  /* 0x0002380e01007387 */ /* 0x000fe20000100a00 */
[----:B0-----:R-:W-:Y:S02]  /*28930*/  IMAD.MOV.U32 R12, RZ, RZ, R22 ;  /* 0x000000ffff0c7224 */ /* 0x001fe400078e0016 */
[----:B------:R-:W-:-:S05]  /*28940*/  IMAD.MOV.U32 R13, RZ, RZ, R23 ;  /* 0x000000ffff0d7224 */ /* 0x000fca00078e0017 */
[----:B------:R0:W-:Y:S04]  /*28950*/  STL.64 [R1+0x1208], R12 ;  /* 0x0012080c01007387 */ /* 0x0001e80000100a00 */
[----:B0-----:R-:W4:Y:S04]  /*28960*/  LDL.LU R12, [R1+0x5b0] ;  /* 0x0005b000010c7983 */ /* 0x001f280000300800 */
[----:B------:R-:W4:Y:S04]  /*28970*/  LDL.LU R13, [R1+0x5b4] ;  /* 0x0005b400010d7983 */ /* 0x000f280000300800 */
[----:B------:R-:W4:Y:S04]  /*28980*/  LDL.LU R14, [R1+0x5b8] ;  /* 0x0005b800010e7983 */ /* 0x000f280000300800 */
[----:B------:R-:W4:Y:S04]  /*28990*/  LDL.LU R15, [R1+0x5bc] ;  /* 0x0005bc00010f7983 */ /* 0x000f280000300800 */
[----:B------:R-:W2:Y:S04]  /*289a0*/  LDL.LU R20, [R1+0x1e0] ;  /* 0x0001e00001147983 */ /* 0x000ea80000300800 */
[----:B------:R-:W2:Y:S04]  /*289b0*/  LDL.LU R21, [R1+0x1e4] ;  /* 0x0001e40001157983 */ /* 0x000ea80000300800 */
[----:B------:R-:W3:Y:S04]  /*289c0*/  LDL.LU R22, [R1+0x1e8] ;  /* 0x0001e80001167983 */ /* 0x000ee80000300800 */
[----:B------:R-:W3:Y:S04]  /*289d0*/  LDL.LU R23, [R1+0x1ec] ;  /* 0x0001ec0001177983 */ /* 0x000ee80000300800 */
[----:B---3--:R0:W-:Y:S04]  /*289e0*/  STL.64 [R1+0x1168], R22 ;  /* 0x0011681601007387 */ /* 0x0081e80000100a00 */
[----:B--2---:R-:W-:Y:S04]  /*289f0*/  STL.64 [R1+0x1160], R20 ;  /* 0x0011601401007387 */ /* 0x004fe80000100a00 */
[----:B0-----:R-:W2:Y:S04]  /*28a00*/  LDL.LU.64 R22, [R1+0x48] ;  /* 0x0000480001167983 */ /* 0x001ea80000300a00 */
[----:B--2---:R0:W-:Y:S04]  /*28a10*/  STL.64 [R1+0x1178], R22 ;  /* 0x0011781601007387 */ /* 0x0041e80000100a00 */
[----:B0-----:R-:W2:Y:S04]  /*28a20*/  LDL.LU.64 R22, [R1+0x58] ;  /* 0x0000580001167983 */ /* 0x001ea80000300a00 */
[----:B--2---:R0:W-:Y:S04]  /*28a30*/  STL.64 [R1+0x1190], R22 ;  /* 0x0011901601007387 */ /* 0x0041e80000100a00 */
[----:B0-----:R-:W2:Y:S04]  /*28a40*/  LDL.LU.64 R22, [R1+0x68] ;  /* 0x0000680001167983 */ /* 0x001ea80000300a00 */
[----:B--2---:R0:W-:Y:S04]  /*28a50*/  STL.64 [R1+0x11a8], R22 ;  /* 0x0011a81601007387 */ /* 0x0041e80000100a00 */
[----:B------:R-:W2:Y:S04]  /*28a60*/  LDL.LU R20, [R1+0x640] ;  /* 0x0006400001147983 */ /* 0x000ea80000300800 */
[----:B------:R-:W2:Y:S04]  /*28a70*/  LDL.LU R21, [R1+0x644] ;  /* 0x0006440001157983 */ /* 0x000ea80000300800 */
[----:B0-----:R-:W2:Y:S04]  /*28a80*/  LDL.LU R22, [R1+0x648] ;  /* 0x0006480001167983 */ /* 0x001ea80000300800 */
[----:B------:R-:W2:Y:S01]  /*28a90*/  LDL.LU R23, [R1+0x64c] ;  /* 0x00064c0001177983 */ /* 0x000ea20000300800 */
[----:B----4-:R-:W-:Y:S01]  /*28aa0*/  HMMA.16816.F32.BF16 R12, R4, R26, R12 ;  /* 0x0000001a040c723c */ /* 0x010fe2000004180c */
[----:B------:R-:W-:-:S02]  /*28ab0*/  IMAD.MOV.U32 R8, RZ, RZ, R26 ;  /* 0x000000ffff087224 */ /* 0x000fc400078e001a */
[----:B------:R-:W-:-:S05]  /*28ac0*/  IMAD.MOV.U32 R9, RZ, RZ, R27 ;  /* 0x000000ffff097224 */ /* 0x000fca00078e001b */
[----:B--2---:R-:W-:-:S15]  /*28ad0*/  HMMA.16816.F32.BF16 R20, R4, R18, R20 ;  /* 0x000000120414723c */ /* 0x004fde0000041814 */
[----:B------:R-:W-:-:S04]  /*28ae0*/  NOP ;  /* 0x0000000000007918 */ /* 0x000fc80000000000 */
[----:B------:R-:W-:Y:S04]  /*28af0*/  STL.64 [R1+0x260], R20 ;  /* 0x0002601401007387 */ /* 0x000fe80000100a00 */
[----:B------:R0:W-:Y:S04]  /*28b00*/  STL.64 [R1+0x268], R22 ;  /* 0x0002681601007387 */ /* 0x0001e80000100a00 */
[----:B------:R-:W-:Y:S01]  /*28b10*/  STL [R1+0x11d8], R19 ;  /* 0x0011d81301007387 */ /* 0x000fe20000100800 */
[----:B0-----:R-:W-:Y:S02]  /*28b20*/  IMAD.MOV.U32 R22, RZ, RZ, R24 ;  /* 0x000000ffff167224 */ /* 0x001fe400078e0018 */
[----:B------:R-:W-:-:S05]  /*28b30*/  IMAD.MOV.U32 R23, RZ, RZ, R3 ;  /* 0x000000ffff177224 */ /* 0x000fca00078e0003 */
[----:B------:R-:W-:Y:S04]  /*28b40*/  STL.64 [R1+0x11c0], R22 ;  /* 0x0011c01601007387 */ /* 0x000fe80000100a00 */
[----:B------:R-:W-:Y:S04]  /*28b50*/  STL.64 [R1+0x290], R12 ;  /* 0x0002900c01007387 */ /* 0x000fe80000100a00 */
[----:B------:R-:W-:Y:S04]  /*28b60*/  STL.64 [R1+0x298], R14 ;  /* 0x0002980e01007387 */ /* 0x000fe80000100a00 */
[----:B------:R-:W2:Y:S04]  /*28b70*/  LDL.LU R24, [R1+0x440] ;  /* 0x0004400001187983 */ /* 0x000ea80000300800 */
[----:B------:R-:W2:Y:S04]  /*28b80*/  LDL.LU R25, [R1+0x444] ;  /* 0x0004440001197983 */ /* 0x000ea80000300800 */
[----:B------:R-:W3:Y:S04]  /*28b90*/  LDL.LU R26, [R1+0x448] ;  /* 0x00044800011a7983 */ /* 0x000ee80000300800 */
[----:B------:R-:W3:Y:S01]  /*28ba0*/  LDL.LU R27, [R1+0x44c] ;  /* 0x00044c00011b7983 */ /* 0x000ee20000300800 */
[----:B------:R-:W-:-:S03]  /*28bb0*/  IMAD.MOV.U32 R10, RZ, RZ, R18 ;  /* 0x000000ffff0a7224 */ /* 0x000fc600078e0012 */
[----:B---3--:R0:W-:Y:S04]  /*28bc0*/  STL.64 [R1+0x11f0], R26 ;  /* 0x0011f01a01007387 */ /* 0x0081e80000100a00 */
[----:B--2---:R-:W-:Y:S01]  /*28bd0*/  STL.64 [R1+0x11e8], R24 ;  /* 0x0011e81801007387 */ /* 0x004fe20000100a00 */
[----:B0-----:R-:W-:Y:S02]  /*28be0*/  IMAD.MOV.U32 R26, RZ, RZ, R2 ;  /* 0x000000ffff1a7224 */ /* 0x001fe400078e0002 */
[----:B------:R-:W-:-:S05]  /*28bf0*/  IMAD.MOV.U32 R27, RZ, RZ, R0 ;  /* 0x000000ffff1b7224 */ /* 0x000fca00078e0000 */
[----:B------:R-:W-:Y:S04]  /*28c00*/  STL.64 [R1+0x1200], R26 ;  /* 0x0012001a01007387 */ /* 0x000fe80000100a00 */
[----:B------:R-:W2:Y:S04]  /*28c10*/  LDL.LU.64 R18, [R1+0x98] ;  /* 0x0000980001127983 */ /* 0x000ea80000300a00 */
[----:B--2---:R0:W-:Y:S04]  /*28c20*/  STL.64 [R1+0x11f8], R18 ;  /* 0x0011f81201007387 */ /* 0x0041e80000100a00 */
[----:B------:R-:W2:Y:S04]  /*28c30*/  LDL.LU R16, [R1+0x4b0] ;  /* 0x0004b00001107983 */ /* 0x000ea80000300800 */
[----:B------:R-:W2:Y:S04]  /*28c40*/  LDL.LU R17, [R1+0x4b4] ;  /* 0x0004b40001117983 */ /* 0x000ea80000300800 */
[----:B0-----:R-:W2:Y:S04]  /*28c50*/  LDL.LU R18, [R1+0x4b8] ;  /* 0x0004b80001127983 */ /* 0x001ea80000300800 */
[----:B------:R-:W2:Y:S04]  /*28c60*/  LDL.LU R19, [R1+0x4bc] ;  /* 0x0004bc0001137983 */ /* 0x000ea80000300800 */
[----:B------:R-:W3:Y:S04]  /*28c70*/  LDL.LU R12, [R1+0x540] ;  /* 0x00054000010c7983 */ /* 0x000ee80000300800 */
[----:B------:R-:W3:Y:S04]  /*28c80*/  LDL.LU R13, [R1+0x544] ;  /* 0x00054400010d7983 */ /* 0x000ee80000300800 */
[----:B------:R-:W3:Y:S04]  /*28c90*/  LDL.LU R14, [R1+0x548] ;  /* 0x00054800010e7983 */ /* 0x000ee80000300800 */
[----:B------:R-:W3:Y:S04]  /*28ca0*/  LDL.LU R15, [R1+0x54c] ;  /* 0x00054c00010f7983 */ /* 0x000ee80000300800 */
[----:B------:R-:W3:Y:S04]  /*28cb0*/  LDL.LU.64 R26, [R1+0xb8] ;  /* 0x0000b800011a7983 */ /* 0x000ee80000300a00 */
[----:B------:R-:W4:Y:S04]  /*28cc0*/  LDL.64 R22, [R1+0x88] ;  /* 0x0000880001167983 */ /* 0x000f280000100a00 */
[----:B------:R0:W-:Y:S04]  /*28cd0*/  STL.64 [R1+0x1148], R10 ;  /* 0x0011480a01007387 */ /* 0x0001e80000100a00 */
[----:B------:R1:W-:Y:S04]  /*28ce0*/  STL.64 [R1+0x1140], R8 ;  /* 0x0011400801007387 */ /* 0x0003e80000100a00 */
[----:B0-----:R-:W2:Y:S04]  /*28cf0*/  LDL.LU.64 R10, [R1+0x28] ;  /* 0x00002800010a7983 */ /* 0x001ea80000300a00 */
        /* <DEDUP_REMOVED lines=26> */
[----:B0-----:R-:W4:Y:S04]  /*28ea0*/  LDL.LU R8, [R1+0x420] ;  /* 0x0004200001087983 */ /* 0x001f280000300800 */
[----:B------:R-:W4:Y:S04]  /*28eb0*/  LDL.LU R9, [R1+0x424] ;  /* 0x0004240001097983 */ /* 0x000f280000300800 */
[----:B------:R-:W4:Y:S04]  /*28ec0*/  LDL.LU R10, [R1+0x428] ;  /* 0x00042800010a7983 */ /* 0x000f280000300800 */
[----:B------:R-:W4:Y:S04]  /*28ed0*/  LDL.LU R11, [R1+0x42c] ;  /* 0x00042c00010b7983 */ /* 0x000f280000300800 */
[----:B------:R0:W-:Y:S04]  /*28ee0*/  STL.64 [R1+0x2b0], R12 ;  /* 0x0002b00c01007387 */ /* 0x0001e80000100a00 */
[----:B------:R1:W-:Y:S04]  /*28ef0*/  STL.64 [R1+0x2b8], R14 ;  /* 0x0002b80e01007387 */ /* 0x0003e80000100a00 */
[----:B0-----:R-:W2:Y:S01]  /*28f00*/  LDL.LU.64 R12, [R1+0x1208] ;  /* 0x00120800010c7983 */ /* 0x001ea20000300a00 */
[----:B-1----:R-:W-:-:S02]  /*28f10*/  IMAD.MOV.U32 R14, RZ, RZ, R26 ;  /* 0x000000ffff0e7224 */ /* 0x002fc400078e001a */
[----:B------:R-:W-:Y:S02]  /*28f20*/  IMAD.MOV.U32 R15, RZ, RZ, R27 ;  /* 0x000000ffff0f7224 */ /* 0x000fe400078e001b */
[----:B------:R-:W3:Y:S02]  /*28f30*/  LDL.LU.64 R26, [R1+0x1200] ;  /* 0x00120000011a7983 */ /* 0x000ee40000300a00 */
[----:B---3--:R-:W-:Y:S02]  /*28f40*/  HMMA.16816.F32.BF16 R24, R4, R26, R16 ;  /* 0x0000001a0418723c */ /* 0x008fe40000041810 */
[----:B------:R-:W3:-:S15]  /*28f50*/  LDL.LU.64 R18, [R1+0x11f8] ;  /* 0x0011f80001127983 */ /* 0x000ede0000300a00 */
[----:B------:R-:W-:Y:S02]  /*28f60*/  NOP ;  /* 0x0000000000007918 */ /* 0x000fe40000000000 */
[----:B------:R-:W-:Y:S04]  /*28f70*/  STL.64 [R1+0x3c0], R24 ;  /* 0x0003c01801007387 */ /* 0x000fe80000100a00 */
[----:B------:R0:W-:Y:S04]  /*28f80*/  STL.64 [R1+0x3c8], R26 ;  /* 0x0003c81a01007387 */ /* 0x0001e80000100a00 */
[----:B0-----:R-:W3:Y:S04]  /*28f90*/  LDL.LU.64 R26, [R1+0x11f0] ;  /* 0x0011f000011a7983 */ /* 0x001ee80000300a00 */
[----:B------:R-:W3:Y:S01]  /*28fa0*/  LDL.LU.64 R24, [R1+0x11e8] ;  /* 0x0011e80001187983 */ /* 0x000ee20000300a00 */
[----:B----4-:R-:W-:Y:S01]  /*28fb0*/  HMMA.16816.F32.BF16 R8, R4, R22, R8 ;  /* 0x000000160408723c */ /* 0x010fe20000041808 */
[----:B------:R-:W-:-:S07]  /*28fc0*/  IMAD.MOV.U32 R29, RZ, RZ, R23 ;  /* 0x000000ffff1d7224 */ /* 0x000fce00078e0017 */
[----:B---3--:R-:W-:-:S15]  /*28fd0*/  HMMA.16816.F32.BF16 R24, R4, R18, R24 ;  /* 0x000000120418723c */ /* 0x008fde0000041818 */
[----:B------:R-:W-:-:S04]  /*28fe0*/  NOP ;  /* 0x0000000000007918 */ /* 0x000fc80000000000 */
[----:B------:R0:W-:Y:S04]  /*28ff0*/  STL.64 [R1+0x490], R24 ;  /* 0x0004901801007387 */ /* 0x0001e80000100a00 */
[----:B------:R1:W-:Y:S01]  /*29000*/  STL.64 [R1+0x498], R26 ;  /* 0x0004981a01007387 */ /* 0x0003e20000100a00 */
[----:B0-----:R-:W-:-:S03]  /*29010*/  IMAD.MOV.U32 R24, RZ, RZ, R18 ;  /* 0x000000ffff187224 */ /* 0x001fc600078e0012 */
[----:B-1----:R-:W3:Y:S01]  /*29020*/  LDL.LU.64 R26, [R1+0x11e0] ;  /* 0x0011e000011a7983 */ /* 0x002ee20000300a00 */
[----:B------:R-:W-:-:S03]  /*29030*/  IMAD.MOV.U32 R18, RZ, RZ, R19 ;  /* 0x000000ffff127224 */ /* 0x000fc600078e0013 */
[----:B------:R-:W4:Y:S04]  /*29040*/  LDL.LU R19, [R1+0x11d8] ;  /* 0x0011d80001137983 */ /* 0x000f280000300800 */
        /* <DEDUP_REMOVED lines=19> */
[----:B------:R-:W2:Y:S04]  /*29180*/  LDL.LU.64 R22, [R1+0x1190] ;  /* 0x0011900001167983 */ /* 0x000ea80000300a00 */
        /* <DEDUP_REMOVED lines=10> */
[----:B------:R-:W-:Y:S04]  /*29230*/  STL [R1+0x10a8], R18 ;  /* 0x0010a81201007387 */ /* 0x000fe80000100800 */
[----:B------:R-:W-:Y:S01]  /*29240*/  STL.64 [R1+0x10a0], R16 ;  /* 0x0010a01001007387 */ /* 0x000fe20000100a00 */
[----:B--2---:R-:W-:Y:S01]  /*29250*/  HMMA.16816.F32.BF16 R8, R4, R22, R8 ;  /* 0x000000160408723c */ /* 0x004fe20000041808 */
[----:B------:R-:W-:-:S02]  /*29260*/  IMAD.MOV.U32 R2, RZ, RZ, R22 ;  /* 0x000000ffff027224 */ /* 0x000fc400078e0016 */
[----:B------:R-:W-:-:S15]  /*29270*/  IMAD.MOV.U32 R0, RZ, RZ, R23 ;  /* 0x000000ffff007224 */ /* 0x000fde00078e0017 */
[----:B------:R-:W-:Y:S01]  /*29280*/  NOP ;  /* 0x0000000000007918 */ /* 0x000fe20000000000 */
[----:B------:R-:W-:Y:S04]  /*29290*/  STL.64 [R1+0x950], R8 ;  /* 0x0009500801007387 */ /* 0x000fe80000100a00 */
[----:B------:R0:W-:Y:S04]  /*292a0*/  STL.64 [R1+0x958], R10 ;  /* 0x0009580a01007387 */ /* 0x0001e80000100a00 */
[----:B0-----:R-:W2:Y:S04]  /*292b0*/  LDL.LU.64 R10, [R1+0x1170] ;  /* 0x00117000010a7983 */ /* 0x001ea80000300a00 */
        /* <DEDUP_REMOVED lines=9> */
[----:B------:R0:W-:Y:S04]  /*29350*/  STL [R1+0x1058], R24 ;  /* 0x0010581801007387 */ /* 0x0001e80000100800 */
[----:B0-----:R-:W3:Y:S01]  /*29360*/  LDL.LU R24, [R1+0xf14] ;  /* 0x000f140001187983 */ /* 0x001ee20000300800 */
[----:B--2---:R-:W-:Y:S01]  /*29370*/  HMMA.16816.F32.BF16 R4, R4, R10, R20 ;  /* 0x0000000a0404723c */ /* 0x004fe20000041814 */
[----:B------:R-:W-:-:S02]  /*29380*/  IMAD.MOV.U32 R21, RZ, RZ, R10 ;  /* 0x000000ffff157224 */ /* 0x000fc400078e000a */
[----:B------:R-:W-:-:S15]  /*29390*/  IMAD.MOV.U32 R20, RZ, RZ, R11 ;  /* 0x000000ffff147224 */ /* 0x000fde00078e000b */
[----:B------:R-:W-:Y:S01]  /*293a0*/  NOP ;  /* 0x0000000000007918 */ /* 0x000fe20000000000 */
[----:B------:R-:W-:Y:S04]  /*293b0*/  STL.64 [R1+0x920], R4 ;  /* 0x0009200401007387 */ /* 0x000fe80000100a00 */
[----:B------:R0:W-:Y:S04]  /*293c0*/  STL.64 [R1+0x928], R6 ;  /* 0x0009280601007387 */ /* 0x0001e80000100a00 */
[----:B------:R-:W2:Y:S04]  /*293d0*/  LDL.LU.64 R10, [R1+0x1148] ;  /* 0x00114800010a7983 */ /* 0x000ea80000300a00 */
[----:B------:R-:W3:Y:S01]  /*293e0*/  LDL.LU.64 R8, [R1+0x1140] ;  /* 0x0011400001087983 */ /* 0x000ee20000300a00 */
[----:B--2---:R-:W-:-:S03]  /*293f0*/  IMAD.MOV.U32 R18, RZ, RZ, R10 ;  /* 0x000000ffff127224 */ /* 0x004fc600078e000a */
[----:B------:R-:W2:Y:S04]  /*29400*/  LDL.LU R10, [R1+0x1138] ;  /* 0x00113800010a7983 */ /* 0x000ea80000300800 */
[----:B----4-:R1:W-:Y:S01]  /*29410*/  STL.64 [R1+0x10b8], R18 ;  /* 0x0010b81201007387 */ /* 0x0103e20000100a00 */
[----:B0-----:R-:W-:Y:S02]  /*29420*/  IMAD.MOV.U32 R6, RZ, RZ, R14 ;  /* 0x000000ffff067224 */ /* 0x001fe400078e000e */
[----:B------:R-:W-:Y:S01]  /*29430*/  IMAD.MOV.U32 R7, RZ, RZ, R15 ;  /* 0x000000ffff077224 */ /* 0x000fe200078e000f */
[----:B------:R-:W4:Y:S04]  /*29440*/  LDL.LU R14, [R1+0x1134] ;  /* 0x00113400010e7983 */ /* 0x000f280000300800 */
[----:B------:R-:W4:Y:S01]  /*29450*/  LDL.LU R15, [R1+0x1130] ;  /* 0x00113000010f7983 */ /* 0x000f220000300800 */
[----:B-1----:R-:W-:-:S02]  /*29460*/  IMAD.MOV.U32 R18, RZ, RZ, R12 ;  /* 0x000000ffff127224 */ /* 0x002fc400078e000c */
[----:B------:R-:W-:Y:S01]  /*29470*/  IMAD.MOV.U32 R19, RZ, RZ, R13 ;  /* 0x000000ffff137224 */ /* 0x000fe200078e000d */
[----:B------:R-:W4:Y:S04]  /*29480*/  LDL.LU R12, [R1+0x112c] ;  /* 0x00112c00010c7983 */ /* 0x000f280000300800 */
[----:B------:R-:W4:Y:S04]  /*29490*/  LDL.LU R13, [R1+0x1128] ;  /* 0x00112800010d7983 */ /* 0x000f280000300800 */
[----:B------:R0:W-:Y:S04]  /*294a0*/  STL.64 [R1+0x10d0], R18 ;  /* 0x0010d01201007387 */ /* 0x0001e80000100a00 */
[----:B------:R3:W-:Y:S01]  /*294b0*/  STL.64 [R1+0x1088], R6 ;  /* 0x0010880601007387 */ /* 0x0007e20000100a00 */
[----:B0-----:R-:W-:-:S02]  /*294c0*/  IMAD.MOV.U32 R19, RZ, RZ, R11 ;  /* 0x000000ffff137224 */ /* 0x001fc400078e000b */
[----:B---3--:R-:W-:Y:S02]  /*294d0*/  IMAD.MOV.U32 R6, RZ, RZ, R8 ;  /* 0x000000ffff067224 */ /* 0x008fe400078e0008 */
[----:B------:R-:W-:Y:S01]  /*294e0*/  IMAD.MOV.U32 R7, RZ, RZ, R9 ;  /* 0x000000ffff077224 */ /* 0x000fe200078e0009 */
[----:B------:R-:W3:Y:S04]  /*294f0*/  LDL.LU R8, [R1+0x1124] ;  /* 0x0011240001087983 */ /* 0x000ee80000300800 */
[----:B------:R-:W3:Y:S01]  /*29500*/  LDL.LU R9, [R1+0x1120] ;  /* 0x0011200001097983 */ /* 0x000ee20000300800 */
[----:B--2---:R-:W-:-:S03]  /*29510*/  IMAD.MOV.U32 R18, RZ, RZ, R10 ;  /* 0x000000ffff127224 */ /* 0x004fc600078e000a */
[----:B------:R-:W3:Y:S04]  /*29520*/  LDL.LU R10, [R1+0x111c] ;  /* 0x00111c00010a7983 */ /* 0x000ee80000300800 */
[----:B------:R-:W3:Y:S04]  /*29530*/  LDL.LU R11, [R1+0x1118] ;  /* 0x00111800010b7983 */ /* 0x000ee80000300800 */
[----:B------:R-:W-:Y:S04]  /*29540*/  STL.64 [R1+0x10e8], R18 ;  /* 0x0010e81201007387 */ /* 0x000fe80000100a00 */
[----:B------:R0:W-:Y:S04]  /*29550*/  STL.64 [R1+0x10b0], R6 ;  /* 0x0010b00601007387 */ /* 0x0001e80000100a00 */
[----:B------:R-:W2:Y:S04]  /*29560*/  LDL.LU R4, [R1+0x610] ;  /* 0x0006100001047983 */ /* 0x000ea80000300800 */
[----:B------:R-:W2:Y:S04]  /*29570*/  LDL.LU R5, [R1+0x614] ;  /* 0x0006140001057983 */ /* 0x000ea80000300800 */
[----:B0-----:R-:W2:Y:S04]  /*29580*/  LDL.LU R6, [R1+0x618] ;  /* 0x0006180001067983 */ /* 0x001ea80000300800 */
[----:B------:R-:W2:Y:S01]  /*29590*/  LDL.LU R7, [R1+0x61c] ;  /* 0x00061c0001077983 */ /* 0x000ea20000300800 */
[----:B----4-:R-:W-:-:S02]  /*295a0*/  IMAD.MOV.U32 R18, RZ, RZ, R15 ;  /* 0x000000ffff127224 */ /* 0x010fc400078e000f */
[----:B------:R-:W-:-:S05]  /*295b0*/  IMAD.MOV.U32 R19, RZ, RZ, R14 ;  /* 0x000000ffff137224 */ /* 0x000fca00078e000e */
[----:B------:R-:W-:Y:S04]  /*295c0*/  STL.64 [R1+0x1100], R18 ;  /* 0x0011001201007387 */ /* 0x000fe80000100a00 */
        /* <DEDUP_REMOVED lines=18> */
[----:B------:R-:W-:-:S02]  /*296f0*/  IMAD.MOV.U32 R19, RZ, RZ, R12 ;  /* 0x000000ffff137224 */ /* 0x000fc400078e000c */
[----:B------:R-:W-:Y:S01]  /*29700*/  IMAD.MOV.U32 R18, RZ, RZ, R13 ;  /* 0x000000ffff127224 */ /* 0x000fe200078e000d */
[----:B----4-:R-:W-:Y:S04]  /*29710*/  STL.64 [R1+0x1110], R6 ;  /* 0x0011100601007387 */ /* 0x010fe80000100a00 */
[----:B--2---:R0:W-:Y:S04]  /*29720*/  STL.64 [R1+0x1108], R4 ;  /* 0x0011080401007387 */ /* 0x0041e80000100a00 */
[----:B0-----:R-:W3:Y:S04]  /*29730*/  LDL.LU R4, [R1+0x890] ;  /* 0x0008900001047983 */ /* 0x001ee80000300800 */
[----:B------:R-:W3:Y:S04]  /*29740*/  LDL.LU R5, [R1+0x894] ;  /* 0x0008940001057983 */ /* 0x000ee80000300800 */
[----:B------:R-:W3:Y:S04]  /*29750*/  LDL.LU R6, [R1+0x898] ;  /* 0x0008980001067983 */ /* 0x000ee80000300800 */
[----:B------:R-:W3:Y:S04]  /*29760*/  LDL.LU R7, [R1+0x89c] ;  /* 0x00089c0001077983 */ /* 0x000ee80000300800 */
[----:B------:R-:W2:Y:S04]  /*29770*/  LDL.LU R22, [R1+0xf0c] ;  /* 0x000f0c0001167983 */ /* 0x000ea80000300800 */
        /* <DEDUP_REMOVED lines=20> */
[----:B------:R-:W-:Y:S04]  /*298c0*/  STL.64 [R1+0x1008], R20 ;  /* 0x0010081401007387 */ /* 0x000fe80000100a00 */
[----:B------:R-:W3:Y:S04]  /*298d0*/  LDL.LU.64 R6, [R1+0x1110] ;  /* 0x0011100001067983 */ /* 0x000ee80000300a00 */
[----:B------:R-:W3:Y:S04]  /*298e0*/  LDL.LU.64 R4, [R1+0x1108] ;  /* 0x0011080001047983 */ /* 0x000ee80000300a00 */
[----:B------:R-:W-:Y:S04]  /*298f0*/  STL.64 [R1+0x170], R16 ;  /* 0x0001701001007387 */ /* 0x000fe80000100a00 */
[----:B------:R0:W-:Y:S04]  /*29900*/  STL.64 [R1+0x178], R18 ;  /* 0x0001781201007387 */ /* 0x0001e80000100a00 */
[----:B0-----:R-:W3:Y:S01]  /*29910*/  LDL.LU.64 R18, [R1+0x1100] ;  /* 0x0011000001127983 */ /* 0x001ee20000300a00 */
[----:B------:R-:W-:-:S02]  /*29920*/  IMAD.MOV.U32 R14, RZ, RZ, R16 ;  /* 0x000000ffff0e7224 */ /* 0x000fc400078e0010 */
[----:B---3--:R-:W-:Y:S01]  /*29930*/  HMMA.16816.F32.BF16 R16, R8, R18, R4 ;  /* 0x000000120810723c */ /* 0x008fe20000041804 */
[----:B------:R-:W3:Y:S04]  /*29940*/  LDL.LU.64 R6, [R1+0x10f8] ;  /* 0x0010f80001067983 */ /* 0x000ee80000300a00 */
[----:B------:R-:W3:-:S14]  /*29950*/  LDL.LU.64 R4, [R1+0x10f0] ;  /* 0x0010f00001047983 */ /* 0x000edc0000300a00 */
        /* <DEDUP_REMOVED lines=18> */
[----:B------:R-:W-:Y:S04]  /*29a80*/  STL.64 [R1+0x1c0], R16 ;  /* 0x0001c01001007387 */ /* 0x000fe80000100a00 */
[----:B------:R0:W-:Y:S04]  /*29a90*/  STL.64 [R1+0x1c8], R18 ;  /* 0x0001c81201007387 */ /* 0x0001e80000100a00 */
[----:B0-----:R-:W3:Y:S04]  /*29aa0*/  LDL.LU R18, [R1+0x10a8] ;  /* 0x0010a80001127983 */ /* 0x001ee80000300800 */
[----:B------:R-:W3:Y:S01]  /*29ab0*/  LDL.LU.64 R16, [R1+0x10a0] ;  /* 0x0010a00001107983 */ /* 0x000ee20000300a00 */
[----:B------:R-:W0:Y:S01]  /*29ac0*/  LDC R19, c[0x0][0x3ac] ;  /* 0x0000eb00ff137b82 */ /* 0x000e220000000800 */
[----:B--2---:R-:W-:Y:S02]  /*29ad0*/  HMMA.16816.F32.BF16 R4, R8, R6, R24 ;  /* 0x000000060804723c */ /* 0x004fe40000041818 */
[----:B------:R-:W2:Y:S04]  /*29ae0*/  LDL.LU.64 R26, [R1+0x1098] ;  /* 0x00109800011a7983 */ /* 0x000ea80000300a00 */
[----:B------:R-:W2:-:S13]  /*29af0*/  LDL.LU.64 R24, [R1+0x1090] ;  /* 0x0010900001187983 */ /* 0x000e9a0000300a00 */
[----:B------:R-:W-:Y:S04]  /*29b00*/  STL.64 [R1+0x1e0], R4 ;  /* 0x0001e00401007387 */ /* 0x000fe80000100a00 */
[----:B------:R1:W-:Y:S04]  /*29b10*/  STL.64 [R1+0x1e8], R6 ;  /* 0x0001e80601007387 */ /* 0x0003e80000100a00 */
[----:B-1----:R-:W2:Y:S01]  /*29b20*/  LDL.LU.64 R6, [R1+0x1088] ;  /* 0x0010880001067983 */ /* 0x002ea20000300a00 */
[----:B0-----:R-:W-:Y:S01]  /*29b30*/  IMAD.SHL.U32 R19, R19, 0x40, RZ ;  /* 0x0000004013137824 */ /* 0x001fe200078e00ff */
[----:B--2---:R-:W-:Y:S02]  /*29b40*/  HMMA.16816.F32.BF16 R4, R8, R6, R24 ;  /* 0x000000060804723c */ /* 0x004fe40000041818 */
[----:B------:R-:W2:Y:S04]  /*29b50*/  LDL.LU.64 R26, [R1+0x1080] ;  /* 0x00108000011a7983 */ /* 0x000ea80000300a00 */
[----:B------:R-:W2:-:S13]  /*29b60*/  LDL.LU.64 R24, [R1+0x1078] ;  /* 0x0010780001187983 */ /* 0x000e9a0000300a00 */
[----:B------:R-:W-:Y:S04]  /*29b70*/  STL.64 [R1+0x1f0], R4 ;  /* 0x0001f00401007387 */ /* 0x000fe80000100a00 */
[----:B------:R4:W-:Y:S02]  /*29b80*/  STL.64 [R1+0x1f8], R6 ;  /* 0x0001f80601007387 */ /* 0x0009e40000100a00 */
[----:B----4-:R-:W-:Y:S02]  /*29b90*/  IMAD.MOV.U32 R6, RZ, RZ, R23 ;  /* 0x000000ffff067224 */ /* 0x010fe400078e0017 */
[----:B------:R-:W-:Y:S02]  /*29ba0*/  IMAD.MOV.U32 R7, RZ, RZ, R22 ;  /* 0x000000ffff077224 */ /* 0x000fe400078e0016 */
[----:B------:R-:W-:-:S05]  /*29bb0*/  IMAD.WIDE R6, R19, 0x2, R6 ;  /* 0x0000000213067825 */ /* 0x000fca00078e0206 */
[----:B------:R0:W-:Y:S04]  /*29bc0*/  STL [R1+0xf24], R6 ;  /* 0x000f240601007387 */ /* 0x0001e80000100800 */
[----:B------:R1:W-:Y:S04]  /*29bd0*/  STL [R1+0xf0c], R7 ;  /* 0x000f0c0701007387 */ /* 0x0003e80000100800 */
[----:B0-----:R-:W4:Y:S04]  /*29be0*/  LDL.LU R6, [R1+0xef8] ;  /* 0x000ef80001067983 */ /* 0x001f280000300800 */
[----:B-1----:R-:W4:Y:S01]  /*29bf0*/  LDL.LU R7, [R1+0xf28] ;  /* 0x000f280001077983 */ /* 0x002f220000300800 */
[----:B------:R-:W-:-:S04]  /*29c00*/  LOP3.LUT R13, R13, R12, RZ, 0x3c, !PT ;  /* 0x0000000c0d0d7212 */ /* 0x000fc800078e3cff */
[----:B------:R-:W-:-:S04]  /*29c10*/  LOP3.LUT R12, R13, R12, RZ, 0x3c, !PT ;  /* 0x0000000c0d0c7212 */ /* 0x000fc800078e3cff */
[----:B------:R-:W-:-:S03]  /*29c20*/  LOP3.LUT R13, R13, R12, RZ, 0x3c, !PT ;  /* 0x0000000c0d0d7212 */ /* 0x000fc600078e3cff */
[----:B------:R-:W-:-:S04]  /*29c30*/  IMAD.WIDE R12, R19, 0x2, R12 ;  /* 0x00000002130c7825 */ /* 0x000fc800078e020c */
[----:B--2---:R-:W-:Y:S02]  /*29c40*/  IMAD.MOV.U32 R4, RZ, RZ, R25 ;  /* 0x000000ffff047224 */ /* 0x004fe400078e0019 */
[----:B------:R-:W-:Y:S02]  /*29c50*/  IMAD.MOV.U32 R5, RZ, RZ, R24 ;  /* 0x000000ffff057224 */ /* 0x000fe400078e0018 */
[----:B------:R-:W-:-:S05]  /*29c60*/  IMAD.WIDE R4, R19, 0x2, R4 ;  /* 0x0000000213047825 */ /* 0x000fca00078e0204 */
[----:B------:R0:W-:Y:S04]  /*29c70*/  STL [R1+0xf34], R4 ;  /* 0x000f340401007387 */ /* 0x0001e80000100800 */
[----:B------:R1:W-:Y:S04]  /*29c80*/  STL [R1+0xf14], R5 ;  /* 0x000f140501007387 */ /* 0x0003e80000100800 */
[----:B------:R-:W2:Y:S04]  /*29c90*/  LDL.LU R20, [R1+0xec0] ;  /* 0x000ec00001147983 */ /* 0x000ea80000300800 */
[----:B------:R-:W2:Y:S04]  /*29ca0*/  LDL.LU R21, [R1+0xf08] ;  /* 0x000f080001157983 */ /* 0x000ea80000300800 */
[----:B------:R-:W2:Y:S04]  /*29cb0*/  LDL.LU R22, [R1+0xec8] ;  /* 0x000ec80001167983 */ /* 0x000ea80000300800 */
[----:B------:R-:W2:Y:S04]  /*29cc0*/  LDL.LU R23, [R1+0xf10] ;  /* 0x000f100001177983 */ /* 0x000ea80000300800 */
[----:B------:R-:W2:Y:S04]  /*29cd0*/  LDL.LU R24, [R1+0xed0] ;  /* 0x000ed00001187983 */ /* 0x000ea80000300800 */
[----:B------:R-:W2:Y:S04]  /*29ce0*/  LDL.LU R25, [R1+0xf20] ;  /* 0x000f200001197983 */ /* 0x000ea80000300800 */
[----:B------:R3:W-:Y:S04]  /*29cf0*/  STL [R1+0xf18], R12 ;  /* 0x000f180c01007387 */ /* 0x0007e80000100800 */
[----:B------:R4:W-:Y:S01]  /*29d00*/  STL [R1+0xef0], R13 ;  /* 0x000ef00d01007387 */ /* 0x0009e20000100800 */
[----:B0-----:R-:W-:-:S02]  /*29d10*/  IMAD.MOV.U32 R4, RZ, RZ, R27 ;  /* 0x000000ffff047224 */ /* 0x001fc400078e001b */
[----:B-1----:R-:W-:Y:S02]  /*29d20*/  IMAD.MOV.U32 R5, RZ, RZ, R26 ;  /* 0x000000ffff057224 */ /* 0x002fe400078e001a */
[----:B------:R-:W-:Y:S01]  /*29d30*/  IMAD.WIDE R4, R19, 0x2, R4 ;  /* 0x0000000213047825 */ /* 0x000fe200078e0204 */
[----:B---3--:R-:W3:Y:S04]  /*29d40*/  LDL.LU R12, [R1+0xed8] ;  /* 0x000ed800010c7983 */ /* 0x008ee80000300800 */
[----:B----4-:R-:W3:Y:S01]  /*29d50*/  LDL.LU R13, [R1+0xf1c] ;  /* 0x000f1c00010d7983 */ /* 0x010ee20000300800 */
[----:B------:R-:W-:-:S04]  /*29d60*/  LOP3.LUT R7, R7, R6, RZ, 0x3c, !PT ;  /* 0x0000000607077212 */ /* 0x000fc800078e3cff */
[----:B------:R-:W-:-:S04]  /*29d70*/  LOP3.LUT R6, R7, R6, RZ, 0x3c, !PT ;  /* 0x0000000607067212 */ /* 0x000fc800078e3cff */
[----:B------:R-:W-:-:S03]  /*29d80*/  LOP3.LUT R7, R7, R6, RZ, 0x3c, !PT ;  /* 0x0000000607077212 */ /* 0x000fc600078e3cff */
[----:B------:R-:W-:-:S05]  /*29d90*/  IMAD.WIDE R6, R19, 0x2, R6 ;  /* 0x0000000213067825 */ /* 0x000fca00078e0206 */
[----:B------:R0:W-:Y:S04]  /*29da0*/  STL [R1+0xf28], R6 ;  /* 0x000f280601007387 */ /* 0x0001e80000100800 */
[----:B------:R1:W-:Y:S04]  /*29db0*/  STL [R1+0xef8], R7 ;  /* 0x000ef80701007387 */ /* 0x0003e80000100800 */
[----:B0-----:R-:W4:Y:S04]  /*29dc0*/  LDL.LU R6, [R1+0xee0] ;  /* 0x000ee00001067983 */ /* 0x001f280000300800 */
[----:B-1----:R-:W4:Y:S04]  /*29dd0*/  LDL.LU R7, [R1+0xf2c] ;  /* 0x000f2c0001077983 */ /* 0x002f280000300800 */
[----:B------:R0:W-:Y:S04]  /*29de0*/  STL [R1+0xf38], R4 ;  /* 0x000f380401007387 */ /* 0x0001e80000100800 */
[----:B------:R1:W-:Y:S04]  /*29df0*/  STL [R1+0xf00], R5 ;  /* 0x000f000501007387 */ /* 0x0003e80000100800 */
[----:B0-----:R-:W4:Y:S04]  /*29e00*/  LDL.LU R4, [R1+0xee8] ;  /* 0x000ee80001047983 */ /* 0x001f280000300800 */
[----:B-1----:R-:W4:Y:S04]  /*29e10*/  LDL.LU R5, [R1+0xf30] ;  /* 0x000f300001057983 */ /* 0x002f280000300800 */
[----:B------:R-:W4:Y:S04]  /*29e20*/  LDL.LU R26, [R1+0xeb8] ;  /* 0x000eb800011a7983 */ /* 0x000f280000300800 */
[----:B------:R-:W4:Y:S01]  /*29e30*/  LDL.LU R27, [R1+0xf04] ;  /* 0x000f0400011b7983 */ /* 0x000f220000300800 */
[----:B---3--:R-:W-:-:S04]  /*29e40*/  LOP3.LUT R13, R13, R12, RZ, 0x3c, !PT ;  /* 0x0000000c0d0d7212 */ /* 0x008fc800078e3cff */
[----:B------:R-:W-:-:S04]  /*29e50*/  LOP3.LUT R12, R13, R12, RZ, 0x3c, !PT ;  /* 0x0000000c0d0c7212 */ /* 0x000fc800078e3cff */
[----:B------:R-:W-:-:S03]  /*29e60*/  LOP3.LUT R13, R13, R12, RZ, 0x3c, !PT ;  /* 0x0000000c0d0d7212 */ /* 0x000fc600078e3cff */
[----:B------:R-:W-:-:S05]  /*29e70*/  IMAD.WIDE R12, R19, 0x2, R12 ;  /* 0x00000002130c7825 */ /* 0x000fca00078e020c */
[----:B------:R2:W-:Y:S04]  /*29e80*/  STL [R1+0xf1c], R12 ;  /* 0x000f1c0c01007387 */ /* 0x0005e80000100800 */
[----:B------:R0:W-:Y:S01]  /*29e90*/  STL [R1+0xed8], R13 ;  /* 0x000ed80d01007387 */ /* 0x0001e20000100800 */
[----:B--2---:R-:W-:Y:S02]  /*29ea0*/  IMAD.MOV.U32 R12, RZ, RZ, R21 ;  /* 0x000000ffff0c7224 */ /* 0x004fe400078e0015 */
[----:B0-----:R-:W-:Y:S01]  /*29eb0*/  IMAD.MOV.U32 R13, RZ, RZ, R20 ;  /* 0x000000ffff0d7224 */ /* 0x001fe200078e0014 */
[----:B----4-:R-:W-:-:S04]  /*29ec0*/  LOP3.LUT R7, R7, R6, RZ, 0x3c, !PT ;  /* 0x0000000607077212 */ /* 0x010fc800078e3cff */
[----:B------:R-:W-:-:S04]  /*29ed0*/  LOP3.LUT R6, R7, R6, RZ, 0x3c, !PT ;  /* 0x0000000607067212 */ /* 0x000fc800078e3cff */
[----:B------:R-:W-:Y:S02]  /*29ee0*/  LOP3.LUT R7, R7, R6, RZ, 0x3c, !PT ;  /* 0x0000000607077212 */ /* 0x000fe400078e3cff */
[----:B------:R-:W-:-:S04]  /*29ef0*/  LOP3.LUT R5, R5, R4, RZ, 0x3c, !PT ;  /* 0x0000000405057212 */ /* 0x000fc800078e3cff */
[----:B------:R-:W-:Y:S01]  /*29f00*/  LOP3.LUT R4, R5, R4, RZ, 0x3c, !PT ;  /* 0x0000000405047212 */ /* 0x000fe200078e3cff */
[----:B------:R-:W-:-:S03]  /*29f10*/  IMAD.WIDE R6, R19, 0x2, R6 ;  /* 0x0000000213067825 */ /* 0x000fc600078e0206 */
[----:B------:R-:W-:Y:S02]  /*29f20*/  LOP3.LUT R5, R5, R4, RZ, 0x3c, !PT ;  /* 0x0000000405057212 */ /* 0x000fe400078e3cff */
[----:B------:R0:W-:Y:S04]  /*29f30*/  STL [R1+0xf2c], R6 ;  /* 0x000f2c0601007387 */ /* 0x0001e80000100800 */
[----:B------:R1:W-:Y:S01]  /*29f40*/  STL [R1+0xee0], R7 ;  /* 0x000ee00701007387 */ /* 0x0003e20000100800 */
[----:B------:R-:W-:-:S04]  /*29f50*/  IMAD.WIDE R4, R19, 0x2, R4 ;  /* 0x0000000213047825 */ /* 0x000fc800078e0204 */
[C---:B------:R-:W-:Y:S01]  /*29f60*/  IMAD.WIDE R12, R19.reuse, 0x2, R12 ;  /* 0x00000002130c7825 */ /* 0x040fe200078e020c */
[----:B------:R-:W-:Y:S04]  /*29f70*/  STL [R1+0xf30], R4 ;  /* 0x000f300401007387 */ /* 0x000fe80000100800 */
[----:B------:R-:W-:Y:S01]  /*29f80*/  STL [R1+0xee8], R5 ;  /* 0x000ee80501007387 */ /* 0x000fe20000100800 */
[----:B0-----:R-:W-:Y:S02]  /*29f90*/  IMAD.MOV.U32 R6, RZ, RZ, R23 ;  /* 0x000000ffff067224 */ /* 0x001fe400078e0017 */
[----:B-1----:R-:W-:Y:S01]  /*29fa0*/  IMAD.MOV.U32 R7, RZ, RZ, R22 ;  /* 0x000000ffff077224 */ /* 0x002fe200078e0016 */
[----:B------:R0:W-:Y:S04]  /*29fb0*/  STL [R1+0xf08], R12 ;  /* 0x000f080c01007387 */ /* 0x0001e80000100800 */
[----:B------:R1:W-:Y:S01]  /*29fc0*/  STL [R1+0xec0], R13 ;  /* 0x000ec00d01007387 */ /* 0x0003e20000100800 */
[----:B------:R-:W-:-:S03]  /*29fd0*/  IMAD.WIDE R6, R19, 0x2, R6 ;  /* 0x0000000213067825 */ /* 0x000fc600078e0206 */
[----:B0-----:R-:W2:Y:S04]  /*29fe0*/  LDL.LU R12, [R1+0xea8] ;  /* 0x000ea800010c7983 */ /* 0x001ea80000300800 */
[----:B-1----:R-:W2:Y:S04]  /*29ff0*/  LDL.LU R13, [R1+0xef4] ;  /* 0x000ef400010d7983 */ /* 0x002ea80000300800 */
[----:B------:R0:W-:Y:S04]  /*2a000*/  STL [R1+0xf10], R6 ;  /* 0x000f100601007387 */ /* 0x0001e80000100800 */
[----:B------:R1:W-:Y:S04]  /*2a010*/  STL [R1+0xec8], R7 ;  /* 0x000ec80701007387 */ /* 0x0003e80000100800 */
[----:B0-----:R-:W3:Y:S04]  /*2a020*/  LDL.LU R6, [R1+0xeb0] ;  /* 0x000eb00001067983 */ /* 0x001ee80000300800 */
[----:B-1----:R-:W3:Y:S01]  /*2a030*/  LDL.LU R7, [R1+0xefc] ;  /* 0x000efc0001077983 */ /* 0x002ee20000300800 */
[----:B------:R-:W-:-:S02]  /*2a040*/  IMAD.MOV.U32 R4, RZ, RZ, R25 ;  /* 0x000000ffff047224 */ /* 0x000fc400078e0019 */
[----:B------:R-:W-:Y:S02]  /*2a050*/  IMAD.MOV.U32 R5, RZ, RZ, R24 ;  /* 0x000000ffff057224 */ /* 0x000fe400078e0018 */
[----:B------:R-:W-:-:S05]  /*2a060*/  IMAD.WIDE R4, R19, 0x2, R4 ;  /* 0x0000000213047825 */ /* 0x000fca00078e0204 */
[----:B------:R0:W-:Y:S04]  /*2a070*/  STL [R1+0xf20], R4 ;  /* 0x000f200401007387 */ /* 0x0001e80000100800 */
[----:B------:R1:W-:Y:S04]  /*2a080*/  STL [R1+0xed0], R5 ;  /* 0x000ed00501007387 */ /* 0x0003e80000100800 */
[----:B------:R-:W4:Y:S04]  /*2a090*/  LDL.LU R20, [R1+0xe78] ;  /* 0x000e780001147983 */ /* 0x000f280000300800 */
[----:B------:R-:W4:Y:S04]  /*2a0a0*/  LDL.LU R21, [R1+0xec4] ;  /* 0x000ec40001157983 */ /* 0x000f280000300800 */
[----:B------:R-:W4:Y:S04]  /*2a0b0*/  LDL.LU R22, [R1+0xe80] ;  /* 0x000e800001167983 */ /* 0x000f280000300800 */
[----:B------:R-:W4:Y:S04]  /*2a0c0*/  LDL.LU R23, [R1+0xecc] ;  /* 0x000ecc0001177983 */ /* 0x000f280000300800 */
[----:B------:R-:W4:Y:S04]  /*2a0d0*/  LDL.LU R24, [R1+0xe88] ;  /* 0x000e880001187983 */ /* 0x000f280000300800 */
[----:B------:R-:W4:Y:S01]  /*2a0e0*/  LDL.LU R25, [R1+0xed4] ;  /* 0x000ed40001197983 */ /* 0x000f220000300800 */
[----:B0-----:R-:W-:-:S02]  /*2a0f0*/  IMAD.MOV.U32 R4, RZ, RZ, R27 ;  /* 0x000000ffff047224 */ /* 0x001fc400078e001b */
[----:B-1----:R-:W-:Y:S02]  /*2a100*/  IMAD.MOV.U32 R5, RZ, RZ, R26 ;  /* 0x000000ffff057224 */ /* 0x002fe400078e001a */
[----:B------:R-:W-:Y:S01]  /*2a110*/  IMAD.WIDE R4, R19, 0x2, R4 ;  /* 0x0000000213047825 */ /* 0x000fe200078e0204 */
[----:B--2---:R-:W-:-:S04]  /*2a120*/  LOP3.LUT R13, R13, R12, RZ, 0x3c, !PT ;  /* 0x0000000c0d0d7212 */ /* 0x004fc800078e3cff */
[----:B------:R-:W-:-:S04]  /*2a130*/  LOP3.LUT R12, R13, R12, RZ, 0x3c, !PT ;  /* 0x0000000c0d0c7212 */ /* 0x000fc800078e3cff */
[----:B------:R-:W-:Y:S02]  /*2a140*/  LOP3.LUT R13, R13, R12, RZ, 0x3c, !PT ;  /* 0x0000000c0d0d7212 */ /* 0x000fe400078e3cff */
[----:B---3--:R-:W-:-:S04]  /*2a150*/  LOP3.LUT R7, R7, R6, RZ, 0x3c, !PT ;  /* 0x0000000607077212 */ /* 0x008fc800078e3cff */
[----:B------:R-:W-:Y:S01]  /*2a160*/  LOP3.LUT R6, R7, R6, RZ, 0x3c, !PT ;  /* 0x0000000607067212 */ /* 0x000fe200078e3cff */
[----:B------:R-:W-:-:S03]  /*2a170*/  IMAD.WIDE R12, R19, 0x2, R12 ;  /* 0x00000002130c7825 */ /* 0x000fc600078e020c */
[----:B------:R-:W-:Y:S02]  /*2a180*/  LOP3.LUT R7, R7, R6, RZ, 0x3c, !PT ;  /* 0x0000000607077212 */ /* 0x000fe400078e3cff */
        /* <DEDUP_REMOVED lines=8> */
[----:B-1----:R-:W3:Y:S04]  /*2a210*/  LDL.LU R7, [R1+0xee4] ;  /* 0x000ee40001077983 */ /* 0x002ee80000300800 */
[----:B------:R0:W-:Y:S04]  /*2a220*/  STL [R1+0xf04], R4 ;  /* 0x000f040401007387 */ /* 0x0001e80000100800 */
[----:B------:R1:W-:Y:S04]  /*2a230*/  STL [R1+0xeb8], R5 ;  /* 0x000eb80501007387 */ /* 0x0003e80000100800 */
[----:B0-----:R-:W4:Y:S04]  /*2a240*/  LDL.LU R4, [R1+0xea0] ;  /* 0x000ea00001047983 */ /* 0x001f280000300800 */
[----:B-1----:R-:W4:Y:S04]  /*2a250*/  LDL.LU R5, [R1+0xeec] ;  /* 0x000eec0001057983 */ /* 0x002f280000300800 */
[----:B------:R-:W4:Y:S04]  /*2a260*/  LDL.LU R26, [R1+0xe44] ;  /* 0x000e4400011a7983 */ /* 0x000f280000300800 */
[----:B------:R-:W4:Y:S01]  /*2a270*/  LDL.LU R27, [R1+0xebc] ;  /* 0x000ebc00011b7983 */ /* 0x000f220000300800 */
[----:B--2---:R-:W-:-:S04]  /*2a280*/  LOP3.LUT R13, R13, R12, RZ, 0x3c, !PT ;  /* 0x0000000c0d0d7212 */ /* 0x004fc800078e3cff */
[----:B------:R-:W-:-:S04]  /*2a290*/  LOP3.LUT R12, R13, R12, RZ, 0x3c, !PT ;  /* 0x0000000c0d0c7212 */ /* 0x000fc800078e3cff */
[----:B------:R-:W-:Y:S02]  /*2a2a0*/  LOP3.LUT R13, R13, R12, RZ, 0x3c, !PT ;  /* 0x0000000c0d0d7212 */ /* 0x000fe400078e3cff */
[----:B---3--:R-:W-:-:S04]  /*2a2b0*/  LOP3.LUT R7, R7, R6, RZ, 0x3c, !PT ;  /* 0x0000000607077212 */ /* 0x008fc800078e3cff */
[----:B------:R-:W-:Y:S01]  /*2a2c0*/  LOP3.LUT R6, R7, R6, RZ, 0x3c, !PT ;  /* 0x0000000607067212 */ /* 0x000fe200078e3cff */
[----:B------:R-:W-:-:S03]  /*2a2d0*/  IMAD.WIDE R12, R19, 0x2, R12 ;  /* 0x00000002130c7825 */ /* 0x000fc600078e020c */
[----:B------:R-:W-:Y:S02]  /*2a2e0*/  LOP3.LUT R7, R7, R6, RZ, 0x3c, !PT ;  /* 0x0000000607077212 */ /* 0x000fe400078e3cff */
[----:B----4-:R-:W-:-:S04]  /*2a2f0*/  LOP3.LUT R5, R5, R4, RZ, 0x3c, !PT ;  /* 0x0000000405057212 */ /* 0x010fc800078e3cff */
[----:B------:R-:W-:Y:S01]  /*2a300*/  LOP3.LUT R4, R5, R4, RZ, 0x3c, !PT ;  /* 0x0000000405047212 */ /* 0x000fe200078e3cff */
[----:B------:R-:W-:Y:S01]  /*2a310*/  IMAD.WIDE R6, R19, 0x2, R6 ;  /* 0x0000000213067825 */ /* 0x000fe200078e0206 */
[----:B------:R0:W-:Y:S02]  /*2a320*/  STL [R1+0xedc], R12 ;  /* 0x000edc0c01007387 */ /* 0x0001e40000100800 */
[----:B------:R-:W-:Y:S02]  /*2a330*/  LOP3.LUT R5, R5, R4, RZ, 0x3c, !PT ;  /* 0x0000000405057212 */ /* 0x000fe400078e3cff */
[----:B------:R1:W-:Y:S04]  /*2a340*/  STL [R1+0xe90], R13 ;  /* 0x000e900d01007387 */ /* 0x0003e80000100800 */
[----:B------:R2:W-:Y:S04]  /*2a350*/  STL [R1+0xee4], R6 ;  /* 0x000ee40601007387 */ /* 0x0005e80000100800 */
[----:B------:R3:W-:Y:S01]  /*2a360*/  STL [R1+0xe98], R7 ;  /* 0x000e980701007387 */ /* 0x0007e20000100800 */
[----:B------:R-:W-:-:S04]  /*2a370*/  IMAD.WIDE R4, R19, 0x2, R4 ;  /* 0x0000000213047825 */ /* 0x000fc800078e0204 */
[----:B0-----:R-:W-:Y:S02]  /*2a380*/  IMAD.MOV.U32 R12, RZ, RZ, R21 ;  /* 0x000000ffff0c7224 */ /* 0x001fe400078e0015 */
[----:B-1----:R-:W-:Y:S02]  /*2a390*/  IMAD.MOV.U32 R13, RZ, RZ, R20 ;  /* 0x000000ffff0d7224 */ /* 0x002fe400078e0014 */
[----:B--2---:R-:W-:Y:S02]  /*2a3a0*/  IMAD.MOV.U32 R6, RZ, RZ, R23 ;  /* 0x000000ffff067224 */ /* 0x004fe400078e0017 */
[----:B------:R-:W-:-:S04]  /*2a3b0*/  IMAD.WIDE R12, R19, 0x2, R12 ;  /* 0x00000002130c7825 */ /* 0x000fc800078e020c */
[----:B---3--:R-:W-:Y:S01]  /*2a3c0*/  IMAD.MOV.U32 R7, RZ, RZ, R22 ;  /* 0x000000ffff077224 */ /* 0x008fe200078e0016 */
[----:B------:R-:W-:Y:S04]  /*2a3d0*/  STL [R1+0xeec], R4 ;  /* 0x000eec0401007387 */ /* 0x000fe80000100800 */
[----:B------:R-:W-:Y:S01]  /*2a3e0*/  STL [R1+0xea0], R5 ;  /* 0x000ea00501007387 */ /* 0x000fe20000100800 */
[----:B------:R-:W-:-:S03]  /*2a3f0*/  IMAD.WIDE R6, R19, 0x2, R6 ;  /* 0x0000000213067825 */ /* 0x000fc600078e0206 */
[----:B------:R0:W-:Y:S04]  /*2a400*/  STL [R1+0xec4], R12 ;  /* 0x000ec40c01007387 */ /* 0x0001e80000100800 */
[----:B------:R1:W-:Y:S04]  /*2a410*/  STL [R1+0xe78], R13 ;  /* 0x000e780d01007387 */ /* 0x0003e80000100800 */
        /* <DEDUP_REMOVED lines=119> */
[----:B------:R-:W-:-:S03]  /*2ab90*/  IMAD.WIDE R6, R19, 0x2, R6 ;  /* 0x0000000213067825 */ /* 0x000fc600078e0206 */
[----:B------:R-:W-:Y:S01]  /*2aba0*/  LOP3.LUT R5, R5, R4, RZ, 0x3c, !PT ;  /* 0x0000000405057212 */ /* 0x000fe200078e3cff */
[----:B------:R0:W-:Y:S04]  /*2abb0*/  STL [R1+0xd7c], R12 ;  /* 0x000d7c0c01007387 */ /* 0x0001e80000100800 */
[----:B------:R1:W-:Y:S01]  /*2abc0*/  STL [R1+0xd44], R13 ;  /* 0x000d440d01007387 */ /* 0x0003e20000100800 */
[----:B------:R-:W-:-:S03]  /*2abd0*/  IMAD.WIDE R4, R19, 0x2, R4 ;  /* 0x0000000213047825 */ /* 0x000fc600078e0204 */
[----:B------:R2:W-:Y:S04]  /*2abe0*/  STL [R1+0xde4], R6 ;  /* 0x000de40601007387 */ /* 0x0005e80000100800 */
[----:B------:R3:W-:Y:S04]  /*2abf0*/  STL [R1+0xd80], R7 ;  /* 0x000d800701007387 */ /* 0x0007e80000100800 */
[----:B------:R4:W-:Y:S04]  /*2ac00*/  STL [R1+0xe4c], R4 ;  /* 0x000e4c0401007387 */ /* 0x0009e80000100800 */
[----:B------:R1:W-:Y:S04]  /*2ac10*/  STL [R1+0xde8], R5 ;  /* 0x000de80501007387 */ /* 0x0003e80000100800 */
[----:B------:R-:W-:Y:S04]  /*2ac20*/  STL.64 [R1+0x1070], R18 ;  /* 0x0010701201007387 */ /* 0x000fe80000100a00 */
[----:B------:R4:W-:Y:S01]  /*2ac30*/  STL.64 [R1+0x1068], R16 ;  /* 0x0010681001007387 */ /* 0x0009e20000100a00 */
[----:B0-----:R-:W-:-:S02]  /*2ac40*/  IMAD.MOV.U32 R12, RZ, RZ, R21 ;  /* 0x000000ffff0c7224 */ /* 0x001fc400078e0015 */
[----:B-1----:R-:W-:Y:S02]  /*2ac50*/  IMAD.MOV.U32 R13, RZ, RZ, R20 ;  /* 0x000000ffff0d7224 */ /* 0x002fe400078e0014 */
[----:B--2---:R-:W-:Y:S02]  /*2ac60*/  IMAD.MOV.U32 R6, RZ, RZ, R23 ;  /* 0x000000ffff067224 */ /* 0x004fe400078e0017 */
[----:B---3--:R-:W-:Y:S02]  /*2ac70*/  IMAD.MOV.U32 R7, RZ, RZ, R22 ;  /* 0x000000ffff077224 */ /* 0x008fe400078e0016 */
[----:B----4-:R-:W-:Y:S02]  /*2ac80*/  IMAD.MOV.U32 R4, RZ, RZ, R25 ;  /* 0x000000ffff047224 */ /* 0x010fe400078e0019 */
[----:B------:R-:W-:Y:S01]  /*2ac90*/  IMAD.MOV.U32 R5, RZ, RZ, R24 ;  /* 0x000000ffff057224 */ /* 0x000fe200078e0018 */
[----:B------:R-:W2:Y:S04]  /*2aca0*/  LDL.LU R16, [R1+0x8c0] ;  /* 0x0008c00001107983 */ /* 0x000ea80000300800 */
[----:B------:R-:W2:Y:S01]  /*2acb0*/  LDL.LU R17, [R1+0x8c4] ;  /* 0x0008c40001117983 */ /* 0x000ea20000300800 */
[----:B------:R-:W-:-:S04]  /*2acc0*/  IMAD.WIDE R12, R19, 0x2, R12 ;  /* 0x00000002130c7825 */ /* 0x000fc800078e020c */
[----:B------:R-:W-:-:S04]  /*2acd0*/  IMAD.WIDE R6, R19, 0x2, R6 ;  /* 0x0000000213067825 */ /* 0x000fc800078e0206 */
[----:B------:R-:W-:Y:S01]  /*2ace0*/  IMAD.WIDE R4, R19, 0x2, R4 ;  /* 0x0000000213047825 */ /* 0x000fe200078e0204 */
[----:B------:R-:W2:Y:S04]  /*2acf0*/  LDL.LU R18, [R1+0x8c8] ;  /* 0x0008c80001127983 */ /* 0x000ea80000300800 */
[----:B------:R-:W2:Y:S04]  /*2ad00*/  LDL.LU R19, [R1+0x8cc] ;  /* 0x0008cc0001137983 */ /* 0x000ea80000300800 */
[----:B------:R0:W-:Y:S04]  /*2ad10*/  STL [R1+0xd84], R12 ;  /* 0x000d840c01007387 */ /* 0x0001e80000100800 */
[----:B------:R1:W-:Y:S04]  /*2ad20*/  STL [R1+0xd48], R13 ;  /* 0x000d480d01007387 */ /* 0x0003e80000100800 */
[----:B------:R3:W-:Y:S04]  /*2ad30*/  STL [R1+0xdec], R6 ;  /* 0x000dec0601007387 */ /* 0x0007e80000100800 */
[----:B------:R4:W-:Y:S04]  /*2ad40*/  STL [R1+0xd88], R7 ;  /* 0x000d880701007387 */ /* 0x0009e80000100800 */
[----:B0-----:R-:W2:Y:S04]  /*2ad50*/  LDL.LU R12, [R1+0xd4c] ;  /* 0x000d4c00010c7983 */ /* 0x001ea80000300800 */
[----:B-1----:R-:W2:Y:S04]  /*2ad60*/  LDL.LU R13, [R1+0xd8c] ;  /* 0x000d8c00010d7983 */ /* 0x002ea80000300800 */
[----:B---3--:R-:W3:Y:S04]  /*2ad70*/  LDL.LU R6, [R1+0xd90] ;  /* 0x000d900001067983 */ /* 0x008ee80000300800 */
[----:B----4-:R-:W3:Y:S04]  /*2ad80*/  LDL.LU R7, [R1+0xdf4] ;  /* 0x000df40001077983 */ /* 0x010ee80000300800 */
[----:B------:R0:W-:Y:S04]  /*2ad90*/  STL [R1+0xe50], R4 ;  /* 0x000e500401007387 */ /* 0x0001e80000100800 */
[----:B------:R-:W4:Y:S04]  /*2ada0*/  LDL.LU R22, [R1+0xe00] ;  /* 0x000e000001167983 */ /* 0x000f280000300800 */
[----:B------:R-:W4:Y:S04]  /*2adb0*/  LDL.LU R23, [R1+0xe58] ;  /* 0x000e580001177983 */ /* 0x000f280000300800 */
[----:B------:R1:W-:Y:S04]  /*2adc0*/  STL [R1+0xdf0], R5 ;  /* 0x000df00501007387 */ /* 0x0003e80000100800 */
[----:B0-----:R-:W3:Y:S04]  /*2add0*/  LDL.LU R4, [R1+0xdf8] ;  /* 0x000df80001047983 */ /* 0x001ee80000300800 */
[----:B-1----:R-:W3:Y:S01]  /*2ade0*/  LDL.LU R5, [R1+0xe54] ;  /* 0x000e540001057983 */ /* 0x002ee20000300800 */
[----:B--2---:R-:W-:Y:S03]  /*2adf0*/  HMMA.16816.F32.BF16 R24, R8, R26, R16 ;  /* 0x0000001a0818723c */ /* 0x004fe60000041810 */
[----:B------:R-:W2:Y:S04]  /*2ae00*/  LDL.LU.64 R18, [R1+0x1070] ;  /* 0x0010700001127983 */ /* 0x000ea80000300a00 */
[----:B------:R-:W3:-:S12]  /*2ae10*/  LDL.LU.64 R16, [R1+0x1068] ;  /* 0x0010680001107983 */ /* 0x000ed80000300a00 */
[----:B------:R-:W-:Y:S04]  /*2ae20*/  STL.64 [R1+0x150], R24 ;  /* 0x0001501801007387 */ /* 0x000fe80000100a00 */
[----:B------:R0:W-:Y:S04]  /*2ae30*/  STL.64 [R1+0x158], R26 ;  /* 0x0001581a01007387 */ /* 0x0001e80000100a00 */
[----:B0-----:R-:W3:Y:S04]  /*2ae40*/  LDL.LU.64 R26, [R1+0x1060] ;  /* 0x00106000011a7983 */ /* 0x001ee80000300a00 */
[----:B------:R-:W3:Y:S04]  /*2ae50*/  LDL.LU R24, [R1+0x1058] ;  /* 0x0010580001187983 */ /* 0x000ee80000300800 */
[----:B------:R-:W3:Y:S04]  /*2ae60*/  LDL.LU R20, [R1+0xd9c] ;  /* 0x000d9c0001147983 */ /* 0x000ee80000300800 */
[----:B------:R-:W3:Y:S04]  /*2ae70*/  LDL.LU R21, [R1+0xda0] ;  /* 0x000da00001157983 */ /* 0x000ee80000300800 */
[----:B----4-:R2:W-:Y:S02]  /*2ae80*/  STL.64 [R1+0x1040], R22 ;  /* 0x0010401601007387 */ /* 0x0105e40000100a00 */
[----:B--2---:R-:W-:-:S02]  /*2ae90*/  IMAD.MOV.U32 R23, RZ, RZ, R18 ;  /* 0x000000ffff177224 */ /* 0x004fc400078e0012 */
[----:B---3--:R-:W-:Y:S01]  /*2aea0*/  IMAD.MOV.U32 R22, RZ, RZ, R24 ;  /* 0x000000ffff167224 */ /* 0x008fe200078e0018 */
[----:B------:R-:W-:Y:S04]  /*2aeb0*/  STL.64 [R1+0x1038], R20 ;  /* 0x0010381401007387 */ /* 0x000fe80000100a00 */
[----:B------:R-:W2:Y:S04]  /*2aec0*/  LDL.LU R18, [R1+0xe04] ;  /* 0x000e040001127983 */ /* 0x000ea80000300800 */
[----:B------:R-:W3:Y:S04]  /*2aed0*/  LDL.LU R24, [R1+0xe08] ;  /* 0x000e080001187983 */ /* 0x000ee80000300800 */
[----:B------:R-:W3:Y:S04]  /*2aee0*/  LDL.LU R25, [R1+0xe5c] ;  /* 0x000e5c0001197983 */ /* 0x000ee80000300800 */
[----:B------:R-:W-:Y:S04]  /*2aef0*/  STL.64 [R1+0x1028], R26 ;  /* 0x0010281a01007387 */ /* 0x000fe80000100a00 */
[----:B---3--:R0:W-:Y:S04]  /*2af00*/  STL.64 [R1+0x1020], R24 ;  /* 0x0010201801007387 */ /* 0x0081e80000100a00 */
[----:B0-----:R-:W3:Y:S04]  /*2af10*/  LDL.LU R24, [R1+0x8e0] ;  /* 0x0008e00001187983 */ /* 0x001ee80000300800 */
[----:B------:R-:W3:Y:S04]  /*2af20*/  LDL.LU R25, [R1+0x8e4] ;  /* 0x0008e40001197983 */ /* 0x000ee80000300800 */
[----:B------:R-:W4:Y:S04]  /*2af30*/  LDL.LU R26, [R1+0x8e8] ;  /* 0x0008e800011a7983 */ /* 0x000f280000300800 */
[----:B------:R-:W4:Y:S01]  /*2af40*/  LDL.LU R27, [R1+0x8ec] ;  /* 0x0008ec00011b7983 */ /* 0x000f220000300800 */
[----:B------:R-:W-:-:S02]  /*2af50*/  LOP3.LUT R13, R13, R12, RZ, 0x3c, !PT ;  /* 0x0000000c0d0d7212 */ /* 0x000fc400078e3cff */
[----:B------:R-:W-:Y:S02]  /*2af60*/  LOP3.LUT R7, R7, R6, RZ, 0x3c, !PT ;  /* 0x0000000607077212 */ /* 0x000fe400078e3cff */
[C---:B------:R-:W-:Y:S01]  /*2af70*/  LOP3.LUT R12, R13.reuse, R12, RZ, 0x3c, !PT ;  /* 0x0000000c0d0c7212 */ /* 0x040fe200078e3cff */
[----:B----4-:R-:W-:Y:S04]  /*2af80*/  STL.64 [R1+0x1050], R26 ;  /* 0x0010501a01007387 */ /* 0x010fe80000100a00 */
[----:B---3--:R0:W-:Y:S04]  /*2af90*/  STL.64 [R1+0x1048], R24 ;  /* 0x0010481801007387 */ /* 0x0081e80000100a00 */
[----:B0-----:R-:W3:Y:S04]  /*2afa0*/  LDL.LU R24, [R1+0x8d0] ;  /* 0x0008d00001187983 */ /* 0x001ee80000300800 */
[----:B------:R-:W3:Y:S04]  /*2afb0*/  LDL.LU R25, [R1+0x8d4] ;  /* 0x0008d40001197983 */ /* 0x000ee80000300800 */
[----:B------:R-:W3:Y:S04]  /*2afc0*/  LDL.LU R26, [R1+0x8d8] ;  /* 0x0008d800011a7983 */ /* 0x000ee80000300800 */
[----:B------:R-:W3:Y:S01]  /*2afd0*/  LDL.LU R27, [R1+0x8dc] ;  /* 0x0008dc00011b7983 */ /* 0x000ee20000300800 */
[----:B------:R-:W-:-:S02]  /*2afe0*/  LOP3.LUT R13, R13, R12, RZ, 0x3c, !PT ;  /* 0x0000000c0d0d7212 */ /* 0x000fc400078e3cff */
[----:B------:R-:W-:Y:S02]  /*2aff0*/  LOP3.LUT R6, R7, R6, RZ, 0x3c, !PT ;  /* 0x0000000607067212 */ /* 0x000fe400078e3cff */
[----:B------:R-:W-:Y:S02]  /*2b000*/  LOP3.LUT R5, R5, R4, RZ, 0x3c, !PT ;  /* 0x0000000405057212 */ /* 0x000fe400078e3cff */
[----:B------:R-:W-:Y:S01]  /*2b010*/  LOP3.LUT R7, R7, R6, RZ, 0x3c, !PT ;  /* 0x0000000607077212 */ /* 0x000fe200078e3cff */
[----:B------:R-:W-:Y:S01]  /*2b020*/  IMAD.WIDE R12, R19, 0x2, R12 ;  /* 0x00000002130c7825 */ /* 0x000fe200078e020c */
[----:B------:R-:W-:-:S03]  /*2b030*/  LOP3.LUT R4, R5, R4, RZ, 0x3c, !PT ;  /* 0x0000000405047212 */ /* 0x000fc600078e3cff */
[----:B------:R-:W-:Y:S01]  /*2b040*/  IMAD.WIDE R6, R19, 0x2, R6 ;  /* 0x0000000213067825 */ /* 0x000fe200078e0206 */
[----:B------:R0:W-:Y:S04]  /*2b050*/  STL [R1+0xd8c], R12 ;  /* 0x000d8c0c01007387 */ /* 0x0001e80000100800 */
[----:B------:R1:W-:Y:S01]  /*2b060*/  STL [R1+0xd4c], R13 ;  /* 0x000d4c0d01007387 */ /* 0x0003e20000100800 */
[----:B------:R-:W-:-:S03]  /*2b070*/  LOP3.LUT R5, R5, R4, RZ, 0x3c, !PT ;  /* 0x0000000405057212 */ /* 0x000fc600078e3cff */
[----:B0-----:R-:W4:Y:S04]  /*2b080*/  LDL.LU R12, [R1+0xd50] ;  /* 0x000d5000010c7983 */ /* 0x001f280000300800 */
[----:B-1----:R-:W4:Y:S04]  /*2b090*/  LDL.LU R13, [R1+0xd94] ;  /* 0x000d9400010d7983 */ /* 0x002f280000300800 */
[----:B------:R0:W-:Y:S04]  /*2b0a0*/  STL [R1+0xdf4], R6 ;  /* 0x000df40601007387 */ /* 0x0001e80000100800 */
[----:B------:R1:W-:Y:S01]  /*2b0b0*/  STL [R1+0xd90], R7 ;  /* 0x000d900701007387 */ /* 0x0003e20000100800 */
[----:B------:R-:W-:-:S03]  /*2b0c0*/  IMAD.WIDE R4, R19, 0x2, R4 ;  /* 0x0000000213047825 */ /* 0x000fc600078e0204 */
[----:B0-----:R-:W2:Y:S04]  /*2b0d0*/  LDL.LU R6, [R1+0xd98] ;  /* 0x000d980001067983 */ /* 0x001ea80000300800 */
[----:B-1----:R-:W2:Y:S04]  /*2b0e0*/  LDL.LU R7, [R1+0xdfc] ;  /* 0x000dfc0001077983 */ /* 0x002ea80000300800 */
[----:B------:R-:W-:Y:S04]  /*2b0f0*/  STL [R1+0xe54], R4 ;  /* 0x000e540401007387 */ /* 0x000fe80000100800 */
[----:B------:R-:W-:Y:S01]  /*2b100*/  STL [R1+0xdf8], R5 ;  /* 0x000df80501007387 */ /* 0x000fe20000100800 */
[----:B---3--:R-:W-:Y:S03]  /*2b110*/  HMMA.16816.F32.BF16 R20, R8, R22, R24 ;  /* 0x000000160814723c */ /* 0x008fe60000041818 */
[----:B------:R-:W3:Y:S04]  /*2b120*/  LDL.LU.64 R26, [R1+0x1050] ;  /* 0x00105000011a7983 */ /* 0x000ee80000300a00 */
[----:B------:R-:W3:-:S12]  /*2b130*/  LDL.LU.64 R24, [R1+0x1048] ;  /* 0x0010480001187983 */ /* 0x000ed80000300a00 */
[----:B------:R-:W-:Y:S04]  /*2b140*/  STL.64 [R1+0x160], R20 ;  /* 0x0001601401007387 */ /* 0x000fe80000100a00 */
[----:B------:R0:W-:Y:S04]  /*2b150*/  STL.64 [R1+0x168], R22 ;  /* 0x0001681601007387 */ /* 0x0001e80000100a00 */
[----:B0-----:R-:W3:Y:S01]  /*2b160*/  LDL.LU.64 R22, [R1+0x1040] ;  /* 0x0010400001167983 */ /* 0x001ee20000300a00 */
[----:B----4-:R-:W-:-:S03]  /*2b170*/  LOP3.LUT R13, R13, R12, RZ, 0x3c, !PT ;  /* 0x0000000c0d0d7212 */ /* 0x010fc600078e3cff */
[----:B------:R-:W4:Y:S01]  /*2b180*/  LDL.LU.64 R20, [R1+0x1038] ;  /* 0x0010380001147983 */ /* 0x000f220000300a00 */
[----:B------:R-:W-:Y:S02]  /*2b190*/  LOP3.LUT R12, R13, R12, RZ, 0x3c, !PT ;  /* 0x0000000c0d0c7212 */ /* 0x000fe400078e3cff */
[----:B--2---:R-:W-:Y:S02]  /*2b1a0*/  LOP3.LUT R7, R7, R6, RZ, 0x3c, !PT ;  /* 0x0000000607077212 */ /* 0x004fe400078e3cff */
[----:B------:R-:W-:Y:S02]  /*2b1b0*/  LOP3.LUT R13, R13, R12, RZ, 0x3c, !PT ;  /* 0x0000000c0d0d7212 */ /* 0x000fe400078e3cff */
[----:B------:R-:W-:-:S04]  /*2b1c0*/  LOP3.LUT R6, R7, R6, RZ, 0x3c, !PT ;  /* 0x0000000607067212 */ /* 0x000fc800078e3cff */
[----:B------:R-:W-:Y:S01]  /*2b1d0*/  LOP3.LUT R7, R7, R6, RZ, 0x3c, !PT ;  /* 0x0000000607077212 */ /* 0x000fe200078e3cff */
[----:B------:R-:W-:-:S04]  /*2b1e0*/  IMAD.WIDE R12, R19, 0x2, R12 ;  /* 0x00000002130c7825 */ /* 0x000fc800078e020c */
[----:B------:R-:W-:Y:S01]  /*2b1f0*/  IMAD.WIDE R6, R19, 0x2, R6 ;  /* 0x0000000213067825 */ /* 0x000fe200078e0206 */
[----:B------:R-:W-:Y:S04]  /*2b200*/  STL [R1+0xd94], R12 ;  /* 0x000d940c01007387 */ /* 0x000fe80000100800 */
[----:B------:R0:W-:Y:S04]  /*2b210*/  STL [R1+0xd50], R13 ;  /* 0x000d500d01007387 */ /* 0x0001e80000100800 */
[----:B0-----:R-:W2:Y:S04]  /*2b220*/  LDL.LU R13, [R1+0xd54] ;  /* 0x000d5400010d7983 */ /* 0x001ea80000300800 */
[----:B------:R0:W-:Y:S01]  /*2b230*/  STL [R1+0xdfc], R6 ;  /* 0x000dfc0601007387 */ /* 0x0001e20000100800 */
[----:B---3--:R-:W-:-:S02]  /*2b240*/  IMAD.MOV.U32 R4, RZ, RZ, R23 ;  /* 0x000000ffff047224 */ /* 0x008fc400078e0017 */
[----:B------:R-:W-:Y:S02]  /*2b250*/  IMAD.MOV.U32 R5, RZ, RZ, R22 ;  /* 0x000000ffff057224 */ /* 0x000fe400078e0016 */
[----:B------:R-:W3:Y:S04]  /*2b260*/  LDL.LU R22, [R1+0x78] ;  /* 0x0000780001167983 */ /* 0x000ee80000300800 */
[----:B------:R-:W3:Y:S01]  /*2b270*/  LDL.LU R23, [R1+0x7c] ;  /* 0x00007c0001177983 */ /* 0x000ee20000300800 */
[----:B------:R-:W-:-:S03]  /*2b280*/  IMAD.WIDE R4, R19, 0x2, R4 ;  /* 0x0000000213047825 */ /* 0x000fc600078e0204 */
[----:B------:R1:W-:Y:S04]  /*2b290*/  STL [R1+0xd98], R7 ;  /* 0x000d980701007387 */ /* 0x0003e80000100800 */
[----:B------:R-:W-:Y:S04]  /*2b2a0*/  STL [R1+0xe58], R4 ;  /* 0x000e580401007387 */ /* 0x000fe80000100800 */
[----:B------:R2:W-:Y:S04]  /*2b2b0*/  STL [R1+0xe00], R5 ;  /* 0x000e000501007387 */ /* 0x0005e80000100800 */
[----:B0-----:R-:W2:Y:S01]  /*2b2c0*/  LDL.LU R6, [R1+0x88] ;  /* 0x0000880001067983 */ /* 0x001ea20000300800 */
[----:B-1----:R-:W-:-:S03]  /*2b2d0*/  IMAD.MOV.U32 R7, RZ, RZ, R29 ;  /* 0x000000ffff077224 */ /* 0x002fc600078e001d */
[----:B------:R-:W3:Y:S04]  /*2b2e0*/  LDL.LU R29, [R1+0x1030] ;  /* 0x00103000011d7983 */ /* 0x000ee80000300800 */
[----:B--2---:R-:W-:Y:S01]  /*2b2f0*/  HMMA.16816.F32.BF16 R4, R8, R6, R24 ;  /* 0x000000060804723c */ /* 0x004fe20000041818 */
[----:B------:R-:W2:Y:S04]  /*2b300*/  LDL.LU.64 R26, [R1+0x1028] ;  /* 0x00102800011a7983 */ /* 0x000ea80000300a00 */
[----:B------:R-:W2:Y:S01]  /*2b310*/  LDL.LU.64 R24, [R1+0x1020] ;  /* 0x0010200001187983 */ /* 0x000ea20000300a00 */
[----:B----4-:R-:W-:-:S04]  /*2b320*/  IMAD.MOV.U32 R12, RZ, RZ, R20 ;  /* 0x000000ffff0c7224 */ /* 0x010fc800078e0014 */
[----:B------:R-:W-:-:S09]  /*2b330*/  IMAD.WIDE R12, R19, 0x2, R12 ;  /* 0x00000002130c7825 */ /* 0x000fd200078e020c */
[----:B------:R-:W-:Y:S04]  /*2b340*/  STL.64 [R1+0x140], R4 ;  /* 0x0001400401007387 */ /* 0x000fe80000100a00 */
[----:B------:R0:W-:Y:S04]  /*2b350*/  STL.64 [R1+0x148], R6 ;  /* 0x0001480601007387 */ /* 0x0001e80000100a00 */
[----:B------:R-:W-:Y:S04]  /*2b360*/  STL [R1+0x1018], R19 ;  /* 0x0010181301007387 */ /* 0x000fe80000100800 */
[----:B------:R1:W-:Y:S01]  /*2b370*/  STL.64 [R1+0x1010], R16 ;  /* 0x0010101001007387 */ /* 0x0003e20000100a00 */
[----:B0-----:R-:W-:-:S02]  /*2b380*/  IMAD.MOV.U32 R6, RZ, RZ, R18 ;  /* 0x000000ffff067224 */ /* 0x001fc400078e0012 */
[----:B------:R-:W-:Y:S01]  /*2b390*/  IMAD.MOV.U32 R7, RZ, RZ, R21 ;  /* 0x000000ffff077224 */ /* 0x000fe200078e0015 */
[----:B-1----:R-:W3:Y:S04]  /*2b3a0*/  LDL.LU R16, [R1+0x8f0] ;  /* 0x0008f00001107983 */ /* 0x002ee80000300800 */
[----:B------:R-:W3:Y:S01]  /*2b3b0*/  LDL.LU R17, [R1+0x8f4] ;  /* 0x0008f40001117983 */ /* 0x000ee20000300800 */
[----:B------:R-:W-:-:S03]  /*2b3c0*/  IMAD.WIDE R6, R19, 0x2, R6 ;  /* 0x0000000213067825 */ /* 0x000fc600078e0206 */
[----:B------:R-:W3:Y:S01]  /*2b3d0*/  LDL.LU R18, [R1+0x8f8] ;  /* 0x0008f80001127983 */ /* 0x000ee20000300800 */
[----:B--2---:R-:W-:Y:S02]  /*2b3e0*/  IMAD.MOV.U32 R4, RZ, RZ, R25 ;  /* 0x000000ffff047224 */ /* 0x004fe400078e0019 */
[----:B------:R-:W-:Y:S02]  /*2b3f0*/  IMAD.MOV.U32 R5, RZ, RZ, R24 ;  /* 0x000000ffff057224 */ /* 0x000fe400078e0018 */
[----:B------:R-:W-:Y:S02]  /*2b400*/  IMAD.WIDE R4, R19, 0x2, R4 ;  /* 0x0000000213047825 */ /* 0x000fe400078e0204 */
[----:B------:R-:W3:Y:S04]  /*2b410*/  LDL.LU R19, [R1+0x8fc] ;  /* 0x0008fc0001137983 */ /* 0x000ee80000300800 */
[----:B------:R0:W-:Y:S04]  /*2b420*/  STL [R1+0xd9c], R12 ;  /* 0x000d9c0c01007387 */ /* 0x0001e80000100800 */
[----:B------:R1:W-:Y:S04]  /*2b430*/  STL [R1+0xd54], R13 ;  /* 0x000d540d01007387 */ /* 0x0003e80000100800 */
[----:B0-----:R-:W2:Y:S04]  /*2b440*/  LDL.LU R12, [R1+0xd58] ;  /* 0x000d5800010c7983 */ /* 0x001ea80000300800 */
[----:B-1----:R-:W2:Y:S04]  /*2b450*/  LDL.LU R13, [R1+0xda4] ;  /* 0x000da400010d7983 */ /* 0x002ea80000300800 */
[----:B------:R0:W-:Y:S04]  /*2b460*/  STL [R1+0xe04], R6 ;  /* 0x000e040601007387 */ /* 0x0001e80000100800 */
[----:B------:R-:W4:Y:S04]  /*2b470*/  LDL.LU R24, [R1+0xe18] ;  /* 0x000e180001187983 */ /* 0x000f280000300800 */
[----:B------:R-:W4:Y:S04]  /*2b480*/  LDL.LU R25, [R1+0xe64] ;  /* 0x000e640001197983 */ /* 0x000f280000300800 */
[----:B------:R-:W-:Y:S01]  /*2b490*/  STL.64 [R1+0xff8], R26 ;  /* 0x000ff81a01007387 */ /* 0x000fe20000100a00 */
[----:B---3--:R-:W-:Y:S03]  /*2b4a0*/  HMMA.16816.F32.BF16 R20, R8, R22, R16 ;  /* 0x000000160814723c */ /* 0x008fe60000041810 */
[----:B----4-:R-:W-:Y:S04]  /*2b4b0*/  STL.64 [R1+0xff0], R24 ;  /* 0x000ff01801007387 */ /* 0x010fe80000100a00 */
[----:B------:R1:W-:Y:S04]  /*2b4c0*/  STL [R1+0xda0], R7 ;  /* 0x000da00701007387 */ /* 0x0003e80000100800 */
[----:B0-----:R-:W3:Y:S04]  /*2b4d0*/  LDL.LU R6, [R1+0xe10] ;  /* 0x000e100001067983 */ /* 0x001ee80000300800 */
[----:B-1----:R-:W3:Y:S04]  /*2b4e0*/  LDL.LU R7, [R1+0xe60] ;  /* 0x000e600001077983 */ /* 0x002ee80000300800 */
[----:B------:R-:W4:Y:S04]  /*2b4f0*/  LDL.LU R24, [R1+0x900] ;  /* 0x0009000001187983 */ /* 0x000f280000300800 */
[----:B------:R-:W4:Y:S04]  /*2b500*/  LDL.LU R25, [R1+0x904] ;  /* 0x0009040001197983 */ /* 0x000f280000300800 */
[----:B------:R-:W4:Y:S04]  /*2b510*/  LDL.LU R26, [R1+0x908] ;  /* 0x00090800011a7983 */ /* 0x000f280000300800 */
[----:B------:R-:W4:Y:S04]  /*2b520*/  LDL.LU R27, [R1+0x90c] ;  /* 0x00090c00011b7983 */ /* 0x000f280000300800 */
[----:B------:R0:W-:Y:S04]  /*2b530*/  STL [R1+0xe5c], R4 ;  /* 0x000e5c0401007387 */ /* 0x0001e80000100800 */
[----:B------:R1:W-:Y:S04]  /*2b540*/  STL [R1+0xe08], R5 ;  /* 0x000e080501007387 */ /* 0x0003e80000100800 */
[----:B0-----:R-:W4:Y:S04]  /*2b550*/  LDL.LU R4, [R1+0xda8] ;  /* 0x000da80001047983 */ /* 0x001f280000300800 */
[----:B-1----:R-:W4:Y:S04]  /*2b560*/  LDL.LU R5, [R1+0xe0c] ;  /* 0x000e0c0001057983 */ /* 0x002f280000300800 */
[----:B------:R-:W4:Y:S04]  /*2b570*/  LDL.LU R19, [R1+0x1018] ;  /* 0x0010180001137983 */ /* 0x000f280000300800 */
[----:B------:R-:W4:Y:S04]  /*2b580*/  LDL.LU.64 R16, [R1+0x1010] ;  /* 0x0010100001107983 */ /* 0x000f280000300a00 */
[----:B------:R0:W-:Y:S04]  /*2b590*/  STL.64 [R1+0x130], R20 ;  /* 0x0001301401007387 */ /* 0x0001e80000100a00 */
[----:B------:R1:W-:Y:S04]  /*2b5a0*/  STL.64 [R1+0x138], R22 ;  /* 0x0001381601007387 */ /* 0x0003e80000100a00 */
[----:B0-----:R-:W4:Y:S04]  /*2b5b0*/  LDL.LU.64 R20, [R1+0x1008] ;  /* 0x0010080001147983 */ /* 0x001f280000300a00 */
[----:B-1----:R-:W4:Y:S04]  /*2b5c0*/  LDL.LU R22, [R1+0xdb4] ;  /* 0x000db40001167983 */ /* 0x002f280000300800 */
[----:B------:R-:W4:Y:S01]  /*2b5d0*/  LDL.LU R23, [R1+0xdb8] ;  /* 0x000db80001177983 */ /* 0x000f220000300800 */
[----:B--2---:R-:W-:-:S04]  /*2b5e0*/  LOP3.LUT R13, R13, R12, RZ, 0x3c, !PT ;  /* 0x0000000c0d0d7212 */ /* 0x004fc800078e3cff */
[----:B------:R-:W-:-:S04]  /*2b5f0*/  LOP3.LUT R12, R13, R12, RZ, 0x3c, !PT ;  /* 0x0000000c0d0c7212 */ /* 0x000fc800078e3cff */
[----:B------:R-:W-:Y:S02]  /*2b600*/  LOP3.LUT R13, R13, R12, RZ, 0x3c, !PT ;  /* 0x0000000c0d0d7212 */ /* 0x000fe400078e3cff */
[----:B---3--:R-:W-:-:S04]  /*2b610*/  LOP3.LUT R7, R7, R6, RZ, 0x3c, !PT ;  /* 0x0000000607077212 */ /* 0x008fc800078e3cff */
[----:B------:R-:W-:-:S04]  /*2b620*/  LOP3.LUT R6, R7, R6, RZ, 0x3c, !PT ;  /* 0x0000000607067212 */ /* 0x000fc800078e3cff */
[----:B------:R-:W-:Y:S02]  /*2b630*/  LOP3.LUT R7, R7, R6, RZ, 0x3c, !PT ;  /* 0x0000000607077212 */ /* 0x000fe400078e3cff */
[----:B----4-:R-:W-:-:S04]  /*2b640*/  LOP3.LUT R5, R5, R4, RZ, 0x3c, !PT ;  /* 0x0000000405057212 */ /* 0x010fc800078e3cff */
[----:B------:R-:W-:Y:S01]  /*2b650*/  LOP3.LUT R4, R5, R4, RZ, 0x3c, !PT ;  /* 0x0000000405047212 */ /* 0x000fe200078e3cff */
[----:B------:R-:W-:-:S03]  /*2b660*/  IMAD.WIDE R12, R19, 0x2, R12 ;  /* 0x00000002130c7825 */ /* 0x000fc600078e020c */
[----:B------:R-:W-:Y:S01]  /*2b670*/  LOP3.LUT R5, R5, R4, RZ, 0x3c, !PT ;  /* 0x0000000405057212 */ /* 0x000fe200078e3cff */
[C---:B------:R-:W-:Y:S01]  /*2b680*/  IMAD.WIDE R6, R19.reuse, 0x2, R6 ;  /* 0x0000000213067825 */ /* 0x040fe200078e0206 */
[----:B------:R0:W-:Y:S04]  /*2b690*/  STL.64 [R1+0xfd0], R22 ;  /* 0x000fd01601007387 */ /* 0x0001e80000100a00 */
[----:B------:R1:W-:Y:S01]  /*2b6a0*/  STL.64 [R1+0xfc8], R20 ;  /* 0x000fc81401007387 */ /* 0x0003e20000100a00 */
[----:B------:R-:W-:-:S04]  /*2b6b0*/  IMAD.WIDE R4, R19, 0x2, R4 ;  /* 0x0000000213047825 */ /* 0x000fc800078e0204 */
[----:B0-----:R-:W-:Y:S01]  /*2b6c0*/  IMAD.MOV.U32 R23, RZ, RZ, R16 ;  /* 0x000000ffff177224 */ /* 0x001fe200078e0010 */
[----:B-1----:R-:W2:Y:S04]  /*2b6d0*/  LDL.LU R20, [R1+0xdb0] ;  /* 0x000db00001147983 */ /* 0x002ea80000300800 */
[----:B------:R-:W3:Y:S01]  /*2b6e0*/  LDL.LU R21, [R1+0xe14] ;  /* 0x000e140001157983 */ /* 0x000ee20000300800 */
[----:B------:R-:W-:-:S03]  /*2b6f0*/  IMAD.MOV.U32 R22, RZ, RZ, R17 ;  /* 0x000000ffff167224 */ /* 0x000fc600078e0011 */
[----:B------:R-:W4:Y:S04]  /*2b700*/  LDL.LU R16, [R1+0xe1c] ;  /* 0x000e1c0001107983 */ /* 0x000f280000300800 */
[----:B------:R-:W4:Y:S04]  /*2b710*/  LDL.LU R17, [R1+0xe20] ;  /* 0x000e200001117983 */ /* 0x000f280000300800 */
[----:B------:R-:W4:Y:S04]  /*2b720*/  LDL.LU R18, [R1+0xe68] ;  /* 0x000e680001127983 */ /* 0x000f280000300800 */
[----:B------:R0:W-:Y:S04]  /*2b730*/  STL [R1+0xda4], R12 ;  /* 0x000da40c01007387 */ /* 0x0001e80000100800 */
[----:B------:R1:W-:Y:S04]  /*2b740*/  STL [R1+0xd58], R13 ;  /* 0x000d580d01007387 */ /* 0x0003e80000100800 */
[----:B0-----:R-:W4:Y:S04]  /*2b750*/  LDL.LU R12, [R1+0xd5c] ;  /* 0x000d5c00010c7983 */ /* 0x001f280000300800 */
[----:B-1----:R-:W4:Y:S04]  /*2b760*/  LDL.LU R13, [R1+0xdac] ;  /* 0x000dac00010d7983 */ /* 0x002f280000300800 */
[----:B------:R-:W-:Y:S04]  /*2b770*/  STL [R1+0xe0c], R4 ;  /* 0x000e0c0401007387 */ /* 0x000fe80000100800 */
[----:B------:R-:W-:Y:S04]  /*2b780*/  STL [R1+0xda8], R5 ;  /* 0x000da80501007387 */ /* 0x000fe80000100800 */
[----:B------:R0:W-:Y:S04]  /*2b790*/  STL [R1+0xe60], R6 ;  /* 0x000e600601007387 */ /* 0x0001e80000100800 */
[----:B------:R1:W-:Y:S01]  /*2b7a0*/  STL [R1+0xe10], R7 ;  /* 0x000e100701007387 */ /* 0x0003e20000100800 */
[----:B0-----:R-:W-:-:S02]  /*2b7b0*/  IMAD.MOV.U32 R6, RZ, RZ, R28 ;  /* 0x000000ffff067224 */ /* 0x001fc400078e001c */
[----:B-1----:R-:W-:Y:S01]  /*2b7c0*/  IMAD.MOV.U32 R7, RZ, RZ, R3 ;  /* 0x000000ffff077224 */ /* 0x002fe200078e0003 */
[----:B------:R-:W4:Y:S04]  /*2b7d0*/  LDL.LU R28, [R1+0x1004] ;  /* 0x00100400011c7983 */ /* 0x000f280000300800 */
[----:B------:R-:W4:Y:S02]  /*2b7e0*/  LDL.LU R3, [R1+0x1000] ;  /* 0x0010000001037983 */ /* 0x000f240000300800 */
[----:B------:R-:W-:Y:S02]  /*2b7f0*/  HMMA.16816.F32.BF16 R4, R8, R6, R24 ;  /* 0x000000060804723c */ /* 0x000fe40000041818 */
[----:B------:R-:W4:Y:S04]  /*2b800*/  LDL.LU.64 R26, [R1+0xff8] ;  /* 0x000ff800011a7983 */ /* 0x000f280000300a00 */
[----:B------:R-:W4:-:S13]  /*2b810*/  LDL.LU.64 R24, [R1+0xff0] ;  /* 0x000ff00001187983 */ /* 0x000f1a0000300a00 */
[----:B------:R-:W-:Y:S04]  /*2b820*/  STL.64 [R1+0x1a0], R4 ;  /* 0x0001a00401007387 */ /* 0x000fe80000100a00 */
[----:B------:R2:W-:Y:S02]  /*2b830*/  STL.64 [R1+0x1a8], R6 ;  /* 0x0001a80601007387 */ /* 0x0005e40000100a00 */
[----:B--2---:R-:W-:Y:S02]  /*2b840*/  IMAD.MOV.U32 R7, RZ, RZ, R20 ;  /* 0x000000ffff077224 */ /* 0x004fe400078e0014 */
[----:B---3--:R-:W-:Y:S01]  /*2b850*/  IMAD.MOV.U32 R6, RZ, RZ, R21 ;  /* 0x000000ffff067224 */ /* 0x008fe200078e0015 */
[----:B----4-:R-:W-:Y:S04]  /*2b860*/  STL.64 [R1+0xfe0], R18 ;  /* 0x000fe01201007387 */ /* 0x010fe80000100a00 */
[----:B------:R0:W-:Y:S01]  /*2b870*/  STL.64 [R1+0xfd8], R16 ;  /* 0x000fd81001007387 */ /* 0x0001e20000100a00 */
[----:B------:R-:W-:-:S04]  /*2b880*/  IMAD.WIDE R6, R19, 0x2, R6 ;  /* 0x0000000213067825 */ /* 0x000fc800078e0206 */
[----:B------:R-:W-:Y:S02]  /*2b890*/  IMAD.MOV.U32 R5, RZ, RZ, R12 ;  /* 0x000000ffff057224 */ /* 0x000fe400078e000c */
[----:B------:R-:W-:Y:S01]  /*2b8a0*/  IMAD.MOV.U32 R4, RZ, RZ, R13 ;  /* 0x000000ffff047224 */ /* 0x000fe200078e000d */
[----:B0-----:R-:W2:Y:S04]  /*2b8b0*/  LDL.LU R16, [R1+0x4f0] ;  /* 0x0004f00001107983 */ /* 0x001ea80000300800 */
[----:B------:R-:W2:Y:S01]  /*2b8c0*/  LDL.LU R17, [R1+0x4f4] ;  /* 0x0004f40001117983 */ /* 0x000ea20000300800 */
[----:B------:R-:W-:-:S03]  /*2b8d0*/  IMAD.WIDE R4, R19, 0x2, R4 ;  /* 0x0000000213047825 */ /* 0x000fc600078e0204 */
[----:B------:R-:W2:Y:S01]  /*2b8e0*/  LDL.LU R18, [R1+0x4f8] ;  /* 0x0004f80001127983 */ /* 0x000ea20000300800 */
[----:B------:R-:W-:Y:S02]  /*2b8f0*/  IMAD.MOV.U32 R12, RZ, RZ, R25 ;  /* 0x000000ffff0c7224 */ /* 0x000fe400078e0019 */
[----:B------:R-:W-:Y:S02]  /*2b900*/  IMAD.MOV.U32 R13, RZ, RZ, R24 ;  /* 0x000000ffff0d7224 */ /* 0x000fe400078e0018 */
[----:B------:R-:W-:Y:S02]  /*2b910*/  IMAD.WIDE R12, R19, 0x2, R12 ;  /* 0x00000002130c7825 */ /* 0x000fe400078e020c */
[----:B------:R-:W2:Y:S04]  /*2b920*/  LDL.LU R19, [R1+0x4fc] ;  /* 0x0004fc0001137983 */ /* 0x000ea80000300800 */
[----:B------:R-:W-:Y:S04]  /*2b930*/  STL [R1+0xdac], R4 ;  /* 0x000dac0401007387 */ /* 0x000fe80000100800 */
[----:B------:R0:W-:Y:S04]  /*2b940*/  STL [R1+0xd5c], R5 ;  /* 0x000d5c0501007387 */ /* 0x0001e80000100800 */
[----:B0-----:R-:W3:Y:S04]  /*2b950*/  LDL.LU R5, [R1+0xd60] ;  /* 0x000d600001057983 */ /* 0x001ee80000300800 */
[----:B------:R-:W4:Y:S04]  /*2b960*/  LDL.LU R24, [R1+0xdbc] ;  /* 0x000dbc0001187983 */ /* 0x000f280000300800 */
[----:B------:R-:W-:Y:S04]  /*2b970*/  STL [R1+0xe14], R6 ;  /* 0x000e140601007387 */ /* 0x000fe80000100800 */
[----:B------:R-:W4:Y:S04]  /*2b980*/  LDL.LU R25, [R1+0xdc0] ;  /* 0x000dc00001197983 */ /* 0x000f280000300800 */
[----:B------:R0:W-:Y:S02]  /*2b990*/  STL.64 [R1+0xfb0], R26 ;  /* 0x000fb01a01007387 */ /* 0x0001e40000100a00 */
[----:B0-----:R-:W-:-:S02]  /*2b9a0*/  IMAD.MOV.U32 R26, RZ, RZ, R2 ;  /* 0x000000ffff1a7224 */ /* 0x001fc400078e0002 */
[----:B------:R-:W-:Y:S01]  /*2b9b0*/  IMAD.MOV.U32 R27, RZ, RZ, R0 ;  /* 0x000000ffff1b7224 */ /* 0x000fe200078e0000 */
[----:B--2---:R-:W-:Y:S01]  /*2b9c0*/  HMMA.16816.F32.BF16 R20, R8, R22, R16 ;  /* 0x000000160814723c */ /* 0x004fe20000041810 */
[----:B----4-:R-:W-:Y:S04]  /*2b9d0*/  STL.64 [R1+0xfa8], R24 ;  /* 0x000fa81801007387 */ /* 0x010fe80000100a00 */
[----:B------:R-:W2:Y:S04]  /*2b9e0*/  LDL.LU R2, [R1+0xfec] ;  /* 0x000fec0001027983 */ /* 0x000ea80000300800 */
[----:B------:R-:W4:Y:S04]  /*2b9f0*/  LDL.LU R0, [R1+0xfe8] ;  /* 0x000fe80001007983 */ /* 0x000f280000300800 */
[----:B------:R-:W-:Y:S04]  /*2ba00*/  STL [R1+0xdb0], R7 ;  /* 0x000db00701007387 */ /* 0x000fe80000100800 */
[----:B------:R-:W-:Y:S04]  /*2ba10*/  STL [R1+0xe64], R12 ;  /* 0x000e640c01007387 */ /* 0x000fe80000100800 */
[----:B------:R-:W-:Y:S04]  /*2ba20*/  STL [R1+0xe18], R13 ;  /* 0x000e180d01007387 */ /* 0x000fe80000100800 */
[----:B------:R-:W3:Y:S04]  /*2ba30*/  LDL.LU.64 R18, [R1+0xfe0] ;  /* 0x000fe00001127983 */ /* 0x000ee80000300a00 */
[----:B------:R-:W2:Y:S04]  /*2ba40*/  LDL.LU.64 R16, [R1+0xfd8] ;  /* 0x000fd80001107983 */ /* 0x000ea80000300a00 */
[----:B------:R-:W-:Y:S04]  /*2ba50*/  STL.64 [R1+0x810], R20 ;  /* 0x0008101401007387 */ /* 0x000fe80000100a00 */
[----:B------:R0:W-:Y:S04]  /*2ba60*/  STL.64 [R1+0x818], R22 ;  /* 0x0008181601007387 */ /* 0x0001e80000100a00 */
[----:B0-----:R-:W2:Y:S04]  /*2ba70*/  LDL.LU.64 R22, [R1+0xfd0] ;  /* 0x000fd00001167983 */ /* 0x001ea80000300a00 */
[----:B------:R-:W3:Y:S01]  /*2ba80*/  LDL.LU.64 R20, [R1+0xfc8] ;  /* 0x000fc80001147983 */ /* 0x000ee20000300a00 */
[----:B--2---:R-:W-:-:S04]  /*2ba90*/  IMAD.MOV.U32 R4, RZ, RZ, R22 ;  /* 0x000000ffff047224 */ /* 0x004fc800078e0016 */
[----:B---3--:R-:W-:-:S05]  /*2baa0*/  IMAD.WIDE R4, R19, 0x2, R4 ;  /* 0x0000000213047825 */ /* 0x008fca00078e0204 */
[----:B------:R-:W-:Y:S04]  /*2bab0*/  STL [R1+0xdb4], R4 ;  /* 0x000db40401007387 */ /* 0x000fe80000100800 */
[----:B------:R0:W-:Y:S04]  /*2bac0*/  STL [R1+0xd60], R5 ;  /* 0x000d600501007387 */ /* 0x0001e80000100800 */
[----:B0-----:R-:W2:Y:S01]  /*2bad0*/  LDL.LU R5, [R1+0xd64] ;  /* 0x000d640001057983 */ /* 0x001ea20000300800 */
[----:B------:R-:W-:Y:S02]  /*2bae0*/  IMAD.MOV.U32 R6, RZ, RZ, R16 ;  /* 0x000000ffff067224 */ /* 0x000fe400078e0010 */
[----:B------:R-:W-:-:S02]  /*2baf0*/  IMAD.MOV.U32 R7, RZ, RZ, R23 ;  /* 0x000000ffff077224 */ /* 0x000fc400078e0017 */
[----:B------:R-:W-:-:S05]  /*2bb00*/  IMAD.WIDE R6, R19, 0x2, R6 ;  /* 0x0000000213067825 */ /* 0x000fca00078e0206 */
[----:B------:R-:W-:Y:S04]  /*2bb10*/  STL [R1+0xe1c], R6 ;  /* 0x000e1c0601007387 */ /* 0x000fe80000100800 */
[----:B------:R-:W-:Y:S04]  /*2bb20*/  STL [R1+0xdb8], R7 ;  /* 0x000db80701007387 */ /* 0x000fe80000100800 */
[----:B--2---:R0:W-:Y:S04]  /*2bb30*/  STL [R1+0xfb8], R5 ;  /* 0x000fb80501007387 */ /* 0x0041e80000100800 */
[----:B------:R-:W2:Y:S04]  /*2bb40*/  LDL.LU R4, [R1+0x600] ;  /* 0x0006000001047983 */ /* 0x000ea80000300800 */
[----:B0-----:R-:W2:Y:S01]  /*2bb50*/  LDL.LU R5, [R1+0x604] ;  /* 0x0006040001057983 */ /* 0x001ea20000300800 */
[----:B----4-:R-:W-:-:S02]  /*2bb60*/  IMAD.MOV.U32 R6, RZ, RZ, R0 ;  /* 0x000000ffff067224 */ /* 0x010fc400078e0000 */
[----:B------:R-:W-:Y:S02]  /*2bb70*/  IMAD.MOV.U32 R7, RZ, RZ, R2 ;  /* 0x000000ffff077224 */ /* 0x000fe400078e0002 */
[----:B------:R-:W-:Y:S02]  /*2bb80*/  IMAD.MOV.U32 R12, RZ, RZ, R18 ;  /* 0x000000ffff0c7224 */ /* 0x000fe400078e0012 */
[----:B------:R-:W-:Y:S01]  /*2bb90*/  IMAD.MOV.U32 R13, RZ, RZ, R17 ;  /* 0x000000ffff0d7224 */ /* 0x000fe200078e0011 */
[----:B------:R-:W3:Y:S04]  /*2bba0*/  LDL.LU R0, [R1+0xfc0] ;  /* 0x000fc00001007983 */ /* 0x000ee80000300800 */
[----:B------:R-:W4:Y:S01]  /*2bbb0*/  LDL.LU R2, [R1+0xfbc] ;  /* 0x000fbc0001027983 */ /* 0x000f220000300800 */
[----:B------:R-:W-:-:S05]  /*2bbc0*/  IMAD.WIDE R12, R19, 0x2, R12 ;  /* 0x00000002130c7825 */ /* 0x000fca00078e020c */
[----:B------:R-:W-:Y:S04]  /*2bbd0*/  STL [R1+0xe68], R12 ;  /* 0x000e680c01007387 */ /* 0x000fe80000100800 */
[----:B------:R-:W-:Y:S04]  /*2bbe0*/  STL [R1+0xe20], R13 ;  /* 0x000e200d01007387 */ /* 0x000fe80000100800 */
[----:B------:R-:W3:Y:S04]  /*2bbf0*/  LDL.LU R22, [R1+0xdcc] ;  /* 0x000dcc0001167983 */ /* 0x000ee80000300800 */
[----:B------:R-:W3:Y:S01]  /*2bc00*/  LDL.LU R18, [R1+0xe34] ;  /* 0x000e340001127983 */ /* 0x000ee20000300800 */
[----:B--2---:R-:W-:Y:S03]  /*2bc10*/  HMMA.16816.F32.BF16 R24, R8, R26, R4 ;  /* 0x0000001a0818723c */ /* 0x004fe60000041804 */
[----:B------:R-:W2:-:S15]  /*2bc20*/  LDL.LU R5, [R1+0xfb8] ;  /* 0x000fb80001057983 */ /* 0x000e9e0000300800 */
[----:B------:R-:W-:Y:S01]  /*2bc30*/  NOP ;  /* 0x0000000000007918 */ /* 0x000fe20000000000 */
[----:B------:R-:W-:Y:S01]  /*2bc40*/  STL.64 [R1+0x7a0], R24 ;  /* 0x0007a01801007387 */ /* 0x000fe20000100a00 */
[----:B------:R-:W-:-:S03]  /*2bc50*/  IMAD.MOV.U32 R17, RZ, RZ, R26 ;  /* 0x000000ffff117224 */ /* 0x000fc600078e001a */
[----:B------:R0:W-:Y:S01]  /*2bc60*/  STL.64 [R1+0x7a8], R26 ;  /* 0x0007a81a01007387 */ /* 0x0001e20000100a00 */
[----:B------:R-:W-:-:S03]  /*2bc70*/  IMAD.MOV.U32 R16, RZ, RZ, R27 ;  /* 0x000000ffff107224 */ /* 0x000fc600078e001b */
[----:B0-----:R-:W2:Y:S04]  /*2bc80*/  LDL.LU.64 R26, [R1+0xfb0] ;  /* 0x000fb000011a7983 */ /* 0x001ea80000300a00 */
[----:B------:R-:W2:Y:S04]  /*2bc90*/  LDL.LU.64 R24, [R1+0xfa8] ;  /* 0x000fa80001187983 */ /* 0x000ea80000300a00 */
[----:B------:R-:W2:Y:S01]  /*2bca0*/  LDL.LU R23, [R1+0xe38] ;  /* 0x000e380001177983 */ /* 0x000ea20000300800 */
[----:B---3--:R-:W-:-:S03]  /*2bcb0*/  IMAD.MOV.U32 R6, RZ, RZ, R0 ;  /* 0x000000ffff067224 */ /* 0x008fc600078e0000 */
[----:B--2---:R-:W-:Y:S04]  /*2bcc0*/  STL.64 [R1+0xf88], R22 ;  /* 0x000f881601007387 */ /* 0x004fe80000100a00 */
[----:B------:R0:W-:Y:S02]  /*2bcd0*/  STL.64 [R1+0xf80], R20 ;  /* 0x000f801401007387 */ /* 0x0001e40000100a00 */
[----:B0-----:R-:W-:Y:S02]  /*2bce0*/  IMAD.MOV.U32 R20, RZ, RZ, R3 ;  /* 0x000000ffff147224 */ /* 0x001fe400078e0003 */
[----:B------:R-:W2:Y:S04]  /*2bcf0*/  LDL.LU R3, [R1+0xfa4] ;  /* 0x000fa40001037983 */ /* 0x000ea80000300800 */
[----:B------:R-:W3:Y:S01]  /*2bd00*/  LDL.LU R21, [R1+0x6f4] ;  /* 0x0006f40001157983 */ /* 0x000ee20000300800 */
[----:B------:R-:W-:-:S02]  /*2bd10*/  IMAD.MOV.U32 R22, RZ, RZ, R28 ;  /* 0x000000ffff167224 */ /* 0x000fc400078e001c */
[----:B------:R-:W-:Y:S01]  /*2bd20*/  IMAD.MOV.U32 R23, RZ, RZ, R29 ;  /* 0x000000ffff177224 */ /* 0x000fe200078e001d */
[----:B------:R0:W5:Y:S04]  /*2bd30*/  LDL.LU R28, [R1+0xfa0] ;  /* 0x000fa000011c7983 */ /* 0x0001680000300800 */
[----:B------:R0:W5:Y:S04]  /*2bd40*/  LDL.LU R29, [R1+0xf9c] ;  /* 0x000f9c00011d7983 */ /* 0x0001680000300800 */
[----:B------:R-:W3:Y:S01]  /*2bd50*/  LDL.LU R0, [R1+0xf98] ;  /* 0x000f980001007983 */ /* 0x000ee20000300800 */
[----:B------:R-:W-:-:S02]  /*2bd60*/  IMAD.MOV.U32 R4, RZ, RZ, R24 ;  /* 0x000000ffff047224 */ /* 0x000fc400078e0018 */
[----:B----4-:R-:W-:Y:S02]  /*2bd70*/  IMAD.MOV.U32 R13, RZ, RZ, R2 ;  /* 0x000000ffff0d7224 */ /* 0x010fe400078e0002 */
[----:B------:R-:W4:Y:S01]  /*2bd80*/  LDL.LU R2, [R1+0xf94] ;  /* 0x000f940001027983 */ /* 0x000f220000300800 */
[----:B------:R-:W-:-:S04]  /*2bd90*/  IMAD.WIDE R4, R19, 0x2, R4 ;  /* 0x0000000213047825 */ /* 0x000fc800078e0204 */
[----:B------:R-:W-:Y:S02]  /*2bda0*/  IMAD.MOV.U32 R7, RZ, RZ, R25 ;  /* 0x000000ffff077224 */ /* 0x000fe400078e0019 */
[----:B------:R-:W-:-:S04]  /*2bdb0*/  IMAD.WIDE R6, R19, 0x2, R6 ;  /* 0x0000000213067825 */ /* 0x000fc800078e0206 */
[----:B--2---:R-:W-:Y:S02]  /*2bdc0*/  IMAD.MOV.U32 R12, RZ, RZ, R3 ;  /* 0x000000ffff0c7224 */ /* 0x004fe400078e0003 */
[----:B------:R-:W2:Y:S04]  /*2bdd0*/  LDL.LU R3, [R1+0xf90] ;  /* 0x000f900001037983 */ /* 0x000ea80000300800 */
[----:B------:R1:W-:Y:S04]  /*2bde0*/  STL [R1+0xdbc], R4 ;  /* 0x000dbc0401007387 */ /* 0x0003e80000100800 */
[----:B------:R0:W-:Y:S01]  /*2bdf0*/  STL [R1+0xd64], R5 ;  /* 0x000d640501007387 */ /* 0x0001e20000100800 */
[----:B---3--:R-:W-:Y:S03]  /*2be00*/  HMMA.16816.F32.BF16 R24, R8, R26, R20 ;  /* 0x0000001a0818723c */ /* 0x008fe60000041814 */
[----:B-1----:R-:W3:Y:S04]  /*2be10*/  LDL.LU R4, [R1+0xd68] ;  /* 0x000d680001047983 */ /* 0x002ee80000300800 */
[----:B0-----:R-:W3:Y:S04]  /*2be20*/  LDL.LU R5, [R1+0xdc4] ;  /* 0x000dc40001057983 */ /* 0x001ee80000300800 */
[----:B------:R-:W-:Y:S01]  /*2be30*/  STL [R1+0xe24], R6 ;  /* 0x000e240601007387 */ /* 0x000fe20000100800 */
[----:B------:R-:W-:-:S03]  /*2be40*/  IMAD.WIDE R12, R19, 0x2, R12 ;  /* 0x00000002130c7825 */ /* 0x000fc600078e020c */
[----:B------:R0:W-:Y:S04]  /*2be50*/  STL [R1+0xdc0], R7 ;  /* 0x000dc00701007387 */ /* 0x0001e80000100800 */
[----:B0-----:R-:W2:Y:S04]  /*2be60*/  LDL.LU R7, [R1+0xdc8] ;  /* 0x000dc80001077983 */ /* 0x001ea80000300800 */
[----:B------:R-:W-:Y:S04]  /*2be70*/  STL [R1+0xe6c], R12 ;  /* 0x000e6c0c01007387 */ /* 0x000fe80000100800 */
[----:B------:R-:W-:Y:S04]  /*2be80*/  STL [R1+0xe28], R13 ;  /* 0x000e280d01007387 */ /* 0x000fe80000100800 */
[----:B------:R-:W2:Y:S04]  /*2be90*/  LDL.LU.64 R22, [R1+0xf88] ;  /* 0x000f880001167983 */ /* 0x000ea80000300a00 */
[----:B------:R-:W2:Y:S04]  /*2bea0*/  LDL.LU.64 R20, [R1+0xf80] ;  /* 0x000f800001147983 */ /* 0x000ea80000300a00 */
[----:B------:R-:W-:Y:S04]  /*2beb0*/  STL.64 [R1+0x780], R24 ;  /* 0x0007801801007387 */ /* 0x000fe80000100a00 */
[----:B------:R0:W-:Y:S04]  /*2bec0*/  STL.64 [R1+0x788], R26 ;  /* 0x0007881a01007387 */ /* 0x0001e80000100a00 */
[----:B0-----:R-:W2:Y:S04]  /*2bed0*/  LDL.LU.64 R26, [R1+0xf78] ;  /* 0x000f7800011a7983 */ /* 0x001ea80000300a00 */
[----:B------:R-:W2:Y:S01]  /*2bee0*/  LDL.LU.64 R24, [R1+0xf70] ;  /* 0x000f700001187983 */ /* 0x000ea20000300a00 */
[----:B------:R-:W-:-:S03]  /*2bef0*/  IMAD.MOV.U32 R6, RZ, RZ, R0 ;  /* 0x000000ffff067224 */ /* 0x000fc600078e0000 */
[----:B------:R-:W2:Y:S01]  /*2bf00*/  LDL.LU R0, [R1+0xf6c] ;  /* 0x000f6c0001007983 */ /* 0x000ea20000300800 */
[----:B----4-:R-:W-:-:S03]  /*2bf10*/  IMAD.MOV.U32 R13, RZ, RZ, R2 ;  /* 0x000000ffff0d7224 */ /* 0x010fc600078e0002 */
[----:B------:R-:W4:Y:S01]  /*2bf20*/  LDL.LU R2, [R1+0xf68] ;  /* 0x000f680001027983 */ /* 0x000f220000300800 */
[----:B---3--:R-:W-:-:S04]  /*2bf30*/  LOP3.LUT R5, R5, R4, RZ, 0x3c, !PT ;  /* 0x0000000405057212 */ /* 0x008fc800078e3cff */
[----:B------:R-:W-:-:S04]  /*2bf40*/  LOP3.LUT R4, R5, R4, RZ, 0x3c, !PT ;  /* 0x0000000405047212 */ /* 0x000fc800078e3cff */
[----:B------:R-:W-:Y:S01]  /*2bf50*/  LOP3.LUT R5, R5, R4, RZ, 0x3c, !PT ;  /* 0x0000000405057212 */ /* 0x000fe200078e3cff */
[----:B--2---:R-:W-:Y:S02]  /*2bf60*/  IMAD.MOV.U32 R12, RZ, RZ, R3 ;  /* 0x000000ffff0c7224 */ /* 0x004fe400078e0003 */
[----:B------:R-:W4:Y:S01]  /*2bf70*/  LDL.LU R3, [R1+0xf64] ;  /* 0x000f640001037983 */ /* 0x000f220000300800 */
[----:B------:R-:W-:-:S04]  /*2bf80*/  IMAD.WIDE R4, R19, 0x2, R4 ;  /* 0x0000000213047825 */ /* 0x000fc800078e0204 */
[----:B------:R-:W-:Y:S01]  /*2bf90*/  IMAD.WIDE R6, R19, 0x2, R6 ;  /* 0x0000000213067825 */ /* 0x000fe200078e0206 */
[----:B------:R-:W-:Y:S04]  /*2bfa0*/  STL [R1+0xdc4], R4 ;  /* 0x000dc40401007387 */ /* 0x000fe80000100800 */
[----:B------:R-:W-:Y:S04]  /*2bfb0*/  STL [R1+0xd68], R5 ;  /* 0x000d680501007387 */ /* 0x000fe80000100800 */
[----:B------:R0:W-:Y:S04]  /*2bfc0*/  STL [R1+0xe2c], R6 ;  /* 0x000e2c0601007387 */ /* 0x0001e80000100800 */
[----:B------:R1:W-:Y:S01]  /*2bfd0*/  STL [R1+0xdc8], R7 ;  /* 0x000dc80701007387 */ /* 0x0003e20000100800 */
[----:B0-----:R-:W-:-:S02]  /*2bfe0*/  IMAD.MOV.U32 R6, RZ, RZ, R21 ;  /* 0x000000ffff067224 */ /* 0x001fc400078e0015 */
[----:B-1----:R-:W-:-:S07]  /*2bff0*/  IMAD.MOV.U32 R7, RZ, RZ, R20 ;  /* 0x000000ffff077224 */ /* 0x002fce00078e0014 */
[----:B------:R-:W-:Y:S01]  /*2c000*/  HMMA.16816.F32.BF16 R4, R8, R6, R24 ;  /* 0x000000060804723c */ /* 0x000fe20000041818 */
[----:B------:R-:W-:-:S05]  /*2c010*/  IMAD.WIDE R12, R19, 0x2, R12 ;  /* 0x00000002130c7825 */ /* 0x000fca00078e020c */
[----:B------:R-:W-:Y:S04]  /*2c020*/  STL [R1+0xe70], R12 ;  /* 0x000e700c01007387 */ /* 0x000fe80000100800 */
[----:B------:R-:W-:Y:S09]  /*2c030*/  STL [R1+0xe30], R13 ;  /* 0x000e300d01007387 */ /* 0x000ff20000100800 */
[----:B------:R-:W-:Y:S01]  /*2c040*/  STL.64 [R1+0x5e0], R4 ;  /* 0x0005e00401007387 */ /* 0x000fe20000100a00 */
[----:B------:R-:W-:-:S03]  /*2c050*/  IMAD.MOV.U32 R9, RZ, RZ, R6 ;  /* 0x000000ffff097224 */ /* 0x000fc600078e0006 */
[----:B------:R0:W-:Y:S02]  /*2c060*/  STL.64 [R1+0x5e8], R6 ;  /* 0x0005e80601007387 */ /* 0x0001e40000100a00 */
[----:B0-----:R-:W-:Y:S02]  /*2c070*/  IMAD.MOV.U32 R6, RZ, RZ, R0 ;  /* 0x000000ffff067224 */ /* 0x001fe400078e0000 */
[----:B------:R-:W2:Y:S01]  /*2c080*/  LDL.LU R0, [R1+0xf60] ;  /* 0x000f600001007983 */ /* 0x000ea20000300800 */
[----:B------:R-:W-:Y:S02]  /*2c090*/  IMAD.MOV.U32 R4, RZ, RZ, R18 ;  /* 0x000000ffff047224 */ /* 0x000fe400078e0012 */
[----:B------:R-:W0:Y:S01]  /*2c0a0*/  LDC R18, c[0x0][0x3a8] ;  /* 0x0000ea00ff127b82 */ /* 0x000e220000000800 */
[----:B------:R-:W-:Y:S02]  /*2c0b0*/  IMAD.MOV.U32 R5, RZ, RZ, R22 ;  /* 0x000000ffff057224 */ /* 0x000fe400078e0016 */
[----:B------:R-:W-:-:S02]  /*2c0c0*/  IMAD.MOV.U32 R8, RZ, RZ, R7 ;  /* 0x000000ffff087224 */ /* 0x000fc400078e0007 */
[----:B------:R-:W-:Y:S02]  /*2c0d0*/  IMAD.MOV.U32 R7, RZ, RZ, R23 ;  /* 0x000000ffff077224 */ /* 0x000fe400078e0017 */
[----:B------:R-:W-:-:S04]  /*2c0e0*/  IMAD.WIDE R4, R19, 0x2, R4 ;  /* 0x0000000213047825 */ /* 0x000fc800078e0204 */
[----:B------:R-:W-:Y:S01]  /*2c0f0*/  IMAD.WIDE R6, R19, 0x2, R6 ;  /* 0x0000000213067825 */ /* 0x000fe200078e0206 */
[----:B------:R1:W-:Y:S04]  /*2c100*/  STL [R1+0xe34], R4 ;  /* 0x000e340401007387 */ /* 0x0003e80000100800 */
[----:B------:R1:W-:Y:S04]  /*2c110*/  STL [R1+0xdcc], R5 ;  /* 0x000dcc0501007387 */ /* 0x0003e80000100800 */
[----:B------:R1:W-:Y:S04]  /*2c120*/  STL [R1+0xe74], R6 ;  /* 0x000e740601007387 */ /* 0x0003e80000100800 */
[----:B------:R1:W-:Y:S01]  /*2c130*/  STL [R1+0xe38], R7 ;  /* 0x000e380701007387 */ /* 0x0003e20000100800 */
[----:B0-----:R-:W-:Y:S01]  /*2c140*/  IMAD.SHL.U32 R18, R18, 0x40, RZ ;  /* 0x0000004012127824 */ /* 0x001fe200078e00ff */
[----:B------:R-:W-:-:S04]  /*2c150*/  UIADD3 UR6, UPT, UPT, UR6, -0x1, URZ ;  /* 0xffffffff06067890 */ /* 0x000fc8000fffe0ff */
[----:B------:R-:W-:Y:S01]  /*2c160*/  UISETP.NE.U32.AND UP0, UPT, UR6, URZ, UPT ;  /* 0x000000ff0600728c */ /* 0x000fe2000bf05070 */
[----:B----4-:R-:W-:-:S05]  /*2c170*/  IMAD.WIDE R2, R18, 0x2, R2 ;  /* 0x0000000212027825 */ /* 0x010fca00078e0202 */
[----:B------:R1:W-:Y:S04]  /*2c180*/  STL [R1+0x4], R2 ;  /* 0x0000040201007387 */ /* 0x0003e80000100800 */
[----:B------:R1:W-:Y:S01]  /*2c190*/  STL [R1], R3 ;  /* 0x0000000301007387 */ /* 0x0003e20000100800 */
[----:B--2---:R-:W-:Y:S01]  /*2c1a0*/  VIADD R0, R0, 0xffffffc0 ;  /* 0xffffffc000007836 */ /* 0x004fe20000000000 */
[----:B-1----:R-:W-:Y:S06]  /*2c1b0*/  BRA.U UP0, `(.L_x_2) ;  /* 0xfffffdd900107547 */ /* 0x002fec000b83ffff */
[----:B------:R0:W-:Y:S04]  /*2c1c0*/  STL [R1+0x1338], R17 ;  /* 0x0013381101007387 */ /* 0x0001e80000100800 */
[----:B0-----:R-:W2:Y:S04]  /*2c1d0*/  LDL.LU R17, [R1+0x780] ;  /* 0x0007800001117983 */ /* 0x001ea80000300800 */
[----:B--2---:R0:W-:Y:S04]  /*2c1e0*/  STL [R1+0x1340], R17 ;  /* 0x0013401101007387 */ /* 0x0041e80000100800 */
        /* <DEDUP_REMOVED lines=32> */
[----:B------:R1:W-:Y:S01]  /*2c3f0*/  STL [R1+0x1334], R16 ;  /* 0x0013341001007387 */ /* 0x0003e20000100800 */
[----:B0-----:R-:W-:-:S03]  /*2c400*/  IMAD.MOV.U32 R17, RZ, RZ, R9 ;  /* 0x000000ffff117224 */ /* 0x001fc600078e0009 */
[----:B-1----:R-:W2:Y:S04]  /*2c410*/  LDL.LU R16, [R1+0x94c] ;  /* 0x00094c0001107983 */ /* 0x002ea80000300800 */
        /* <DEDUP_REMOVED lines=35> */
[----:B------:R-:W2:Y:S04]  /*2c650*/  LDL.LU R0, [R1+0x940] ;  /* 0x0009400001007983 */ /* 0x000ea80000300800 */
[----:B-----5:R-:W3:Y:S01]  /*2c660*/  LDL.LU R28, [R1+0xa0c] ;  /* 0x000a0c00011c7983 */ /* 0x020ee20000300800 */
[----:B0-----:R-:W-:-:S03]  /*2c670*/  IMAD.MOV.U32 R16, RZ, RZ, R8 ;  /* 0x000000ffff107224 */ /* 0x001fc600078e0008 */
[----:B------:R-:W3:Y:S04]  /*2c680*/  LDL.LU R29, [R1+0xa08] ;  /* 0x000a0800011d7983 */ /* 0x000ee80000300800 */
        /* <DEDUP_REMOVED lines=19> */
[----:B------:R-:W-:-:S03]  /*2c7c0*/  F2FP.BF16.F32.PACK_AB R17, R16, R17 ;  /* 0x000000111011723e */ /* 0x000fc600000010ff */
[----:B------:R-:W2:Y:S04]  /*2c7d0*/  LDL.LU R23, [R1+0xc68] ;  /* 0x000c680001177983 */ /* 0x000ea80000300800 */
[----:B------:R-:W2:Y:S04]  /*2c7e0*/  LDL.LU R18, [R1+0xc64] ;  /* 0x000c640001127983 */ /* 0x000ea80000300800 */
[----:B------:R-:W2:Y:S04]  /*2c7f0*/  LDL.LU R19, [R1+0xc60] ;  /* 0x000c600001137983 */ /* 0x000ea80000300800 */
[----:B------:R0:W-:Y:S04]  /*2c800*/  STL [R1+0xf8c], R15 ;  /* 0x000f8c0f01007387 */ /* 0x0001e80000100800 */
[----:B0-----:R-:W2:Y:S04]  /*2c810*/  LDL.LU R15, [R1+0x944] ;  /* 0x00094400010f7983 */ /* 0x001ea80000300800 */
[----:B------:R0:W-:Y:S04]  /*2c820*/  STL [R1+0xf88], R14 ;  /* 0x000f880e01007387 */ /* 0x0001e80000100800 */
[----:B0-----:R-:W2:Y:S04]  /*2c830*/  LDL.LU R14, [R1+0x948] ;  /* 0x00094800010e7983 */ /* 0x001ea80000300800 */
[----:B------:R-:W2:Y:S04]  /*2c840*/  LDL.LU R16, [R1+0x13c4] ;  /* 0x0013c40001107983 */ /* 0x000ea80000300800 */
[----:B------:R0:W-:Y:S04]  /*2c850*/  STL [R1+0x68c], R17 ;  /* 0x00068c1101007387 */ /* 0x0001e80000100800 */
[----:B0-----:R-:W2:Y:S02]  /*2c860*/  LDL.LU R17, [R1+0x13c0] ;  /* 0x0013c00001117983 */ /* 0x001ea40000300800 */
[----:B--2---:R-:W-:-:S02]  /*2c870*/  F2FP.BF16.F32.PACK_AB R17, R16, R17 ;  /* 0x000000111011723e */ /* 0x004fc400000010ff */
        /* <DEDUP_REMOVED lines=64> */
[----:B------:R-:W2:Y:S01]  /*2cc80*/  LDL.LU R16, [R1+0x133c] ;  /* 0x00133c0001107983 */ /* 0x000ea20000300800 */
[----:B------:R-:W-:-:S03]  /*2cc90*/  F2FP.BF16.F32.PACK_AB R0, R15, R0 ;  /* 0x000000000f00723e */ /* 0x000fc600000010ff */
[----:B------:R0:W-:Y:S01]  /*2cca0*/  STL [R1+0x648], R17 ;  /* 0x0006481101007387 */ /* 0x0001e20000100800 */
[----:B----4-:R-:W-:Y:S02]  /*2ccb0*/  F2FP.BF16.F32.PACK_AB R2, R2, R3 ;  /* 0x000000030202723e */ /* 0x010fe400000010ff */
[----:B------:R-:W-:Y:S01]  /*2ccc0*/  F2FP.BF16.F32.PACK_AB R3, R4, R5 ;  /* 0x000000050403723e */ /* 0x000fe200000010ff */
[----:B0-----:R-:W4:Y:S01]  /*2ccd0*/  LDL.LU R17, [R1+0x1338] ;  /* 0x0013380001117983 */ /* 0x001f220000300800 */
[----:B--2---:R-:W-:-:S03]  /*2cce0*/  F2FP.BF16.F32.PACK_AB R14, R16, R14 ;  /* 0x0000000e100e723e */ /* 0x004fc600000010ff */
[----:B------:R-:W2:Y:S04]  /*2ccf0*/  LDL.LU R16, [R1+0x1334] ;  /* 0x0013340001107983 */ /* 0x000ea80000300800 */
[----:B------:R3:W-:Y:S04]  /*2cd00*/  STL [R1+0x644], R14 ;  /* 0x0006440e01007387 */ /* 0x0007e80000100800 */
[----:B------:R0:W-:Y:S01]  /*2cd10*/  STL [R1+0x640], R0 ;  /* 0x0006400001007387 */ /* 0x0001e20000100800 */
[----:B---3--:R-:W-:Y:S02]  /*2cd20*/  F2FP.BF16.F32.PACK_AB R14, R28, R29 ;  /* 0x0000001d1c0e723e */ /* 0x008fe400000010ff */
[----:B0-----:R-:W-:-:S03]  /*2cd30*/  F2FP.BF16.F32.PACK_AB R0, R6, R7 ;  /* 0x000000070600723e */ /* 0x001fc600000010ff */
[----:B------:R-:W-:Y:S04]  /*2cd40*/  STL [R1+0x61c], R14 ;  /* 0x00061c0e01007387 */ /* 0x000fe80000100800 */
[----:B------:R0:W-:Y:S04]  /*2cd50*/  STL [R1+0x618], R2 ;  /* 0x0006180201007387 */ /* 0x0001e80000100800 */
[----:B------:R1:W-:Y:S04]  /*2cd60*/  STL [R1+0x614], R0 ;  /* 0x0006140001007387 */ /* 0x0003e80000100800 */
[----:B------:R3:W-:Y:S01]  /*2cd70*/  STL [R1+0x610], R3 ;  /* 0x0006100301007387 */ /* 0x0007e20000100800 */
[----:B0-----:R-:W-:-:S02]  /*2cd80*/  F2FP.BF16.F32.PACK_AB R2, R8, R9 ;  /* 0x000000090802723e */ /* 0x001fc400000010ff */
[----:B-1----:R-:W-:-:S03]  /*2cd90*/  F2FP.BF16.F32.PACK_AB R0, R10, R11 ;  /* 0x0000000b0a00723e */ /* 0x002fc600000010ff */
[----:B------:R0:W-:Y:S01]  /*2cda0*/  STL [R1+0x60c], R2 ;  /* 0x00060c0201007387 */ /* 0x0001e20000100800 */
[----:B---3--:R-:W-:-:S03]  /*2cdb0*/  F2FP.BF16.F32.PACK_AB R3, R24, R25 ;  /* 0x000000191803723e */ /* 0x008fc600000010ff */
[----:B------:R1:W-:Y:S04]  /*2cdc0*/  STL [R1+0x608], R0 ;  /* 0x0006080001007387 */ /* 0x0003e80000100800 */
[----:B------:R3:W-:Y:S01]  /*2cdd0*/  STL [R1+0x604], R3 ;  /* 0x0006040301007387 */ /* 0x0007e20000100800 */
[----:B0-----:R-:W-:Y:S02]  /*2cde0*/  F2FP.BF16.F32.PACK_AB R2, R26, R27 ;  /* 0x0000001b1a02723e */ /* 0x001fe400000010ff */
[----:B-1----:R-:W-:-:S03]  /*2cdf0*/  F2FP.BF16.F32.PACK_AB R0, R12, R13 ;  /* 0x0000000d0c00723e */ /* 0x002fc600000010ff */
[----:B------:R0:W-:Y:S01]  /*2ce00*/  STL [R1+0x600], R2 ;  /* 0x0006000201007387 */ /* 0x0001e20000100800 */
[----:B---3--:R-:W-:-:S03]  /*2ce10*/  F2FP.BF16.F32.PACK_AB R3, R20, R21 ;  /* 0x000000151403723e */ /* 0x008fc600000010ff */
[----:B------:R1:W-:Y:S04]  /*2ce20*/  STL [R1+0x5ec], R0 ;  /* 0x0005ec0001007387 */ /* 0x0003e80000100800 */
[----:B------:R-:W-:Y:S04]  /*2ce30*/  STL [R1+0x5e8], R3 ;  /* 0x0005e80301007387 */ /* 0x000fe80000100800 */
[----:B------:R-:W3:Y:S01]  /*2ce40*/  LDL.LU R14, [R1+0x810] ;  /* 0x00081000010e7983 */ /* 0x000ee20000300800 */
[----:B0-----:R-:W-:Y:S02]  /*2ce50*/  F2FP.BF16.F32.PACK_AB R2, R22, R23 ;  /* 0x000000171602723e */ /* 0x001fe400000010ff */
[----:B-1----:R-:W-:-:S03]  /*2ce60*/  F2FP.BF16.F32.PACK_AB R0, R18, R19 ;  /* 0x000000131200723e */ /* 0x002fc600000010ff */
[----:B------:R-:W-:Y:S04]  /*2ce70*/  STL [R1+0x5e4], R2 ;  /* 0x0005e40201007387 */ /* 0x000fe80000100800 */
[----:B---3--:R0:W-:Y:S04]  /*2ce80*/  STL [R1+0x12ac], R14 ;  /* 0x0012ac0e01007387 */ /* 0x0081e80000100800 */
[----:B------:R-:W-:Y:S04]  /*2ce90*/  STL [R1+0x5e0], R0 ;  /* 0x0005e00001007387 */ /* 0x000fe80000100800 */
[----:B0-----:R-:W3:Y:S04]  /*2cea0*/  LDL.LU R14, [R1+0x818] ;  /* 0x00081800010e7983 */ /* 0x001ee80000300800 */
[----:B---3--:R0:W-:Y:S04]  /*2ceb0*/  STL [R1+0x12b4], R14 ;  /* 0x0012b40e01007387 */ /* 0x0081e80000100800 */
        /* <DEDUP_REMOVED lines=29> */
[----:B---3--:R-:W-:Y:S04]  /*2d090*/  STL [R1+0x132c], R14 ;  /* 0x00132c0e01007387 */ /* 0x008fe80000100800 */
[----:B------:R-:W3:Y:S04]  /*2d0a0*/  LDL.LU R15, [R1+0x96c] ;  /* 0x00096c00010f7983 */ /* 0x000ee80000300800 */
        /* <DEDUP_REMOVED lines=33> */
[----:B0-----:R-:W3:Y:S01]  /*2d2c0*/  LDL.LU R15, [R1+0x7a4] ;  /* 0x0007a400010f7983 */ /* 0x001ee20000300800 */
[----:B----4-:R-:W-:-:S03]  /*2d2d0*/  IMAD.MOV.U32 R14, RZ, RZ, R17 ;  /* 0x000000ffff0e7224 */ /* 0x010fc600078e0011 */
[----:B---3--:R2:W-:Y:S04]  /*2d2e0*/  STL [R1+0x1330], R15 ;  /* 0x0013300f01007387 */ /* 0x0085e80000100800 */
[----:B------:R-:W3:Y:S04]  /*2d2f0*/  LDL.LU R0, [R1+0x968] ;  /* 0x0009680001007983 */ /* 0x000ee80000300800 */
[----:B------:R-:W4:Y:S04]  /*2d300*/  LDL.LU R28, [R1+0x964] ;  /* 0x00096400011c7983 */ /* 0x000f280000300800 */
        /* <DEDUP_REMOVED lines=13> */
[----:B--2---:R-:W-:-:S03]  /*2d3e0*/  IMAD.MOV.U32 R15, RZ, RZ, R16 ;  /* 0x000000ffff0f7224 */ /* 0x004fc600078e0010 */
        /* <DEDUP_REMOVED lines=82> */
[----:B---3--:R-:W-:-:S03]  /*2d910*/  F2FP.BF16.F32.PACK_AB R3, R2, R3 ;  /* 0x000000030203723e */ /* 0x008fc600000010ff */
[----:B------:R2:W-:Y:S01]  /*2d920*/  STL [R1+0x548], R14 ;  /* 0x0005480e01007387 */ /* 0x0005e20000100800 */
[----:B------:R-:W-:Y:S02]  /*2d930*/  F2FP.BF16.F32.PACK_AB R2, R6, R7 ;  /* 0x000000070602723e */ /* 0x000fe400000010ff */
[----:B--2---:R-:W-:Y:S02]  /*2d940*/  F2FP.BF16.F32.PACK_AB R14, R15, R0 ;  /* 0x000000000f0e723e */ /* 0x004fe400000010ff */
[----:B----4-:R-:W-:-:S03]  /*2d950*/  F2FP.BF16.F32.PACK_AB R0, R28, R29 ;  /* 0x0000001d1c00723e */ /* 0x010fc600000010ff */
[----:B------:R-:W-:Y:S04]  /*2d960*/  STL [R1+0x544], R14 ;  /* 0x0005440e01007387 */ /* 0x000fe80000100800 */
[----:B------:R0:W-:Y:S04]  /*2d970*/  STL [R1+0x540], R0 ;  /* 0x0005400001007387 */ /* 0x0001e80000100800 */
[----:B------:R1:W-:Y:S01]  /*2d980*/  STL [R1+0x50c], R3 ;  /* 0x00050c0301007387 */ /* 0x0003e20000100800 */
[----:B0-----:R-:W-:-:S03]  /*2d990*/  F2FP.BF16.F32.PACK_AB R0, R4, R5 ;  /* 0x000000050400723e */ /* 0x001fc600000010ff */
[----:B------:R0:W-:Y:S01]  /*2d9a0*/  STL [R1+0x508], R2 ;  /* 0x0005080201007387 */ /* 0x0001e20000100800 */
[----:B-1----:R-:W-:-:S03]  /*2d9b0*/  F2FP.BF16.F32.PACK_AB R3, R8, R9 ;  /* 0x000000090803723e */ /* 0x002fc600000010ff */
[----:B------:R1:W-:Y:S04]  /*2d9c0*/  STL [R1+0x504], R0 ;  /* 0x0005040001007387 */ /* 0x0003e80000100800 */
[----:B------:R2:W-:Y:S01]  /*2d9d0*/  STL [R1+0x500], R3 ;  /* 0x0005000301007387 */ /* 0x0005e20000100800 */
[----:B0-----:R-:W-:Y:S02]  /*2d9e0*/  F2FP.BF16.F32.PACK_AB R2, R10, R11 ;  /* 0x0000000b0a02723e */ /* 0x001fe400000010ff */
[----:B-1----:R-:W-:-:S03]  /*2d9f0*/  F2FP.BF16.F32.PACK_AB R0, R24, R25 ;  /* 0x000000191800723e */ /* 0x002fc600000010ff */
[----:B------:R0:W-:Y:S01]  /*2da00*/  STL [R1+0x4fc], R2 ;  /* 0x0004fc0201007387 */ /* 0x0001e20000100800 */
[----:B--2---:R-:W-:-:S03]  /*2da10*/  F2FP.BF16.F32.PACK_AB R3, R26, R27 ;  /* 0x0000001b1a03723e */ /* 0x004fc600000010ff */
[----:B------:R1:W-:Y:S04]  /*2da20*/  STL [R1+0x4f8], R0 ;  /* 0x0004f80001007387 */ /* 0x0003e80000100800 */
[----:B------:R2:W-:Y:S01]  /*2da30*/  STL [R1+0x4f4], R3 ;  /* 0x0004f40301007387 */ /* 0x0005e20000100800 */
[----:B0-----:R-:W-:Y:S02]  /*2da40*/  F2FP.BF16.F32.PACK_AB R2, R12, R13 ;  /* 0x0000000d0c02723e */ /* 0x001fe400000010ff */
[----:B-1----:R-:W-:-:S03]  /*2da50*/  F2FP.BF16.F32.PACK_AB R0, R20, R21 ;  /* 0x000000151400723e */ /* 0x002fc600000010ff */
[----:B------:R0:W-:Y:S01]  /*2da60*/  STL [R1+0x4f0], R2 ;  /* 0x0004f00201007387 */ /* 0x0001e20000100800 */
[----:B--2---:R-:W-:-:S03]  /*2da70*/  F2FP.BF16.F32.PACK_AB R3, R22, R23 ;  /* 0x000000171603723e */ /* 0x004fc600000010ff */
[----:B------:R1:W-:Y:S04]  /*2da80*/  STL [R1+0x4cc], R0 ;  /* 0x0004cc0001007387 */ /* 0x0003e80000100800 */
[----:B------:R-:W-:Y:S04]  /*2da90*/  STL [R1+0x4c8], R3 ;  /* 0x0004c80301007387 */ /* 0x000fe80000100800 */
[----:B------:R-:W2:Y:S01]  /*2daa0*/  LDL.LU R14, [R1+0x130] ;  /* 0x00013000010e7983 */ /* 0x000ea20000300800 */
[----:B0-----:R-:W-:Y:S02]  /*2dab0*/  F2FP.BF16.F32.PACK_AB R2, R16, R17 ;  /* 0x000000111002723e */ /* 0x001fe400000010ff */
[----:B-1----:R-:W-:-:S03]  /*2dac0*/  F2FP.BF16.F32.PACK_AB R0, R18, R19 ;  /* 0x000000131200723e */ /* 0x002fc600000010ff */
        /* <DEDUP_REMOVED lines=72> */
[----:B0-----:R-:W2:Y:S04]  /*2df50*/  LDL.LU R15, [R1+0x1ac] ;  /* 0x0001ac00010f7983 */ /* 0x001ea80000300800 */
        /* <DEDUP_REMOVED lines=27> */
[----:B--2---:R-:W-:-:S03]  /*2e110*/  F2FP.BF16.F32.PACK_AB R14, R15, R14 ;  /* 0x0000000e0f0e723e */ /* 0x004fc600000010ff */
        /* <DEDUP_REMOVED lines=663> */
[----:B------:R2:W-:Y:S01]  /*30a90*/  STL [R1+0xd8], R14 ;  /* 0x0000d80e01007387 */ /* 0x0005e20000100800 */
[----:B---3--:R-:W-:Y:S02]  /*30aa0*/  F2FP.BF16.F32.PACK_AB R3, R2, R3 ;  /* 0x000000030203723e */ /* 0x008fe400000010ff */
[----:B------:R-:W-:Y:S02]  /*30ab0*/  F2FP.BF16.F32.PACK_AB R2, R6, R7 ;  /* 0x000000070602723e */ /* 0x000fe400000010ff */
[----:B--2---:R-:W-:Y:S02]  /*30ac0*/  F2FP.BF16.F32.PACK_AB R14, R15, R0 ;  /* 0x000000000f0e723e */ /* 0x004fe400000010ff */
[----:B----4-:R-:W-:-:S03]  /*30ad0*/  F2FP.BF16.F32.PACK_AB R0, R28, R29 ;  /* 0x0000001d1c00723e */ /* 0x010fc600000010ff */
[----:B------:R-:W-:Y:S04]  /*30ae0*/  STL [R1+0xd4], R14 ;  /* 0x0000d40e01007387 */ /* 0x000fe80000100800 */
[----:B------:R0:W-:Y:S04]  /*30af0*/  STL [R1+0xd0], R0 ;  /* 0x0000d00001007387 */ /* 0x0001e80000100800 */
[----:B------:R1:W-:Y:S04]  /*30b00*/  STL [R1+0xcc], R3 ;  /* 0x0000cc0301007387 */ /* 0x0003e80000100800 */
[----:B------:R2:W-:Y:S01]  /*30b10*/  STL [R1+0xc8], R2 ;  /* 0x0000c80201007387 */ /* 0x0005e20000100800 */
[----:B0-----:R-:W-:-:S02]  /*30b20*/  F2FP.BF16.F32.PACK_AB R0, R4, R5 ;  /* 0x000000050400723e */ /* 0x001fc400000010ff */
[----:B-1----:R-:W-:Y:S02]  /*30b30*/  F2FP.BF16.F32.PACK_AB R3, R8, R9 ;  /* 0x000000090803723e */ /* 0x002fe400000010ff */
[----:B--2---:R-:W-:Y:S01]  /*30b40*/  F2FP.BF16.F32.PACK_AB R2, R10, R11 ;  /* 0x0000000b0a02723e */ /* 0x004fe200000010ff */
        /* <DEDUP_REMOVED lines=10> */
[----:B-1----:R-:W-:-:S03]  /*30bf0*/  F2FP.BF16.F32.PACK_AB R3, R22, R23 ;  /* 0x000000171603723e */ /* 0x002fc600000010ff */
[----:B------:R0:W-:Y:S04]  /*30c00*/  STL [R1+0xac], R0 ;  /* 0x0000ac0001007387 */ /* 0x0001e80000100800 */
[----:B------:R-:W-:Y:S04]  /*30c10*/  STL [R1+0xa8], R3 ;  /* 0x0000a80301007387 */ /* 0x000fe80000100800 */
[----:B------:R-:W3:Y:S01]  /*30c20*/  LDL.LU R14, [R1+0x190] ;  /* 0x00019000010e7983 */ /* 0x000ee20000300800 */
[----:B--2---:R-:W-:Y:S02]  /*30c30*/  F2FP.BF16.F32.PACK_AB R2, R16, R17 ;  /* 0x000000111002723e */ /* 0x004fe400000010ff */
[----:B0-----:R-:W-:-:S03]  /*30c40*/  F2FP.BF16.F32.PACK_AB R0, R18, R19 ;  /* 0x000000131200723e */ /* 0x001fc600000010ff */
[----:B------:R-:W-:Y:S04]  /*30c50*/  STL [R1+0xa4], R2 ;  /* 0x0000a40201007387 */ /* 0x000fe80000100800 */
[----:B---3--:R0:W-:Y:S04]  /*30c60*/  STL [R1+0xff0], R14 ;  /* 0x000ff00e01007387 */ /* 0x0081e80000100800 */
        /* <DEDUP_REMOVED lines=234> */
[----:B---3--:R0:W-:Y:S04]  /*31b10*/  STL [R1+0xfa4], R5 ;  /* 0x000fa40501007387 */ /* 0x0081e80000100800 */
[----:B0-----:R-:W3:Y:S04]  /*31b20*/  LDL.LU R5, [R1+0x354] ;  /* 0x0003540001057983 */ /* 0x001ee80000300800 */
[----:B------:R-:W4:Y:S04]  /*31b30*/  LDL.LU R4, [R1+0x560] ;  /* 0x0005600001047983 */ /* 0x000f280000300800 */
[----:B----4-:R0:W-:Y:S04]  /*31b40*/  STL [R1+0xfa0], R4 ;  /* 0x000fa00401007387 */ /* 0x0101e80000100800 */
[----:B0-----:R-:W4:Y:S04]  /*31b50*/  LDL.LU R4, [R1+0x56c] ;  /* 0x00056c0001047983 */ /* 0x001f280000300800 */
[----:B------:R-:W2:Y:S04]  /*31b60*/  LDL.LU R11, [R1+0x748] ;  /* 0x00074800010b7983 */ /* 0x000ea80000300800 */
[----:B--2---:R0:W-:Y:S04]  /*31b70*/  STL [R1+0xf9c], R11 ;  /* 0x000f9c0b01007387 */ /* 0x0041e80000100800 */
[----:B0-----:R-:W2:Y:S04]  /*31b80*/  LDL.LU R11, [R1+0x564] ;  /* 0x00056400010b7983 */ /* 0x001ea80000300800 */
        /* <DEDUP_REMOVED lines=10> */
[----:B------:R-:W2:Y:S04]  /*31c30*/  LDL.LU R14, [R1+0x17c] ;  /* 0x00017c00010e7983 */ /* 0x000ea80000300800 */
        /* <DEDUP_REMOVED lines=27> */
[----:B------:R-:W2:Y:S01]  /*31df0*/  LDL.LU R0, [R1+0x464] ;  /* 0x0004640001007983 */ /* 0x000ea20000300800 */
[----:B------:R-:W-:-:S03]  /*31e00*/  F2FP.BF16.F32.PACK_AB R7, R6, R7 ;  /* 0x000000070607723e */ /* 0x000fc600000010ff */
[----:B--2---:R0:W-:Y:S04]  /*31e10*/  STL [R1+0xf60], R0 ;  /* 0x000f600001007387 */ /* 0x0041e80000100800 */
        /* <DEDUP_REMOVED lines=39> */
[----:B------:R0:W-:Y:S04]  /*32090*/  STL [R1], R7 ;  /* 0x0000000701007387 */ /* 0x0001e80000100800 */
[----:B0-----:R-:W2:Y:S02]  /*320a0*/  LDL.LU R7, [R1+0xfac] ;  /* 0x000fac0001077983 */ /* 0x001ea40000300800 */
[----:B--2---:R-:W-:-:S02]  /*320b0*/  F2FP.BF16.F32.PACK_AB R7, R6, R7 ;  /* 0x000000070607723e */ /* 0x004fc400000010ff */
[----:B------:R-:W3:Y:S02]  /*320c0*/  LDL.LU R6, [R1+0xfa8] ;  /* 0x000fa80001067983 */ /* 0x000ee40000300800 */
[----:B---3--:R-:W-:Y:S02]  /*320d0*/  F2FP.BF16.F32.PACK_AB R6, R5, R6 ;  /* 0x000000060506723e */ /* 0x008fe400000010ff */
[----:B------:R-:W4:Y:S02]  /*320e0*/  LDL.LU R5, [R1+0xfa4] ;  /* 0x000fa40001057983 */ /* 0x000f240000300800 */
[----:B----4-:R-:W-:Y:S02]  /*320f0*/  F2FP.BF16.F32.PACK_AB R5, R4, R5 ;  /* 0x000000050405723e */ /* 0x010fe400000010ff */
[----:B------:R-:W2:Y:S02]  /*32100*/  LDL.LU R4, [R1+0xfa0] ;  /* 0x000fa00001047983 */ /* 0x000ea40000300800 */
[----:B--2---:R-:W-:-:S02]  /*32110*/  F2FP.BF16.F32.PACK_AB R4, R11, R4 ;  /* 0x000000040b04723e */ /* 0x004fc400000010ff */
[----:B------:R-:W2:Y:S02]  /*32120*/  LDL.LU R11, [R1+0xf9c] ;  /* 0x000f9c00010b7983 */ /* 0x000ea40000300800 */
[----:B--2---:R-:W-:Y:S02]  /*32130*/  F2FP.BF16.F32.PACK_AB R11, R10, R11 ;  /* 0x0000000b0a0b723e */ /* 0x004fe400000010ff */
[----:B------:R-:W2:Y:S02]  /*32140*/  LDL.LU R10, [R1+0xf98] ;  /* 0x000f9800010a7983 */ /* 0x000ea40000300800 */
[----:B--2---:R-:W-:Y:S02]  /*32150*/  F2FP.BF16.F32.PACK_AB R10, R9, R10 ;  /* 0x0000000a090a723e */ /* 0x004fe400000010ff */
        /* <DEDUP_REMOVED lines=26> */
[----:B------:R-:W2:Y:S01]  /*32300*/  LDL.LU R0, [R1+0xf60] ;  /* 0x000f600001007983 */ /* 0x000ea20000300800 */
[----:B------:R-:W-:Y:S02]  /*32310*/  F2FP.BF16.F32.PACK_AB R27, R28, R27 ;  /* 0x0000001b1c1b723e */ /* 0x000fe400000010ff */
[----:B------:R-:W-:Y:S02]  /*32320*/  F2FP.BF16.F32.PACK_AB R26, R29, R26 ;  /* 0x0000001a1d1a723e */ /* 0x000fe400000010ff */
[----:B------:R-:W-:Y:S02]  /*32330*/  F2FP.BF16.F32.PACK_AB R25, R2, R25 ;  /* 0x000000190219723e */ /* 0x000fe400000010ff */
[----:B------:R-:W-:Y:S02]  /*32340*/  F2FP.BF16.F32.PACK_AB R24, R3, R24 ;  /* 0x000000180318723e */ /* 0x000fe400000010ff */
[----:B--2---:R-:W-:-:S07]  /*32350*/  F2FP.BF16.F32.PACK_AB R20, R0, R20 ;  /* 0x000000140014723e */ /* 0x004fce00000010ff */
.L_x_1:
[----:B------:R-:W2:Y:S01]  /*32360*/  S2R R29, SR_TID.X ;  /* 0x00000000001d7919 */ /* 0x000ea20000002100 */
[----:B------:R-:W3:Y:S01]  /*32370*/  LDCU.64 UR6, c[0x0][0x398] ;  /* 0x00007300ff0677ac */ /* 0x000ee20008000a00 */
[----:B0-----:R-:W4:Y:S01]  /*32380*/  LDL R2, [R1+0x124] ;  /* 0x0001240001027983 */ /* 0x001f220000100800 */
[----:B------:R-:W0:Y:S01]  /*32390*/  LDCU UR4, c[0x0][0x39c] ;  /* 0x00007380ff0477ac */ /* 0x000e220008000800 */
[----:B------:R-:W5:Y:S01]  /*323a0*/  LDCU UR52, c[0x0][0x39c] ;  /* 0x00007380ff3477ac */ /* 0x000f620008000800 */
[----:B------:R-:W1:Y:S01]  /*323b0*/  LDCU UR53, c[0x0][0x39c] ;  /* 0x00007380ff3577ac */ /* 0x000e620008000800 */
[----:B------:R-:W0:Y:S01]  /*323c0*/  LDCU UR23, c[0x0][0x3b4] ;  /* 0x00007680ff1777ac */ /* 0x000e220008000800 */
[----:B------:R-:W0:Y:S01]  /*323d0*/  LDCU UR21, c[0x0][0x3b8] ;  /* 0x00007700ff1577ac */ /* 0x000e220008000800 */
[----:B------:R-:W0:Y:S01]  /*323e0*/  LDCU UR20, c[0x0][0x39c] ;  /* 0x00007380ff1477ac */ /* 0x000e220008000800 */
[----:B------:R-:W0:Y:S01]  /*323f0*/  LDCU UR18, c[0x0][0x3b8] ;  /* 0x00007700ff1277ac */ /* 0x000e220008000800 */
[C---:B--2---:R-:W-:Y:S01]  /*32400*/  IMAD.SHL.U32 R28, R29.reuse, 0x40, RZ ;  /* 0x000000401d1c7824 */ /* 0x044fe200078e00ff */
[----:B------:R-:W2:Y:S01]  /*32410*/  LDCU UR17, c[0x0][0x3b8] ;  /* 0x00007700ff1177ac */ /* 0x000ea20008000800 */
[----:B------:R-:W-:-:S02]  /*32420*/  IMAD.SHL.U32 R3, R29, 0x100, RZ ;  /* 0x000001001d037824 */ /* 0x000fc400078e00ff */
[----:B------:R-:W3:Y:S01]  /*32430*/  LDL R29, [R1+0xf5c] ;  /* 0x000f5c00011d7983 */ /* 0x000ee20000100800 */
[----:B------:R-:W0:Y:S01]  /*32440*/  LDCU UR57, c[0x0][0x39c] ;  /* 0x00007380ff3977ac */ /* 0x000e220008000800 */
        /* <DEDUP_REMOVED lines=60> */
[C---:B-1--4-:R-:W-:Y:S01]  /*32810*/  VIADD R0, R2.reuse, 0x1 ;  /* 0x0000000102007836 */ /* 0x052fe20000000000 */
[----:B------:R-:W-:Y:S01]  /*32820*/  BAR.SYNC.DEFER_BLOCKING 0x0 ;  /* 0x0000000000007b1d */ /* 0x000fe20000010000 */
[----:B---3--:R-:W-:Y:S01]  /*32830*/  ISETP.GE.AND P0, PT, R29, UR6, PT ;  /* 0x000000061d007c0c */ /* 0x008fe2000bf06270 */
[----:B------:R-:W-:Y:S01]  /*32840*/  VIADD R2, R2, 0x2 ;  /* 0x0000000202027836 */ /* 0x000fe20000000000 */
[----:B------:R-:W-:-:S03]  /*32850*/  LOP3.LUT R28, R28, 0x400, RZ, 0xc0, !PT ;  /* 0x000004001c1c7812 */ /* 0x000fc600078ec0ff */
[----:B------:R-:W1:Y:S01]  /*32860*/  LDCU UR6, c[0x0][0x3b8] ;  /* 0x00007700ff0677ac */ /* 0x000e620008000800 */
[----:B0-----:R-:W-:Y:S02]  /*32870*/  ISETP.LT.AND P1, PT, R0, UR4, !P0 ;  /* 0x0000000400007c0c */ /* 0x001fe4000c721270 */
[----:B------:R-:W3:Y:S04]  /*32880*/  LDL.LU R0, [R1+0xf58] ;  /* 0x000f580001007983 */ /* 0x000ee80000300800 */
[----:B------:R-:W4:Y:S01]  /*32890*/  LDL R29, [R1+0x124] ;  /* 0x00012400011d7983 */ /* 0x000f220000100800 */
[----:B------:R-:W-:Y:S02]  /*328a0*/  LOP3.LUT R3, R3, 0x6000, RZ, 0xc0, !PT ;  /* 0x0000600003037812 */ /* 0x000fe400078ec0ff */
[----:B-----5:R-:W-:Y:S01]  /*328b0*/  ISETP.LT.AND P2, PT, R2, UR52, !P0 ;  /* 0x0000003402007c0c */ /* 0x020fe2000c741270 */
[----:B------:R-:W0:Y:S01]  /*328c0*/  LDCU UR52, c[0x0][0x39c] ;  /* 0x00007380ff3477ac */ /* 0x000e220008000800 */
[----:B------:R-:W-:-:S02]  /*328d0*/  IADD3 R3, PT, PT, R3, UR5, R28 ;  /* 0x0000000503037c10 */ /* 0x000fc4000fffe01c */
[----:B---3--:R-:W-:Y:S01]  /*328e0*/  LOP3.LUT R2, R0, 0x300, RZ, 0xc0, !PT ;  /* 0x0000030000027812 */ /* 0x008fe200078ec0ff */
[C---:B----4-:R-:W-:Y:S02]  /*328f0*/  VIADD R0, R29.reuse, 0x3 ;  /* 0x000000031d007836 */ /* 0x050fe40000000000 */
[----:B------:R-:W-:Y:S02]  /*32900*/  VIADD R28, R29, 0x4 ;  /* 0x000000041d1c7836 */ /* 0x000fe40000000000 */
[----:B------:R-:W3:Y:S01]  /*32910*/  S2R R29, SR_TID.X ;  /* 0x00000000001d7919 */ /* 0x000ee20000002100 */
[----:B------:R-:W-:Y:S01]  /*32920*/  ISETP.LT.AND P3, PT, R0, UR53, !P0 ;  /* 0x0000003500007c0c */ /* 0x000fe2000c761270 */
[----:B------:R-:W4:Y:S01]  /*32930*/  LDCU UR53, c[0x0][0x3b8] ;  /* 0x00007700ff3577ac */ /* 0x000f220008000800 */
[----:B---3--:R-:W-:-:S05]  /*32940*/  IMAD.SHL.U32 R0, R29, 0x10, RZ ;  /* 0x000000101d007824 */ /* 0x008fca00078e00ff */
[----:B------:R-:W-:-:S04]  /*32950*/  LOP3.LUT R0, R0, 0xf0, RZ, 0xc0, !PT ;  /* 0x000000f000007812 */ /* 0x000fc800078ec0ff */
[----:B------:R-:W-:-:S05]  /*32960*/  IADD3 R0, PT, PT, R2, R3, R0 ;  /* 0x0000000302007210 */ /* 0x000fca0007ffe000 */
[----:B------:R3:W-:Y:S04]  /*32970*/  STSM.16.M88.4 [R0], R24 ;  /* 0x0000001800007844 */ /* 0x0007e80000000200 */
[----:B------:R5:W-:Y:S04]  /*32980*/  STSM.16.M88.4 [R0+0x800], R20 ;  /* 0x0008001400007844 */ /* 0x000be80000000200 */
[----:B------:R-:W-:Y:S04]  /*32990*/  STSM.16.M88.4 [R0+0x1000], R16 ;  /* 0x0010001000007844 */ /* 0x000fe80000000200 */
[----:B------:R-:W-:Y:S01]  /*329a0*/  STSM.16.M88.4 [R0+0x1800], R12 ;  /* 0x0018000c00007844 */ /* 0x000fe20000000200 */
[----:B------:R-:W-:-:S03]  /*329b0*/  LOP3.LUT R29, R29, 0x1ff, RZ, 0xc0, !PT ;  /* 0x000001ff1d1d7812 */ /* 0x000fc600078ec0ff */
[----:B---3--:R-:W3:Y:S01]  /*329c0*/  LDL.LU R24, [R1] ;  /* 0x0000000001187983 */ /* 0x008ee20000300800 */
[----:B------:R-:W-:Y:S01]  /*329d0*/  LEA R29, R29, UR5, 0x4 ;  /* 0x000000051d1d7c11 */ /* 0x000fe2000f8e20ff */
[----:B------:R-:W0:Y:S01]  /*329e0*/  LDCU.64 UR4, c[0x0][0x390] ;  /* 0x00007200ff0477ac */ /* 0x000e220008000a00 */
[----:B------:R-:W-:Y:S06]  /*329f0*/  BAR.SYNC.DEFER_BLOCKING 0x0 ;  /* 0x0000000000007b1d */ /* 0x000fec0000010000 */
[----:B------:R-:W3:Y:S04]  /*32a00*/  LDL.LU R25, [R1+0x4] ;  /* 0x0000040001197983 */ /* 0x000ee80000300800 */
[----:B------:R-:W3:Y:S04]  /*32a10*/  LDL.LU R26, [R1+0x8] ;  /* 0x00000800011a7983 */ /* 0x000ee80000300800 */
[----:B------:R-:W3:Y:S04]  /*32a20*/  LDL.LU R27, [R1+0xc] ;  /* 0x00000c00011b7983 */ /* 0x000ee80000300800 */
[----:B-----5:R-:W5:Y:S04]  /*32a30*/  LDL.LU R20, [R1+0x10] ;  /* 0x0000100001147983 */ /* 0x020f680000300800 */
[----:B------:R-:W0:Y:S04]  /*32a40*/  LDS.128 R16, [R29] ;  /* 0x000000001d107984 */ /* 0x000e280000000c00 */
[----:B------:R-:W1:Y:S04]  /*32a50*/  LDS.128 R12, [R29+0x2000] ;  /* 0x002000001d0c7984 */ /* 0x000e680000000c00 */
[----:B------:R-:W5:Y:S04]  /*32a60*/  LDL.LU R21, [R1+0x14] ;  /* 0x0000140001157983 */ /* 0x000f680000300800 */
[----:B------:R-:W5:Y:S04]  /*32a70*/  LDL.LU R22, [R1+0x18] ;  /* 0x0000180001167983 */ /* 0x000f680000300800 */
[----:B------:R-:W5:Y:S04]  /*32a80*/  LDL.LU R23, [R1+0x1c] ;  /* 0x00001c0001177983 */ /* 0x000f680000300800 */
[----:B------:R-:W-:Y:S04]  /*32a90*/  STL [R1+0xd90], R29 ;  /* 0x000d901d01007387 */ /* 0x000fe80000100800 */
[----:B0-----:R-:W-:Y:S04]  /*32aa0*/  STL [R1+0x10f8], R19 ;  /* 0x0010f81301007387 */ /* 0x001fe80000100800 */
[----:B------:R-:W-:Y:S04]  /*32ab0*/  STL [R1+0x11c8], R18 ;  /* 0x0011c81201007387 */ /* 0x000fe80000100800 */
[----:B------:R-:W-:Y:S04]  /*32ac0*/  STL.64 [R1+0x11c0], R16 ;  /* 0x0011c01001007387 */ /* 0x000fe80000100a00 */
[----:B-1----:R-:W-:Y:S04]  /*32ad0*/  STL [R1+0x10f4], R14 ;  /* 0x0010f40e01007387 */ /* 0x002fe80000100800 */
[----:B------:R-:W-:Y:S04]  /*32ae0*/  STL [R1+0x10f0], R15 ;  /* 0x0010f00f01007387 */ /* 0x000fe80000100800 */
[----:B------:R-:W-:Y:S04]  /*32af0*/  STL [R1+0x1108], R15 ;  /* 0x0011080f01007387 */ /* 0x000fe80000100800 */
[----:B------:R-:W0:Y:S04]  /*32b00*/  LDS.128 R16, [R29+0x4000] ;  /* 0x004000001d107984 */ /* 0x000e280000000c00 */
[----:B------:R-:W-:Y:S04]  /*32b10*/  STL.64 [R1+0x1100], R12 ;  /* 0x0011000c01007387 */ /* 0x000fe80000100a00 */
[----:B------:R-:W1:Y:S01]  /*32b20*/  LDS.128 R12, [R29+0x6000] ;  /* 0x006000001d0c7984 */ /* 0x000e620000000c00 */
[----:B------:R-:W-:Y:S06]  /*32b30*/  BAR.SYNC.DEFER_BLOCKING 0x0 ;  /* 0x0000000000007b1d */ /* 0x000fec0000010000 */
[----:B0-----:R0:W-:Y:S04]  /*32b40*/  STL.64 [R1+0x170], R16 ;  /* 0x0001701001007387 */ /* 0x0011e80000100a00 */
[----:B------:R0:W-:Y:S04]  /*32b50*/  STL.64 [R1+0x178], R18 ;  /* 0x0001781201007387 */ /* 0x0001e80000100a00 */
[----:B-1----:R1:W-:Y:S04]  /*32b60*/  STL.64 [R1+0x180], R12 ;  /* 0x0001800c01007387 */ /* 0x0023e80000100a00 */
[----:B------:R1:W-:Y:S04]  /*32b70*/  STL.64 [R1+0x188], R14 ;  /* 0x0001880e01007387 */ /* 0x0003e80000100a00 */
[----:B0-----:R-:W2:Y:S04]  /*32b80*/  LDL.LU R16, [R1+0x40] ;  /* 0x0000400001107983 */ /* 0x001ea80000300800 */
[----:B------:R-:W2:Y:S04]  /*32b90*/  LDL.LU R17, [R1+0x44] ;  /* 0x0000440001117983 */ /* 0x000ea80000300800 */
[----:B------:R-:W2:Y:S04]  /*32ba0*/  LDL.LU R18, [R1+0x48] ;  /* 0x0000480001127983 */ /* 0x000ea80000300800 */
[----:B------:R-:W2:Y:S04]  /*32bb0*/  LDL.LU R19, [R1+0x4c] ;  /* 0x00004c0001137983 */ /* 0x000ea80000300800 */
[----:B------:R-:W-:Y:S04]  /*32bc0*/  STSM.16.M88.4 [R0], R8 ;  /* 0x0000000800007844 */ /* 0x000fe80000000200 */
[----:B------:R-:W-:Y:S04]  /*32bd0*/  STSM.16.M88.4 [R0+0x800], R4 ;  /* 0x0008000400007844 */ /* 0x000fe80000000200 */
[----:B--2---:R-:W-:Y:S04]  /*32be0*/  STL.64 [R1+0x1268], R18 ;  /* 0x0012681201007387 */ /* 0x004fe80000100a00 */
[----:B------:R0:W-:Y:S04]  /*32bf0*/  STL.64 [R1+0x1260], R16 ;  /* 0x0012601001007387 */ /* 0x0001e80000100a00 */
[----:B-1----:R-:W2:Y:S04]  /*32c00*/  LDL.LU R12, [R1+0x30] ;  /* 0x00003000010c7983 */ /* 0x002ea80000300800 */
[----:B------:R-:W2:Y:S04]  /*32c10*/  LDL.LU R13, [R1+0x34] ;  /* 0x00003400010d7983 */ /* 0x000ea80000300800 */
[----:B------:R-:W2:Y:S04]  /*32c20*/  LDL.LU R14, [R1+0x38] ;  /* 0x00003800010e7983 */ /* 0x000ea80000300800 */
[----:B------:R-:W2:Y:S04]  /*32c30*/  LDL.LU R15, [R1+0x3c] ;  /* 0x00003c00010f7983 */ /* 0x000ea80000300800 */
[----:B---3--:R1:W-:Y:S04]  /*32c40*/  STSM.16.M88.4 [R0+0x1000], R24 ;  /* 0x0010001800007844 */ /* 0x0083e80000000200 */
[----:B-----5:R-:W-:Y:S01]  /*32c50*/  STSM.16.M88.4 [R0+0x1800], R20 ;  /* 0x0018001400007844 */ /* 0x020fe20000000200 */
[----:B------:R-:W-:Y:S06]  /*32c60*/  BAR.SYNC.DEFER_BLOCKING 0x0 ;  /* 0x0000000000007b1d */ /* 0x000fec0000010000 */
[----:B------:R-:W3:Y:S04]  /*32c70*/  LDS.128 R8, [R29] ;  /* 0x000000001d087984 */ /* 0x000ee80000000c00 */
[----:B------:R-:W-:Y:S04]  /*32c80*/  LDS.128 R4, [R29+0x4000] ;  /* 0x004000001d047984 */ /* 0x000fe80000000c00 */
[----:B--2---:R-:W-:Y:S04]  /*32c90*/  STL.64 [R1+0x1278], R14 ;  /* 0x0012780e01007387 */ /* 0x004fe80000100a00 */
[----:B------:R-:W-:Y:S04]  /*32ca0*/  STL.64 [R1+0x1270], R12 ;  /* 0x0012700c01007387 */ /* 0x000fe80000100a00 */
[----:B------:R-:W2:Y:S04]  /*32cb0*/  LDS.128 R12, [R29+0x2000] ;  /* 0x002000001d0c7984 */ /* 0x000ea80000000c00 */
[----:B0-----:R-:W5:Y:S04]  /*32cc0*/  LDL.LU R16, [R1+0x20] ;  /* 0x0000200001107983 */ /* 0x001f680000300800 */
[----:B------:R-:W5:Y:S04]  /*32cd0*/  LDL.LU R17, [R1+0x24] ;  /* 0x0000240001117983 */ /* 0x000f680000300800 */
[----:B------:R-:W5:Y:S04]  /*32ce0*/  LDL.LU R18, [R1+0x28] ;  /* 0x0000280001127983 */ /* 0x000f680000300800 */
[----:B------:R-:W5:Y:S04]  /*32cf0*/  LDL.LU R19, [R1+0x2c] ;  /* 0x00002c0001137983 */ /* 0x000f680000300800 */
[----:B-1----:R-:W4:Y:S04]  /*32d00*/  LDL.LU R24, [R1+0x50] ;  /* 0x0000500001187983 */ /* 0x002f280000300800 */
[----:B------:R-:W4:Y:S04]  /*32d10*/  LDL.LU R25, [R1+0x54] ;  /* 0x0000540001197983 */ /* 0x000f280000300800 */
[----:B------:R-:W4:Y:S04]  /*32d20*/  LDL.LU R26, [R1+0x58] ;  /* 0x00005800011a7983 */ /* 0x000f280000300800 */
[----:B------:R-:W4:Y:S04]  /*32d30*/  LDL.LU R27, [R1+0x5c] ;  /* 0x00005c00011b7983 */ /* 0x000f280000300800 */
[----:B---3--:R0:W-:Y:S04]  /*32d40*/  STL.64 [R1+0x10], R8 ;  /* 0x0000100801007387 */ /* 0x0081e80000100a00 */
[----:B------:R1:W-:Y:S04]  /*32d50*/  STL.64 [R1+0x18], R10 ;  /* 0x0000180a01007387 */ /* 0x0003e80000100a00 */
[----:B0-----:R-:W3:Y:S04]  /*32d60*/  LDL.LU R8, [R1+0x80] ;  /* 0x0000800001087983 */ /* 0x001ee80000300800 */
[----:B--2---:R-:W-:Y:S04]  /*32d70*/  STL.64 [R1+0x190], R12 ;  /* 0x0001900c01007387 */ /* 0x004fe80000100a00 */
[----:B------:R-:W-:Y:S04]  /*32d80*/  STL.64 [R1+0x198], R14 ;  /* 0x0001980e01007387 */ /* 0x000fe80000100a00 */
[----:B------:R0:W-:Y:S04]  /*32d90*/  STL.64 [R1+0x1b0], R4 ;  /* 0x0001b00401007387 */ /* 0x0001e80000100a00 */
[----:B------:R2:W-:Y:S04]  /*32da0*/  STL.64 [R1+0x1b8], R6 ;  /* 0x0001b80601007387 */ /* 0x0005e80000100a00 */
[----:B------:R-:W3:Y:S04]  /*32db0*/  LDL.LU R9, [R1+0x84] ;  /* 0x0000840001097983 */ /* 0x000ee80000300800 */
[----:B-1----:R-:W2:Y:S04]  /*32dc0*/  LDL.LU R10, [R1+0x88] ;  /* 0x00008800010a7983 */ /* 0x002ea80000300800 */
[----:B------:R-:W2:Y:S04]  /*32dd0*/  LDL.LU R11, [R1+0x8c] ;  /* 0x00008c00010b7983 */ /* 0x000ea80000300800 */
[----:B------:R-:W1:Y:S01]  /*32de0*/  LDS.128 R12, [R29+0x6000] ;  /* 0x006000001d0c7984 */ /* 0x000e620000000c00 */
[----:B------:R-:W-:Y:S06]  /*32df0*/  BAR.SYNC.DEFER_BLOCKING 0x0 ;  /* 0x0000000000007b1d */ /* 0x000fec0000010000 */
[----:B-----5:R-:W-:Y:S04]  /*32e00*/  STSM.16.M88.4 [R0], R16 ;  /* 0x0000001000007844 */ /* 0x020fe80000000200 */
[----:B--2---:R-:W-:Y:S04]  /*32e10*/  STL.64 [R1+0x1258], R10 ;  /* 0x0012580a01007387 */ /* 0x004fe80000100a00 */
[----:B---3--:R2:W-:Y:S04]  /*32e20*/  STL.64 [R1+0x1250], R8 ;  /* 0x0012500801007387 */ /* 0x0085e80000100a00 */
[----:B0-----:R-:W3:Y:S04]  /*32e30*/  LDL.LU R4, [R1+0x70] ;  /* 0x0000700001047983 */ /* 0x001ee80000300800 */
[----:B------:R-:W3:Y:S04]  /*32e40*/  LDL.LU R5, [R1+0x74] ;  /* 0x0000740001057983 */ /* 0x000ee80000300800 */
[----:B------:R-:W3:Y:S04]  /*32e50*/  LDL.LU R6, [R1+0x78] ;  /* 0x0000780001067983 */ /* 0x000ee80000300800 */
[----:B------:R-:W3:Y:S04]  /*32e60*/  LDL.LU R7, [R1+0x7c] ;  /* 0x00007c0001077983 */ /* 0x000ee80000300800 */
[----:B--2---:R-:W2:Y:S04]  /*32e70*/  LDL.LU R8, [R1+0x60] ;  /* 0x0000600001087983 */ /* 0x004ea80000300800 */
[----:B------:R-:W2:Y:S04]  /*32e80*/  LDL.LU R9, [R1+0x64] ;  /* 0x0000640001097983 */ /* 0x000ea80000300800 */
[----:B------:R-:W2:Y:S04]  /*32e90*/  LDL.LU R10, [R1+0x68] ;  /* 0x00006800010a7983 */ /* 0x000ea80000300800 */
[----:B------:R-:W2:Y:S04]  /*32ea0*/  LDL.LU R11, [R1+0x6c] ;  /* 0x00006c00010b7983 */ /* 0x000ea80000300800 */
[----:B------:R-:W5:Y:S04]  /*32eb0*/  LDL.LU R20, [R1+0x90] ;  /* 0x0000900001147983 */ /* 0x000f680000300800 */
[----:B------:R-:W5:Y:S04]  /*32ec0*/  LDL.LU R21, [R1+0x94] ;  /* 0x0000940001157983 */ /* 0x000f680000300800 */
[----:B------:R-:W5:Y:S04]  /*32ed0*/  LDL.LU R22, [R1+0x98] ;  /* 0x0000980001167983 */ /* 0x000f680000300800 */
[----:B------:R-:W5:Y:S04]  /*32ee0*/  LDL.LU R23, [R1+0x9c] ;  /* 0x00009c0001177983 */ /* 0x000f680000300800 */
[----:B-1----:R-:W-:Y:S04]  /*32ef0*/  STL.64 [R1+0x1c0], R12 ;  /* 0x0001c00c01007387 */ /* 0x002fe80000100a00 */
[----:B------:R0:W-:Y:S04]  /*32f00*/  STL.64 [R1+0x1c8], R14 ;  /* 0x0001c80e01007387 */ /* 0x0001e80000100a00 */
[----:B0-----:R-:W2:Y:S04]  /*32f10*/  LDL.LU.64 R14, [R1+0x1278] ;  /* 0x00127800010e7983 */ /* 0x001ea80000300a00 */
[----:B------:R-:W2:Y:S04]  /*32f20*/  LDL.LU.64 R12, [R1+0x1270] ;  /* 0x00127000010c7983 */ /* 0x000ea80000300a00 */
[----:B------:R-:W3:Y:S04]  /*32f30*/  LDL.LU.64 R18, [R1+0x1268] ;  /* 0x0012680001127983 */ /* 0x000ee80000300a00 */
[----:B------:R-:W3:Y:S04]  /*32f40*/  LDL.LU.64 R16, [R1+0x1260] ;  /* 0x0012600001107983 */ /* 0x000ee80000300a00 */
[----:B--2---:R0:W-:Y:S04]  /*32f50*/  STSM.16.M88.4 [R0+0x800], R12 ;  /* 0x0008000c00007844 */ /* 0x0041e80000000200 */
[----:B---3--:R-:W-:Y:S04]  /*32f60*/  STSM.16.M88.4 [R0+0x1000], R16 ;  /* 0x0010001000007844 */ /* 0x008fe80000000200 */
[----:B----4-:R-:W-:Y:S01]  /*32f70*/  STSM.16.M88.4 [R0+0x1800], R24 ;  /* 0x0018001800007844 */ /* 0x010fe20000000200 */
[----:B------:R-:W-:Y:S06]  /*32f80*/  BAR.SYNC.DEFER_BLOCKING 0x0 ;  /* 0x0000000000007b1d */ /* 0x000fec0000010000 */
[----:B0-----:R-:W2:Y:S04]  /*32f90*/  LDL.LU R12, [R1+0xc0] ;  /* 0x0000c000010c7983 */ /* 0x001ea80000300800 */
[----:B------:R-:W0:Y:S04]  /*32fa0*/  LDS.128 R16, [R29] ;  /* 0x000000001d107984 */ /* 0x000e280000000c00 */
[----:B------:R-:W1:Y:S04]  /*32fb0*/  LDS.128 R24, [R29+0x2000] ;  /* 0x002000001d187984 */ /* 0x000e680000000c00 */
[----:B0-----:R0:W-:Y:S04]  /*32fc0*/  STL.64 [R1+0x20], R16 ;  /* 0x0000201001007387 */ /* 0x0011e80000100a00 */
[----:B------:R3:W-:Y:S04]  /*32fd0*/  STL.64 [R1+0x28], R18 ;  /* 0x0000281201007387 */ /* 0x0007e80000100a00 */
[----:B------:R-:W2:Y:S04]  /*32fe0*/  LDL.LU R13, [R1+0xc4] ;  /* 0x0000c400010d7983 */ /* 0x000ea80000300800 */
[----:B------:R-:W2:Y:S04]  /*32ff0*/  LDL.LU R14, [R1+0xc8] ;  /* 0x0000c800010e7983 */ /* 0x000ea80000300800 */
[----:B------:R-:W2:Y:S04]  /*33000*/  LDL.LU R15, [R1+0xcc] ;  /* 0x0000cc00010f7983 */ /* 0x000ea80000300800 */
[----:B0-----:R-:W4:Y:S04]  /*33010*/  LDL.LU R16, [R1+0xd0] ;  /* 0x0000d00001107983 */ /* 0x001f280000300800 */
[----:B------:R-:W4:Y:S04]  /*33020*/  LDL.LU R17, [R1+0xd4] ;  /* 0x0000d40001117983 */ /* 0x000f280000300800 */
[----:B---3--:R-:W4:Y:S04]  /*33030*/  LDL.LU R18, [R1+0xd8] ;  /* 0x0000d80001127983 */ /* 0x008f280000300800 */
[----:B------:R-:W4:Y:S04]  /*33040*/  LDL.LU R19, [R1+0xdc] ;  /* 0x0000dc0001137983 */ /* 0x000f280000300800 */
[----:B-1----:R-:W-:Y:S04]  /*33050*/  STL.64 [R1+0x30], R24 ;  /* 0x0000301801007387 */ /* 0x002fe80000100a00 */
[----:B------:R-:W-:Y:S04]  /*33060*/  STL.64 [R1+0x38], R26 ;  /* 0x0000381a01007387 */ /* 0x000fe80000100a00 */
[----:B------:R-:W0:Y:S04]  /*33070*/  LDS.128 R24, [R29+0x4000] ;  /* 0x004000001d187984 */ /* 0x000e280000000c00 */
[----:B0-----:R-:W-:Y:S04]  /*33080*/  STL.64 [R1+0x40], R24 ;  /* 0x0000401801007387 */ /* 0x001fe80000100a00 */
[----:B------:R-:W-:Y:S04]  /*33090*/  STL.64 [R1+0x48], R26 ;  /* 0x0000481a01007387 */ /* 0x000fe80000100a00 */
[----:B------:R-:W0:Y:S01]  /*330a0*/  LDS.128 R24, [R29+0x6000] ;  /* 0x006000001d187984 */ /* 0x000e220000000c00 */
[----:B------:R-:W-:Y:S06]  /*330b0*/  BAR.SYNC.DEFER_BLOCKING 0x0 ;  /* 0x0000000000007b1d */ /* 0x000fec0000010000 */
[----:B------:R-:W-:Y:S04]  /*330c0*/  STSM.16.M88.4 [R0], R8 ;  /* 0x0000000800007844 */ /* 0x000fe80000000200 */
[----:B0-----:R0:W-:Y:S04]  /*330d0*/  STL.64 [R1+0x50], R24 ;  /* 0x0000501801007387 */ /* 0x0011e80000100a00 */
[----:B------:R1:W-:Y:S04]  /*330e0*/  STL.64 [R1+0x58], R26 ;  /* 0x0000581a01007387 */ /* 0x0003e80000100a00 */
[----:B0-----:R-:W3:Y:S04]  /*330f0*/  LDL.LU R24, [R1+0xe0] ;  /* 0x0000e00001187983 */ /* 0x001ee80000300800 */
[----:B------:R-:W3:Y:S04]  /*33100*/  LDL.LU R25, [R1+0xe4] ;  /* 0x0000e40001197983 */ /* 0x000ee80000300800 */
[----:B-1----:R-:W3:Y:S04]  /*33110*/  LDL.LU R26, [R1+0xe8] ;  /* 0x0000e800011a7983 */ /* 0x002ee80000300800 */
[----:B------:R-:W3:Y:S04]  /*33120*/  LDL.LU R27, [R1+0xec] ;  /* 0x0000ec00011b7983 */ /* 0x000ee80000300800 */
[----:B------:R-:W2:Y:S04]  /*33130*/  LDL.LU.64 R10, [R1+0x1258] ;  /* 0x00125800010a7983 */ /* 0x000ea80000300a00 */
[----:B------:R-:W2:Y:S04]  /*33140*/  LDL.LU.64 R8, [R1+0x1250] ;  /* 0x0012500001087983 */ /* 0x000ea80000300a00 */
[----:B------:R-:W-:Y:S04]  /*33150*/  STSM.16.M88.4 [R0+0x800], R4 ;  /* 0x0008000400007844 */ /* 0x000fe80000000200 */
[----:B--2---:R-:W-:Y:S04]  /*33160*/  STSM.16.M88.4 [R0+0x1000], R8 ;  /* 0x0010000800007844 */ /* 0x004fe80000000200 */
[----:B-----5:R-:W-:Y:S01]  /*33170*/  STSM.16.M88.4 [R0+0x1800], R20 ;  /* 0x0018001400007844 */ /* 0x020fe20000000200 */
[----:B------:R-:W-:Y:S06]  /*33180*/  BAR.SYNC.DEFER_BLOCKING 0x0 ;  /* 0x0000000000007b1d */ /* 0x000fec0000010000 */
[----:B------:R-:W0:Y:S04]  /*33190*/  LDS.128 R4, [R29] ;  /* 0x000000001d047984 */ /* 0x000e280000000c00 */
[----:B------:R-:W1:Y:S04]  /*331a0*/  LDS.128 R8, [R29+0x2000] ;  /* 0x002000001d087984 */ /* 0x000e680000000c00 */
[----:B------:R-:W2:Y:S04]  /*331b0*/  LDS.128 R20, [R29+0x4000] ;  /* 0x004000001d147984 */ /* 0x000ea80000000c00 */
[----:B0-----:R-:W-:Y:S04]  /*331c0*/  STL.64 [R1+0x1118], R6 ;  /* 0x0011180601007387 */ /* 0x001fe80000100a00 */
[----:B------:R0:W-:Y:S04]  /*331d0*/  STL.64 [R1+0x1110], R4 ;  /* 0x0011100401007387 */ /* 0x0001e80000100a00 */
[----:B0-----:R-:W5:Y:S04]  /*331e0*/  LDL.LU R4, [R1+0xb0] ;  /* 0x0000b00001047983 */ /* 0x001f680000300800 */
[----:B------:R-:W5:Y:S04]  /*331f0*/  LDL.LU R5, [R1+0xb4] ;  /* 0x0000b40001057983 */ /* 0x000f680000300800 */
[----:B------:R-:W5:Y:S04]  /*33200*/  LDL.LU R6, [R1+0xb8] ;  /* 0x0000b80001067983 */ /* 0x000f680000300800 */
[----:B------:R-:W5:Y:S04]  /*33210*/  LDL.LU R7, [R1+0xbc] ;  /* 0x0000bc0001077983 */ /* 0x000f680000300800 */
[----:B-1----:R-:W-:Y:S04]  /*33220*/  STL.64 [R1+0x1128], R10 ;  /* 0x0011280a01007387 */ /* 0x002fe80000100a00 */
[----:B------:R0:W-:Y:S04]  /*33230*/  STL.64 [R1+0x1120], R8 ;  /* 0x0011200801007387 */ /* 0x0001e80000100a00 */
[----:B0-----:R-:W3:Y:S04]  /*33240*/  LDL.LU R8, [R1+0xa0] ;  /* 0x0000a00001087983 */ /* 0x001ee80000300800 */
[----:B------:R-:W3:Y:S04]  /*33250*/  LDL.LU R9, [R1+0xa4] ;  /* 0x0000a40001097983 */ /* 0x000ee80000300800 */
[----:B------:R-:W3:Y:S04]  /*33260*/  LDL.LU R10, [R1+0xa8] ;  /* 0x0000a800010a7983 */ /* 0x000ee80000300800 */
[----:B------:R-:W3:Y:S04]  /*33270*/  LDL.LU R11, [R1+0xac] ;  /* 0x0000ac00010b7983 */ /* 0x000ee80000300800 */
[----:B--2---:R-:W-:Y:S04]  /*33280*/  STL.64 [R1+0x1138], R22 ;  /* 0x0011381601007387 */ /* 0x004fe80000100a00 */
[----:B------:R-:W-:Y:S04]  /*33290*/  STL.64 [R1+0x1130], R20 ;  /* 0x0011301401007387 */ /* 0x000fe80000100a00 */
[----:B------:R-:W0:Y:S01]  /*332a0*/  LDS.128 R20, [R29+0x6000] ;  /* 0x006000001d147984 */ /* 0x000e220000000c00 */
[----:B------:R-:W-:Y:S06]  /*332b0*/  BAR.SYNC.DEFER_BLOCKING 0x0 ;  /* 0x0000000000007b1d */ /* 0x000fec0000010000 */
[----:B0-----:R-:W-:Y:S04]  /*332c0*/  STL.64 [R1+0x1d0], R20 ;  /* 0x0001d01401007387 */ /* 0x001fe80000100a00 */
[----:B------:R-:W-:Y:S04]  /*332d0*/  STL.64 [R1+0x1d8], R22 ;  /* 0x0001d81601007387 */ /* 0x000fe80000100a00 */
[----:B---3--:R-:W-:Y:S04]  /*332e0*/  STSM.16.M88.4 [R0], R8 ;  /* 0x0000000800007844 */ /* 0x008fe80000000200 */
[----:B-----5:R-:W-:Y:S04]  /*332f0*/  STSM.16.M88.4 [R0+0x800], R4 ;  /* 0x0008000400007844 */ /* 0x020fe80000000200 */
[----:B------:R-:W-:Y:S04]  /*33300*/  STSM.16.M88.4 [R0+0x1000], R12 ;  /* 0x0010000c00007844 */ /* 0x000fe80000000200 */
[----:B----4-:R-:W-:Y:S01]  /*33310*/  STSM.16.M88.4 [R0+0x1800], R16 ;  /* 0x0018001000007844 */ /* 0x010fe20000000200 */
[----:B------:R-:W-:Y:S06]  /*33320*/  BAR.SYNC.DEFER_BLOCKING 0x0 ;  /* 0x0000000000007b1d */ /* 0x000fec0000010000 */
[----:B------:R-:W0:Y:S04]  /*33330*/  LDS.128 R4, [R29] ;  /* 0x000000001d047984 */ /* 0x000e280000000c00 */
[----:B------:R-:W1:Y:S04]  /*33340*/  LDS.128 R12, [R29+0x2000] ;  /* 0x002000001d0c7984 */ /* 0x000e680000000c00 */
[----:B------:R-:W2:Y:S04]  /*33350*/  LDS.128 R8, [R29+0x4000] ;  /* 0x004000001d087984 */ /* 0x000ea80000000c00 */
[----:B0-----:R-:W-:Y:S04]  /*33360*/  STL.64 [R1+0x260], R4 ;  /* 0x0002600401007387 */ /* 0x001fe80000100a00 */
[----:B------:R-:W-:Y:S04]  /*33370*/  STL.64 [R1+0x268], R6 ;  /* 0x0002680601007387 */ /* 0x000fe80000100a00 */
[----:B------:R-:W0:Y:S01]  /*33380*/  LDS.128 R4, [R29+0x6000] ;  /* 0x006000001d047984 */ /* 0x000e220000000c00 */
[----:B------:R-:W-:Y:S06]  /*33390*/  BAR.SYNC.DEFER_BLOCKING 0x0 ;  /* 0x0000000000007b1d */ /* 0x000fec0000010000 */
[----:B-1----:R-:W-:Y:S04]  /*333a0*/  STL.64 [R1+0x320], R12 ;  /* 0x0003200c01007387 */ /* 0x002fe80000100a00 */
[----:B------:R-:W-:Y:S04]  /*333b0*/  STL.64 [R1+0x328], R14 ;  /* 0x0003280e01007387 */ /* 0x000fe80000100a00 */
[----:B--2---:R-:W-:Y:S04]  /*333c0*/  STL.64 [R1+0x8a0], R8 ;  /* 0x0008a00801007387 */ /* 0x004fe80000100a00 */
[----:B------:R-:W-:Y:S04]  /*333d0*/  STL.64 [R1+0x8a8], R10 ;  /* 0x0008a80a01007387 */ /* 0x000fe80000100a00 */
[----:B------:R1:W-:Y:S04]  /*333e0*/  STSM.16.M88.4 [R0], R24 ;  /* 0x0000001800007844 */ /* 0x0003e80000000200 */
[----:B0-----:R-:W-:Y:S04]  /*333f0*/  STL.64 [R1+0xa10], R4 ;  /* 0x000a100401007387 */ /* 0x001fe80000100a00 */
[----:B------:R-:W-:Y:S04]  /*33400*/  STL.64 [R1+0xa18], R6 ;  /* 0x000a180601007387 */ /* 0x000fe80000100a00 */
[----:B-1----:R-:W2:Y:S04]  /*33410*/  LDL.LU R24, [R1+0x160] ;  /* 0x0001600001187983 */ /* 0x002ea80000300800 */
        /* <DEDUP_REMOVED lines=33> */
[----:B------:R-:W3:Y:S04]  /*33630*/  LDL.LU R20, [R1+0x150] ;  /* 0x0001500001147983 */ /* 0x000ee80000300800 */
[----:B------:R-:W3:Y:S04]  /*33640*/  LDL.LU R21, [R1+0x154] ;  /* 0x0001540001157983 */ /* 0x000ee80000300800 */
[----:B------:R-:W3:Y:S04]  /*33650*/  LDL.LU R22, [R1+0x158] ;  /* 0x0001580001167983 */ /* 0x000ee80000300800 */
[----:B------:R-:W3:Y:S04]  /*33660*/  LDL.LU R23, [R1+0x15c] ;  /* 0x00015c0001177983 */ /* 0x000ee80000300800 */
[----:B------:R-:W4:Y:S04]  /*33670*/  LDL.LU R16, [R1+0x310] ;  /* 0x0003100001107983 */ /* 0x000f280000300800 */
[----:B------:R-:W4:Y:S04]  /*33680*/  LDL.LU R17, [R1+0x314] ;  /* 0x0003140001117983 */ /* 0x000f280000300800 */
[----:B------:R-:W4:Y:S04]  /*33690*/  LDL.LU R18, [R1+0x318] ;  /* 0x0003180001127983 */ /* 0x000f280000300800 */
[----:B------:R-:W4:Y:S04]  /*336a0*/  LDL.LU R19, [R1+0x31c] ;  /* 0x00031c0001137983 */ /* 0x000f280000300800 */
[----:B------:R-:W5:Y:S04]  /*336b0*/  LDL.LU R4, [R1+0x200] ;  /* 0x0002000001047983 */ /* 0x000f680000300800 */
[----:B------:R-:W5:Y:S04]  /*336c0*/  LDL.LU R5, [R1+0x204] ;  /* 0x0002040001057983 */ /* 0x000f680000300800 */
[----:B------:R-:W5:Y:S04]  /*336d0*/  LDL.LU R6, [R1+0x208] ;  /* 0x0002080001067983 */ /* 0x000f680000300800 */
[----:B------:R-:W5:Y:S04]  /*336e0*/  LDL.LU R7, [R1+0x20c] ;  /* 0x00020c0001077983 */ /* 0x000f680000300800 */
        /* <DEDUP_REMOVED lines=8> */
[----:B--2---:R0:W-:Y:S04]  /*33770*/  STSM.16.M88.4 [R0+0x800], R24 ;  /* 0x0008001800007844 */ /* 0x0041e80000000200 */
[----:B0-----:R-:W2:Y:S04]  /*33780*/  LDL.LU.64 R26, [R1+0x1248] ;  /* 0x00124800011a7983 */ /* 0x001ea80000300a00 */
[----:B------:R-:W2:Y:S04]  /*33790*/  LDL.LU.64 R24, [R1+0x1240] ;  /* 0x0012400001187983 */ /* 0x000ea80000300a00 */
[----:B--2---:R0:W-:Y:S04]  /*337a0*/  STSM.16.M88.4 [R0+0x1000], R24 ;  /* 0x0010001800007844 */ /* 0x0041e80000000200 */
[----:B0-----:R-:W2:Y:S04]  /*337b0*/  LDL.LU.64 R26, [R1+0x1238] ;  /* 0x00123800011a7983 */ /* 0x001ea80000300a00 */
[----:B------:R-:W2:Y:S04]  /*337c0*/  LDL.LU.64 R24, [R1+0x1230] ;  /* 0x0012300001187983 */ /* 0x000ea80000300a00 */
[----:B--2---:R-:W-:Y:S01]  /*337d0*/  STSM.16.M88.4 [R0+0x1800], R24 ;  /* 0x0018001800007844 */ /* 0x004fe20000000200 */
[----:B------:R-:W-:Y:S06]  /*337e0*/  BAR.SYNC.DEFER_BLOCKING 0x0 ;  /* 0x0000000000007b1d */ /* 0x000fec0000010000 */
[----:B------:R-:W0:Y:S04]  /*337f0*/  LDS.128 R24, [R29] ;  /* 0x000000001d187984 */ /* 0x000e280000000c00 */
[----:B0-----:R-:W-:Y:S04]  /*33800*/  STL.64 [R1+0xa00], R24 ;  /* 0x000a001801007387 */ /* 0x001fe80000100a00 */
[----:B------:R-:W-:Y:S04]  /*33810*/  STL.64 [R1+0xa08], R26 ;  /* 0x000a081a01007387 */ /* 0x000fe80000100a00 */
[----:B------:R-:W0:Y:S04]  /*33820*/  LDS.128 R24, [R29+0x2000] ;  /* 0x002000001d187984 */ /* 0x000e280000000c00 */
[----:B0-----:R-:W-:Y:S04]  /*33830*/  STL.64 [R1+0x9f0], R24 ;  /* 0x0009f01801007387 */ /* 0x001fe80000100a00 */
[----:B------:R-:W-:Y:S04]  /*33840*/  STL.64 [R1+0x9f8], R26 ;  /* 0x0009f81a01007387 */ /* 0x000fe80000100a00 */
[----:B------:R-:W0:Y:S04]  /*33850*/  LDS.128 R24, [R29+0x4000] ;  /* 0x004000001d187984 */ /* 0x000e280000000c00 */
[----:B0-----:R-:W-:Y:S04]  /*33860*/  STL.64 [R1+0x9e0], R24 ;  /* 0x0009e01801007387 */ /* 0x001fe80000100a00 */
[----:B------:R-:W-:Y:S04]  /*33870*/  STL.64 [R1+0x9e8], R26 ;  /* 0x0009e81a01007387 */ /* 0x000fe80000100a00 */
[----:B------:R-:W0:Y:S04]  /*33880*/  LDS.128 R24, [R29+0x6000] ;  /* 0x006000001d187984 */ /* 0x000e280000000c00 */
[----:B0-----:R-:W-:Y:S04]  /*33890*/  STL.64 [R1+0x9d0], R24 ;  /* 0x0009d01801007387 */ /* 0x001fe80000100a00 */
[----:B------:R0:W-:Y:S04]  /*338a0*/  STL.64 [R1+0x9d8], R26 ;  /* 0x0009d81a01007387 */ /* 0x0001e80000100a00 */
[----:B0-----:R-:W2:Y:S04]  /*338b0*/  LDL.LU.64 R26, [R1+0x1228] ;  /* 0x00122800011a7983 */ /* 0x001ea80000300a00 */
[----:B------:R-:W2:Y:S01]  /*338c0*/  LDL.LU.64 R24, [R1+0x1220] ;  /* 0x0012200001187983 */ /* 0x000ea20000300a00 */
[----:B------:R-:W-:Y:S06]  /*338d0*/  BAR.SYNC.DEFER_BLOCKING 0x0 ;  /* 0x0000000000007b1d */ /* 0x000fec0000010000 */
[----:B--2---:R0:W-:Y:S04]  /*338e0*/  STSM.16.M88.4 [R0], R24 ;  /* 0x0000001800007844 */ /* 0x0041e80000000200 */
[----:B0-----:R-:W2:Y:S04]  /*338f0*/  LDL.LU.64 R26, [R1+0x1218] ;  /* 0x00121800011a7983 */ /* 0x001ea80000300a00 */
[----:B------:R-:W2:Y:S04]  /*33900*/  LDL.LU.64 R24, [R1+0x1210] ;  /* 0x0012100001187983 */ /* 0x000ea80000300a00 */
[----:B--2---:R0:W-:Y:S04]  /*33910*/  STSM.16.M88.4 [R0+0x800], R24 ;  /* 0x0008001800007844 */ /* 0x0041e80000000200 */
[----:B0-----:R-:W2:Y:S04]  /*33920*/  LDL.LU.64 R26, [R1+0x1208] ;  /* 0x00120800011a7983 */ /* 0x001ea80000300a00 */
[----:B------:R-:W2:Y:S04]  /*33930*/  LDL.LU.64 R24, [R1+0x1200] ;  /* 0x0012000001187983 */ /* 0x000ea80000300a00 */
[----:B---3--:R-:W-:Y:S04]  /*33940*/  STSM.16.M88.4 [R0+0x1000], R20 ;  /* 0x0010001400007844 */ /* 0x008fe80000000200 */
[----:B--2---:R0:W-:Y:S01]  /*33950*/  STSM.16.M88.4 [R0+0x1800], R24 ;  /* 0x0018001800007844 */ /* 0x0041e20000000200 */
[----:B------:R-:W-:Y:S06]  /*33960*/  BAR.SYNC.DEFER_BLOCKING 0x0 ;  /* 0x0000000000007b1d */ /* 0x000fec0000010000 */
[----:B0-----:R-:W2:Y:S04]  /*33970*/  LDL.LU R24, [R1+0x330] ;  /* 0x0003300001187983 */ /* 0x001ea80000300800 */
[----:B------:R-:W2:Y:S04]  /*33980*/  LDL.LU R25, [R1+0x334] ;  /* 0x0003340001197983 */ /* 0x000ea80000300800 */
[----:B------:R-:W2:Y:S04]  /*33990*/  LDL.LU R26, [R1+0x338] ;  /* 0x00033800011a7983 */ /* 0x000ea80000300800 */
[----:B------:R-:W2:Y:S04]  /*339a0*/  LDL.LU R27, [R1+0x33c] ;  /* 0x00033c00011b7983 */ /* 0x000ea80000300800 */
        /* <DEDUP_REMOVED lines=9> */
[----:B------:R-:W0:Y:S01]  /*33a40*/  LDS.128 R20, [R29+0x6000] ;  /* 0x006000001d147984 */ /* 0x000e220000000c00 */
[----:B------:R-:W-:Y:S06]  /*33a50*/  BAR.SYNC.DEFER_BLOCKING 0x0 ;  /* 0x0000000000007b1d */ /* 0x000fec0000010000 */
[----:B------:R-:W-:Y:S04]  /*33a60*/  STSM.16.M88.4 [R0], R8 ;  /* 0x0000000800007844 */ /* 0x000fe80000000200 */
[----:B-----5:R1:W-:Y:S04]  /*33a70*/  STSM.16.M88.4 [R0+0x800], R4 ;  /* 0x0008000400007844 */ /* 0x0203e80000000200 */
[----:B------:R-:W-:Y:S04]  /*33a80*/  STSM.16.M88.4 [R0+0x1000], R12 ;  /* 0x0010000c00007844 */ /* 0x000fe80000000200 */
[----:B----4-:R-:W-:Y:S01]  /*33a90*/  STSM.16.M88.4 [R0+0x1800], R16 ;  /* 0x0018001000007844 */ /* 0x010fe20000000200 */
[----:B------:R-:W-:Y:S06]  /*33aa0*/  BAR.SYNC.DEFER_BLOCKING 0x0 ;  /* 0x0000000000007b1d */ /* 0x000fec0000010000 */
[----:B------:R-:W3:Y:S04]  /*33ab0*/  LDS.128 R8, [R29] ;  /* 0x000000001d087984 */ /* 0x000ee80000000c00 */
[----:B------:R-:W4:Y:S04]  /*33ac0*/  LDS.128 R16, [R29+0x2000] ;  /* 0x002000001d107984 */ /* 0x000f280000000c00 */
[----:B0-----:R-:W-:Y:S04]  /*33ad0*/  STL.64 [R1+0x980], R20 ;  /* 0x0009801401007387 */ /* 0x001fe80000100a00 */
[----:B------:R-:W-:Y:S04]  /*33ae0*/  STL.64 [R1+0x988], R22 ;  /* 0x0009881601007387 */ /* 0x000fe80000100a00 */
[----:B-1----:R-:W5:Y:S04]  /*33af0*/  LDL.LU R4, [R1+0x390] ;  /* 0x0003900001047983 */ /* 0x002f680000300800 */
[----:B------:R-:W0:Y:S04]  /*33b00*/  LDS.128 R20, [R29+0x4000] ;  /* 0x004000001d147984 */ /* 0x000e280000000c00 */
[----:B---3--:R1:W-:Y:S04]  /*33b10*/  STL.64 [R1+0x970], R8 ;  /* 0x0009700801007387 */ /* 0x0083e80000100a00 */
[----:B------:R3:W-:Y:S04]  /*33b20*/  STL.64 [R1+0x978], R10 ;  /* 0x0009780a01007387 */ /* 0x0007e80000100a00 */
[----:B------:R-:W5:Y:S04]  /*33b30*/  LDL.LU R5, [R1+0x394] ;  /* 0x0003940001057983 */ /* 0x000f680000300800 */
[----:B------:R-:W5:Y:S04]  /*33b40*/  LDL.LU R6, [R1+0x398] ;  /* 0x0003980001067983 */ /* 0x000f680000300800 */
[----:B------:R-:W5:Y:S04]  /*33b50*/  LDL.LU R7, [R1+0x39c] ;  /* 0x00039c0001077983 */ /* 0x000f680000300800 */
[----:B-1----:R-:W5:Y:S04]  /*33b60*/  LDL.LU R8, [R1+0x380] ;  /* 0x0003800001087983 */ /* 0x002f680000300800 */
[----:B------:R-:W5:Y:S04]  /*33b70*/  LDL.LU R9, [R1+0x384] ;  /* 0x0003840001097983 */ /* 0x000f680000300800 */
[----:B---3--:R-:W5:Y:S04]  /*33b80*/  LDL.LU R10, [R1+0x388] ;  /* 0x00038800010a7983 */ /* 0x008f680000300800 */
[----:B------:R-:W5:Y:S04]  /*33b90*/  LDL.LU R11, [R1+0x38c] ;  /* 0x00038c00010b7983 */ /* 0x000f680000300800 */
[----:B------:R-:W3:Y:S04]  /*33ba0*/  LDL.LU R12, [R1+0x3a0] ;  /* 0x0003a000010c7983 */ /* 0x000ee80000300800 */
[----:B------:R-:W3:Y:S04]  /*33bb0*/  LDL.LU R13, [R1+0x3a4] ;  /* 0x0003a400010d7983 */ /* 0x000ee80000300800 */
[----:B------:R-:W3:Y:S04]  /*33bc0*/  LDL.LU R14, [R1+0x3a8] ;  /* 0x0003a800010e7983 */ /* 0x000ee80000300800 */
[----:B------:R-:W3:Y:S04]  /*33bd0*/  LDL.LU R15, [R1+0x3ac] ;  /* 0x0003ac00010f7983 */ /* 0x000ee80000300800 */
[----:B----4-:R-:W-:Y:S04]  /*33be0*/  STL.64 [R1+0x960], R16 ;  /* 0x0009601001007387 */ /* 0x010fe80000100a00 */
[----:B------:R-:W-:Y:S04]  /*33bf0*/  STL.64 [R1+0x968], R18 ;  /* 0x0009681201007387 */ /* 0x000fe80000100a00 */
[----:B------:R-:W1:Y:S01]  /*33c00*/  LDS.128 R16, [R29+0x6000] ;  /* 0x006000001d107984 */ /* 0x000e620000000c00 */
[----:B------:R-:W-:Y:S06]  /*33c10*/  BAR.SYNC.DEFER_BLOCKING 0x0 ;  /* 0x0000000000007b1d */ /* 0x000fec0000010000 */
[----:B0-----:R-:W-:Y:S04]  /*33c20*/  STL.64 [R1+0x950], R20 ;  /* 0x0009501401007387 */ /* 0x001fe80000100a00 */
[----:B------:R-:W-:Y:S04]  /*33c30*/  STL.64 [R1+0x958], R22 ;  /* 0x0009581601007387 */ /* 0x000fe80000100a00 */
[----:B--2---:R0:W-:Y:S04]  /*33c40*/  STSM.16.M88.4 [R0], R24 ;  /* 0x0000001800007844 */ /* 0x0041e80000000200 */
[----:B-1----:R-:W-:Y:S04]  /*33c50*/  STL.64 [R1+0x940], R16 ;  /* 0x0009401001007387 */ /* 0x002fe80000100a00 */
[----:B------:R-:W-:Y:S04]  /*33c60*/  STL.64 [R1+0x948], R18 ;  /* 0x0009481201007387 */ /* 0x000fe80000100a00 */
        /* <DEDUP_REMOVED lines=10> */
[----:B-----5:R-:W-:Y:S04]  /*33d10*/  STSM.16.M88.4 [R0+0x800], R8 ;  /* 0x0008000800007844 */ /* 0x020fe80000000200 */
[----:B------:R-:W-:Y:S04]  /*33d20*/  STSM.16.M88.4 [R0+0x1000], R4 ;  /* 0x0010000400007844 */ /* 0x000fe80000000200 */
[----:B---3--:R-:W-:Y:S01]  /*33d30*/  STSM.16.M88.4 [R0+0x1800], R12 ;  /* 0x0018000c00007844 */ /* 0x008fe20000000200 */
[----:B------:R-:W-:Y:S06]  /*33d40*/  BAR.SYNC.DEFER_BLOCKING 0x0 ;  /* 0x0000000000007b1d */ /* 0x000fec0000010000 */
[----:B----4-:R-:W-:Y:S04]  /*33d50*/  STL.64 [R1+0x11e8], R26 ;  /* 0x0011e81a01007387 */ /* 0x010fe80000100a00 */
[----:B--2---:R0:W-:Y:S04]  /*33d60*/  STL.64 [R1+0x11e0], R24 ;  /* 0x0011e01801007387 */ /* 0x0041e80000100a00 */
[----:B0-----:R-:W2:Y:S04]  /*33d70*/  LDL.LU R24, [R1+0x3b0] ;  /* 0x0003b00001187983 */ /* 0x001ea80000300800 */
[----:B------:R-:W2:Y:S04]  /*33d80*/  LDL.LU R25, [R1+0x3b4] ;  /* 0x0003b40001197983 */ /* 0x000ea80000300800 */
[----:B------:R-:W3:Y:S04]  /*33d90*/  LDL.LU R26, [R1+0x3b8] ;  /* 0x0003b800011a7983 */ /* 0x000ee80000300800 */
[----:B------:R-:W3:Y:S04]  /*33da0*/  LDL.LU R27, [R1+0x3bc] ;  /* 0x0003bc00011b7983 */ /* 0x000ee80000300800 */
[----:B---3--:R-:W-:Y:S04]  /*33db0*/  STL.64 [R1+0x11f8], R26 ;  /* 0x0011f81a01007387 */ /* 0x008fe80000100a00 */
[----:B--2---:R-:W-:Y:S04]  /*33dc0*/  STL.64 [R1+0x11f0], R24 ;  /* 0x0011f01801007387 */ /* 0x004fe80000100a00 */
[----:B------:R-:W0:Y:S04]  /*33dd0*/  LDS.128 R24, [R29] ;  /* 0x000000001d187984 */ /* 0x000e280000000c00 */
        /* <DEDUP_REMOVED lines=16> */
[----:B------:R-:W2:Y:S04]  /*33ee0*/  LDL.LU R12, [R1+0x430] ;  /* 0x00043000010c7983 */ /* 0x000ea80000300800 */
[----:B------:R-:W2:Y:S04]  /*33ef0*/  LDL.LU R13, [R1+0x434] ;  /* 0x00043400010d7983 */ /* 0x000ea80000300800 */
[----:B------:R-:W2:Y:S04]  /*33f00*/  LDL.LU R14, [R1+0x438] ;  /* 0x00043800010e7983 */ /* 0x000ea80000300800 */
[----:B------:R-:W2:Y:S04]  /*33f10*/  LDL.LU R15, [R1+0x43c] ;  /* 0x00043c00010f7983 */ /* 0x000ea80000300800 */
        /* <DEDUP_REMOVED lines=20> */
[----:B------:R-:W-:Y:S04]  /*34060*/  STSM.16.M88.4 [R0+0x1000], R16 ;  /* 0x0010001000007844 */ /* 0x000fe80000000200 */
[----:B--2---:R-:W-:Y:S01]  /*34070*/  STSM.16.M88.4 [R0+0x1800], R24 ;  /* 0x0018001800007844 */ /* 0x004fe20000000200 */
[----:B------:R-:W-:Y:S06]  /*34080*/  BAR.SYNC.DEFER_BLOCKING 0x0 ;  /* 0x0000000000007b1d */ /* 0x000fec0000010000 */
[----:B------:R-:W0:Y:S04]  /*34090*/  LDS.128 R16, [R29] ;  /* 0x000000001d107984 */ /* 0x000e280000000c00 */
[----:B------:R-:W1:Y:S04]  /*340a0*/  LDS.128 R24, [R29+0x2000] ;  /* 0x002000001d187984 */ /* 0x000e680000000c00 */
[----:B0-----:R-:W-:Y:S04]  /*340b0*/  STL.64 [R1+0x8d0], R16 ;  /* 0x0008d01001007387 */ /* 0x001fe80000100a00 */
[----:B------:R-:W-:Y:S04]  /*340c0*/  STL.64 [R1+0x8d8], R18 ;  /* 0x0008d81201007387 */ /* 0x000fe80000100a00 */
[----:B------:R-:W0:Y:S04]  /*340d0*/  LDS.128 R16, [R29+0x4000] ;  /* 0x004000001d107984 */ /* 0x000e280000000c00 */
[----:B-1----:R1:W-:Y:S04]  /*340e0*/  STL.64 [R1+0x8c0], R24 ;  /* 0x0008c01801007387 */ /* 0x0023e80000100a00 */
[----:B------:R2:W-:Y:S04]  /*340f0*/  STL.64 [R1+0x8c8], R26 ;  /* 0x0008c81a01007387 */ /* 0x0005e80000100a00 */
[----:B-1----:R-:W3:Y:S04]  /*34100*/  LDL.LU R24, [R1+0x440] ;  /* 0x0004400001187983 */ /* 0x002ee80000300800 */
[----:B0-----:R-:W-:Y:S04]  /*34110*/  STL.64 [R1+0x8b0], R16 ;  /* 0x0008b01001007387 */ /* 0x001fe80000100a00 */
[----:B------:R-:W-:Y:S04]  /*34120*/  STL.64 [R1+0x8b8], R18 ;  /* 0x0008b81201007387 */ /* 0x000fe80000100a00 */
[----:B------:R-:W0:Y:S04]  /*34130*/  LDS.128 R16, [R29+0x6000] ;  /* 0x006000001d107984 */ /* 0x000e280000000c00 */
[----:B------:R-:W3:Y:S04]  /*34140*/  LDL.LU R25, [R1+0x444] ;  /* 0x0004440001197983 */ /* 0x000ee80000300800 */
[----:B--2---:R-:W2:Y:S04]  /*34150*/  LDL.LU R26, [R1+0x448] ;  /* 0x00044800011a7983 */ /* 0x004ea80000300800 */
[----:B------:R-:W2:Y:S01]  /*34160*/  LDL.LU R27, [R1+0x44c] ;  /* 0x00044c00011b7983 */ /* 0x000ea20000300800 */
[----:B------:R-:W-:Y:S06]  /*34170*/  BAR.SYNC.DEFER_BLOCKING 0x0 ;  /* 0x0000000000007b1d */ /* 0x000fec0000010000 */
[----:B0-----:R-:W-:Y:S04]  /*34180*/  STL.64 [R1+0x8e0], R16 ;  /* 0x0008e01001007387 */ /* 0x001fe80000100a00 */
[----:B------:R0:W-:Y:S04]  /*34190*/  STL.64 [R1+0x8e8], R18 ;  /* 0x0008e81201007387 */ /* 0x0001e80000100a00 */
[----:B0-----:R-:W2:Y:S04]  /*341a0*/  LDL.LU R18, [R1+0x11c8] ;  /* 0x0011c80001127983 */ /* 0x001ea80000300800 */
[----:B------:R-:W2:Y:S04]  /*341b0*/  LDL.LU.64 R16, [R1+0x11c0] ;  /* 0x0011c00001107983 */ /* 0x000ea80000300a00 */
[----:B------:R-:W2:Y:S04]  /*341c0*/  LDL R19, [R1+0x124] ;  /* 0x0001240001137983 */ /* 0x000ea80000100800 */
[----:B----4-:R-:W-:Y:S04]  /*341d0*/  STSM.16.M88.4 [R0], R20 ;  /* 0x0000001400007844 */ /* 0x010fe80000000200 */
[----:B-----5:R-:W-:Y:S04]  /*341e0*/  STSM.16.M88.4 [R0+0x800], R8 ;  /* 0x0008000800007844 */ /* 0x020fe80000000200 */
[----:B---3--:R-:W-:Y:S04]  /*341f0*/  STSM.16.M88.4 [R0+0x1000], R4 ;  /* 0x0010000400007844 */ /* 0x008fe80000000200 */
[----:B------:R0:W-:Y:S01]  /*34200*/  STSM.16.M88.4 [R0+0x1800], R12 ;  /* 0x0018000c00007844 */ /* 0x0001e20000000200 */
[----:B------:R-:W-:Y:S06]  /*34210*/  BAR.SYNC.DEFER_BLOCKING 0x0 ;  /* 0x0000000000007b1d */ /* 0x000fec0000010000 */
[----:B------:R-:W1:Y:S04]  /*34220*/  LDS.128 R20, [R29] ;  /* 0x000000001d147984 */ /* 0x000e680000000c00 */
[----:B--2---:R-:W-:Y:S04]  /*34230*/  STL.64 [R1+0x1198], R18 ;  /* 0x0011981201007387 */ /* 0x004fe80000100a00 */
[----:B------:R-:W-:Y:S04]  /*34240*/  STL.64 [R1+0x1190], R16 ;  /* 0x0011901001007387 */ /* 0x000fe80000100a00 */
[----:B------:R-:W2:Y:S04]  /*34250*/  LDS.128 R16, [R29+0x2000] ;  /* 0x002000001d107984 */ /* 0x000ea80000000c00 */
        /* <DEDUP_REMOVED lines=9> */
[----:B------:R-:W3:Y:S04]  /*342f0*/  LDL.LU R4, [R1+0x480] ;  /* 0x0004800001047983 */ /* 0x000ee80000300800 */
[----:B------:R-:W3:Y:S04]  /*34300*/  LDL.LU R5, [R1+0x484] ;  /* 0x0004840001057983 */ /* 0x000ee80000300800 */
[----:B------:R-:W3:Y:S04]  /*34310*/  LDL.LU R6, [R1+0x488] ;  /* 0x0004880001067983 */ /* 0x000ee80000300800 */
[----:B------:R-:W3:Y:S04]  /*34320*/  LDL.LU R7, [R1+0x48c] ;  /* 0x00048c0001077983 */ /* 0x000ee80000300800 */
[----:B-1----:R-:W-:Y:S04]  /*34330*/  STL.64 [R1+0x930], R20 ;  /* 0x0009301401007387 */ /* 0x002fe80000100a00 */
[----:B------:R-:W-:Y:S04]  /*34340*/  STL.64 [R1+0x938], R22 ;  /* 0x0009381601007387 */ /* 0x000fe80000100a00 */
[----:B------:R-:W0:Y:S04]  /*34350*/  LDS.128 R20, [R29+0x4000] ;  /* 0x004000001d147984 */ /* 0x000e280000000c00 */
[----:B--2---:R-:W-:Y:S04]  /*34360*/  STL.64 [R1+0x9c0], R16 ;  /* 0x0009c01001007387 */ /* 0x004fe80000100a00 */
[----:B------:R-:W-:Y:S04]  /*34370*/  STL.64 [R1+0x9c8], R18 ;  /* 0x0009c81201007387 */ /* 0x000fe80000100a00 */
[----:B------:R-:W1:Y:S01]  /*34380*/  LDS.128 R16, [R29+0x6000] ;  /* 0x006000001d107984 */ /* 0x000e620000000c00 */
[----:B------:R-:W-:Y:S06]  /*34390*/  BAR.SYNC.DEFER_BLOCKING 0x0 ;  /* 0x0000000000007b1d */ /* 0x000fec0000010000 */
[----:B0-----:R0:W-:Y:S04]  /*343a0*/  STL.64 [R1+0xa20], R20 ;  /* 0x000a201401007387 */ /* 0x0011e80000100a00 */
[----:B------:R2:W-:Y:S04]  /*343b0*/  STL.64 [R1+0xa28], R22 ;  /* 0x000a281601007387 */ /* 0x0005e80000100a00 */
[----:B-1----:R-:W-:Y:S04]  /*343c0*/  STL.64 [R1+0xa40], R16 ;  /* 0x000a401001007387 */ /* 0x002fe80000100a00 */
[----:B------:R-:W-:Y:S04]  /*343d0*/  STL.64 [R1+0xa48], R18 ;  /* 0x000a481201007387 */ /* 0x000fe80000100a00 */
[----:B0-----:R-:W3:Y:S04]  /*343e0*/  LDL.LU R20, [R1+0x500] ;  /* 0x0005000001147983 */ /* 0x001ee80000300800 */
[----:B------:R-:W3:Y:S04]  /*343f0*/  LDL.LU R21, [R1+0x504] ;  /* 0x0005040001157983 */ /* 0x000ee80000300800 */
[----:B--2---:R-:W2:Y:S04]  /*34400*/  LDL.LU R22, [R1+0x508] ;  /* 0x0005080001167983 */ /* 0x004ea80000300800 */
[----:B------:R-:W2:Y:S04]  /*34410*/  LDL.LU R23, [R1+0x50c] ;  /* 0x00050c0001177983 */ /* 0x000ea80000300800 */
[----:B------:R-:W-:Y:S04]  /*34420*/  STSM.16.M88.4 [R0], R24 ;  /* 0x0000001800007844 */ /* 0x000fe80000000200 */
[----:B--2---:R-:W-:Y:S04]  /*34430*/  STL.64 [R1+0x11a8], R22 ;  /* 0x0011a81601007387 */ /* 0x004fe80000100a00 */
[----:B---3--:R0:W-:Y:S04]  /*34440*/  STL.64 [R1+0x11a0], R20 ;  /* 0x0011a01401007387 */ /* 0x0081e80000100a00 */
[----:B0-----:R-:W2:Y:S04]  /*34450*/  LDL.LU R20, [R1+0x4c0] ;  /* 0x0004c00001147983 */ /* 0x001ea80000300800 */
[----:B------:R-:W2:Y:S04]  /*34460*/  LDL.LU R21, [R1+0x4c4] ;  /* 0x0004c40001157983 */ /* 0x000ea80000300800 */
[----:B------:R-:W3:Y:S04]  /*34470*/  LDL.LU R22, [R1+0x4c8] ;  /* 0x0004c80001167983 */ /* 0x000ee80000300800 */
[----:B------:R-:W3:Y:S04]  /*34480*/  LDL.LU R23, [R1+0x4cc] ;  /* 0x0004cc0001177983 */ /* 0x000ee80000300800 */
[----:B----4-:R-:W-:Y:S04]  /*34490*/  STSM.16.M88.4 [R0+0x800], R8 ;  /* 0x0008000800007844 */ /* 0x010fe80000000200 */
[----:B------:R-:W-:Y:S04]  /*344a0*/  STSM.16.M88.4 [R0+0x1000], R4 ;  /* 0x0010000400007844 */ /* 0x000fe80000000200 */
[----:B------:R0:W-:Y:S01]  /*344b0*/  STSM.16.M88.4 [R0+0x1800], R12 ;  /* 0x0018000c00007844 */ /* 0x0001e20000000200 */
[----:B------:R-:W-:Y:S06]  /*344c0*/  BAR.SYNC.DEFER_BLOCKING 0x0 ;  /* 0x0000000000007b1d */ /* 0x000fec0000010000 */
[----:B---3--:R-:W-:Y:S04]  /*344d0*/  STL.64 [R1+0x11b8], R22 ;  /* 0x0011b81601007387 */ /* 0x008fe80000100a00 */
[----:B--2---:R-:W-:Y:S04]  /*344e0*/  STL.64 [R1+0x11b0], R20 ;  /* 0x0011b01401007387 */ /* 0x004fe80000100a00 */
[----:B------:R-:W1:Y:S04]  /*344f0*/  LDS.128 R20, [R29] ;  /* 0x000000001d147984 */ /* 0x000e680000000c00 */
        /* <DEDUP_REMOVED lines=20> */
[----:B-1----:R-:W-:Y:S04]  /*34640*/  STL.64 [R1+0xa60], R20 ;  /* 0x000a601401007387 */ /* 0x002fe80000100a00 */
        /* <DEDUP_REMOVED lines=16> */
[----:B------:R0:W-:Y:S04]  /*34750*/  STSM.16.M88.4 [R0+0x800], R16 ;  /* 0x0008001000007844 */ /* 0x0001e80000000200 */
[----:B0-----:R-:W4:Y:S04]  /*34760*/  LDL.LU.64 R18, [R1+0x1198] ;  /* 0x0011980001127983 */ /* 0x001f280000300a00 */
[----:B------:R-:W4:Y:S01]  /*34770*/  LDL.LU.64 R16, [R1+0x1190] ;  /* 0x0011900001107983 */ /* 0x000f220000300a00 */
[----:B-----5:R-:W-:Y:S01]  /*34780*/  IMAD R3, R3, UR23, RZ ;  /* 0x0000001703037c24 */ /* 0x020fe2000f8e02ff */
[----:B------:R-:W-:Y:S01]  /*34790*/  ISETP.LT.AND P5, PT, R28, UR57, !P0 ;  /* 0x000000391c007c0c */ /* 0x000fe2000c7a1270 */
[----:B------:R-:W0:Y:S03]  /*347a0*/  LDCU UR57, c[0x0][0x39c] ;  /* 0x00007380ff3977ac */ /* 0x000e260008000800 */
[C---:B------:R-:W-:Y:S01]  /*347b0*/  LEA R2, P4, R3.reuse, UR4, 0x1 ;  /* 0x0000000403027c11 */ /* 0x040fe2000f8808ff */
[----:B------:R-:W1:Y:S03]  /*347c0*/  LDCU UR23, c[0x0][0x39c] ;  /* 0x00007380ff1777ac */ /* 0x000e660008000800 */
[----:B------:R-:W-:Y:S01]  /*347d0*/  LEA.HI.X.SX32 R3, R3, UR5, 0x1, P4 ;  /* 0x0000000503037c11 */ /* 0x000fe2000a0f0eff */
[----:B------:R-:W5:Y:S01]  /*347e0*/  LDCU UR5, c[0x0][0x39c] ;  /* 0x00007380ff0577ac */ /* 0x000f620008000800 */
[----:B------:R-:W0:Y:S01]  /*347f0*/  LDCU UR4, c[0x0][0x3b8] ;  /* 0x00007700ff0477ac */ /* 0x000e220008000800 */
[----:B--2---:R-:W-:Y:S04]  /*34800*/  STSM.16.M88.4 [R0+0x1000], R20 ;  /* 0x0010001400007844 */ /* 0x004fe80000000200 */
[----:B---3--:R-:W-:Y:S01]  /*34810*/  STSM.16.M88.4 [R0+0x1800], R24 ;  /* 0x0018001800007844 */ /* 0x008fe20000000200 */
[----:B------:R-:W-:Y:S06]  /*34820*/  BAR.SYNC.DEFER_BLOCKING 0x0 ;  /* 0x0000000000007b1d */ /* 0x000fec0000010000 */
[----:B------:R-:W2:Y:S04]  /*34830*/  LDS.128 R20, [R29] ;  /* 0x000000001d147984 */ /* 0x000ea80000000c00 */
[----:B--2---:R-:W-:Y:S04]  /*34840*/  STL.64 [R1+0xb10], R20 ;  /* 0x000b101401007387 */ /* 0x004fe80000100a00 */
[----:B------:R-:W-:Y:S04]  /*34850*/  STL.64 [R1+0xb18], R22 ;  /* 0x000b181601007387 */ /* 0x000fe80000100a00 */
[----:B------:R-:W2:Y:S04]  /*34860*/  LDS.128 R20, [R29+0x2000] ;  /* 0x002000001d147984 */ /* 0x000ea80000000c00 */
[----:B--2---:R-:W-:Y:S04]  /*34870*/  STL.64 [R1+0xb50], R20 ;  /* 0x000b501401007387 */ /* 0x004fe80000100a00 */
[----:B------:R-:W-:Y:S04]  /*34880*/  STL.64 [R1+0xb58], R22 ;  /* 0x000b581601007387 */ /* 0x000fe80000100a00 */
[----:B------:R-:W2:Y:S04]  /*34890*/  LDS.128 R20, [R29+0x4000] ;  /* 0x004000001d147984 */ /* 0x000ea80000000c00 */
[----:B--2---:R-:W-:Y:S04]  /*348a0*/  STL.64 [R1+0xb90], R20 ;  /* 0x000b901401007387 */ /* 0x004fe80000100a00 */
[----:B------:R-:W-:Y:S04]  /*348b0*/  STL.64 [R1+0xb98], R22 ;  /* 0x000b981601007387 */ /* 0x000fe80000100a00 */
[----:B------:R-:W2:Y:S01]  /*348c0*/  LDS.128 R20, [R29+0x6000] ;  /* 0x006000001d147984 */ /* 0x000ea20000000c00 */
[----:B------:R-:W-:Y:S01]  /*348d0*/  BAR.SYNC.DEFER_BLOCKING 0x0 ;  /* 0x0000000000007b1d */ /* 0x000fe20000010000 */
[C---:B----4-:R-:W-:Y:S01]  /*348e0*/  IMAD R25, R19.reuse, UR21, RZ ;  /* 0x0000001513197c24 */ /* 0x050fe2000f8e02ff */
[----:B------:R-:W-:-:S04]  /*348f0*/  ISETP.LT.AND P4, PT, R19, UR20, !P0 ;  /* 0x0000001413007c0c */ /* 0x000fc8000c781270 */
[----:B------:R3:W-:Y:S04]  /*34900*/  STSM.16.M88.4 [R0], R12 ;  /* 0x0000000c00007844 */ /* 0x0007e80000000200 */
[----:B--2---:R-:W-:Y:S01]  /*34910*/  STL.64 [R1+0xbb0], R20 ;  /* 0x000bb01401007387 */ /* 0x004fe20000100a00 */
[CC--:B------:R-:W-:Y:S01]  /*34920*/  LEA R24, P6, R25.reuse, R2.reuse, 0x1 ;  /* 0x0000000219187211 */ /* 0x0c0fe200078c08ff */
[C---:B------:R-:W-:Y:S01]  /*34930*/  VIADD R26, R25.reuse, UR18 ;  /* 0x00000012191a7c36 */ /* 0x040fe20008000000 */
[----:B------:R-:W2:Y:S01]  /*34940*/  LDCU UR20, c[0x0][0x39c] ;  /* 0x00007380ff1477ac */ /* 0x000ea20008000800 */
[----:B------:R-:W-:Y:S01]  /*34950*/  STL.64 [R1+0xbb8], R22 ;  /* 0x000bb81601007387 */ /* 0x000fe20000100a00 */
[----:B------:R-:W4:Y:S03]  /*34960*/  LDCU UR21, c[0x0][0x3b8] ;  /* 0x00007700ff1577ac */ /* 0x000f260008000800 */
[----:B---3--:R-:W3:Y:S04]  /*34970*/  LDL.LU R12, [R1+0x5b0] ;  /* 0x0005b000010c7983 */ /* 0x008ee80000300800 */
[----:B------:R-:W-:Y:S01]  /*34980*/  STSM.16.M88.4 [R0+0x800], R8 ;  /* 0x0008000800007844 */ /* 0x000fe20000000200 */
[----:B------:R-:W-:Y:S01]  /*34990*/  LEA.HI.X.SX32 R25, R25, R3, 0x1, P6 ;  /* 0x0000000319197211 */ /* 0x000fe200030f0eff */
[----:B------:R-:W0:Y:S02]  /*349a0*/  LDCU UR18, c[0x0][0x3b8] ;  /* 0x00007700ff1277ac */ /* 0x000e240008000800 */
[----:B------:R-:W3:Y:S04]  /*349b0*/  LDL.LU R13, [R1+0x5b4] ;  /* 0x0005b400010d7983 */ /* 0x000ee80000300800 */
[----:B------:R-:W3:Y:S04]  /*349c0*/  LDL.LU R14, [R1+0x5b8] ;  /* 0x0005b800010e7983 */ /* 0x000ee80000300800 */
[----:B------:R-:W3:Y:S04]  /*349d0*/  LDL.LU R15, [R1+0x5bc] ;  /* 0x0005bc00010f7983 */ /* 0x000ee80000300800 */
        /* <DEDUP_REMOVED lines=18> */
[----:B------:R-:W-:Y:S04]  /*34b00*/  STSM.16.M88.4 [R0+0x1000], R4 ;  /* 0x0010000400007844 */ /* 0x000fe80000000200 */
[----:B---3--:R-:W-:Y:S01]  /*34b10*/  STSM.16.M88.4 [R0+0x1800], R12 ;  /* 0x0018000c00007844 */ /* 0x008fe20000000200 */
[----:B------:R-:W-:Y:S06]  /*34b20*/  BAR.SYNC.DEFER_BLOCKING 0x0 ;  /* 0x0000000000007b1d */ /* 0x000fec0000010000 */
[----:B--2---:R-:W-:Y:S04]  /*34b30*/  STL.64 [R1+0x1178], R18 ;  /* 0x0011781201007387 */ /* 0x004fe80000100a00 */
[----:B------:R0:W-:Y:S04]  /*34b40*/  STL.64 [R1+0x1170], R16 ;  /* 0x0011701001007387 */ /* 0x0001e80000100a00 */
        /* <DEDUP_REMOVED lines=59> */
[----:B---3--:R-:W-:Y:S04]  /*34f00*/  STSM.16.M88.4 [R0], R20 ;  /* 0x0000001400007844 */ /* 0x008fe80000000200 */
[----:B------:R-:W-:Y:S04]  /*34f10*/  STSM.16.M88.4 [R0+0x800], R8 ;  /* 0x0008000800007844 */ /* 0x000fe80000000200 */
[----:B0-----:R-:W-:Y:S04]  /*34f20*/  STL.64 [R1+0xd00], R16 ;  /* 0x000d001001007387 */ /* 0x001fe80000100a00 */
[----:B------:R0:W-:Y:S04]  /*34f30*/  STL.64 [R1+0xd08], R18 ;  /* 0x000d081201007387 */ /* 0x0001e80000100a00 */
[----:B------:R2:W-:Y:S04]  /*34f40*/  STSM.16.M88.4 [R0+0x1000], R4 ;  /* 0x0010000400007844 */ /* 0x0005e80000000200 */
[----:B0-----:R-:W3:Y:S04]  /*34f50*/  LDL.LU.64 R18, [R1+0x1148] ;  /* 0x0011480001127983 */ /* 0x001ee80000300a00 */
[----:B------:R-:W3:Y:S04]  /*34f60*/  LDL.LU.64 R16, [R1+0x1140] ;  /* 0x0011400001107983 */ /* 0x000ee80000300a00 */
[----:B------:R-:W4:Y:S04]  /*34f70*/  LDL.LU.64 R22, [R1+0x1138] ;  /* 0x0011380001167983 */ /* 0x000f280000300a00 */
[----:B------:R-:W4:Y:S04]  /*34f80*/  LDL.LU.64 R20, [R1+0x1130] ;  /* 0x0011300001147983 */ /* 0x000f280000300a00 */
[----:B------:R-:W4:Y:S04]  /*34f90*/  LDL.LU.64 R10, [R1+0x1128] ;  /* 0x00112800010a7983 */ /* 0x000f280000300a00 */
[----:B------:R-:W4:Y:S04]  /*34fa0*/  LDL.LU.64 R8, [R1+0x1120] ;  /* 0x0011200001087983 */ /* 0x000f280000300a00 */
[----:B--2---:R-:W2:Y:S04]  /*34fb0*/  LDL.LU.64 R6, [R1+0x1118] ;  /* 0x0011180001067983 */ /* 0x004ea80000300a00 */
[----:B------:R-:W2:Y:S04]  /*34fc0*/  LDL.LU.64 R4, [R1+0x1110] ;  /* 0x0011100001047983 */ /* 0x000ea80000300a00 */
[----:B------:R0:W-:Y:S01]  /*34fd0*/  STSM.16.M88.4 [R0+0x1800], R12 ;  /* 0x0018000c00007844 */ /* 0x0001e20000000200 */
[----:B------:R-:W-:Y:S06]  /*34fe0*/  BAR.SYNC.DEFER_BLOCKING 0x0 ;  /* 0x0000000000007b1d */ /* 0x000fec0000010000 */
[----:B0-----:R-:W2:Y:S01]  /*34ff0*/  LDL.LU R15, [R1+0x1108] ;  /* 0x00110800010f7983 */ /* 0x001ea20000300800 */
[----:B------:R-:W-:Y:S01]  /*35000*/  VIADD R27, R26, UR17 ;  /* 0x000000111a1b7c36 */ /* 0x000fe20008000000 */
[----:B------:R-:W0:Y:S02]  /*35010*/  LDCU UR17, c[0x0][0x39c] ;  /* 0x00007380ff1177ac */ /* 0x000e240008000800 */
[----:B------:R-:W4:Y:S01]  /*35020*/  LDL.LU.64 R12, [R1+0x1100] ;  /* 0x00110000010c7983 */ /* 0x000f220000300a00 */
[----:B------:R-:W-:Y:S01]  /*35030*/  VIADD R28, R27, UR19 ;  /* 0x000000131b1c7c36 */ /* 0x000fe20008000000 */
[----:B------:R-:W0:Y:S03]  /*35040*/  LDCU UR19, c[0x0][0x3b8] ;  /* 0x00007700ff1377ac */ /* 0x000e260008000800 */
[----:B------:R-:W-:Y:S01]  /*35050*/  VIADD R29, R28, UR16 ;  /* 0x000000101c1d7c36 */ /* 0x000fe20008000000 */
[----:B------:R-:W0:Y:S03]  /*35060*/  LDCU UR16, c[0x0][0x3b8] ;  /* 0x00007700ff1077ac */ /* 0x000e260008000800 */
[----:B------:R-:W-:Y:S01]  /*35070*/  VIADD R0, R29, UR13 ;  /* 0x0000000d1d007c36 */ /* 0x000fe20008000000 */
[----:B------:R-:W0:Y:S01]  /*35080*/  LDCU UR13, c[0x0][0x39c] ;  /* 0x00007380ff0d77ac */ /* 0x000e220008000800 */
[----:B---3--:R3:W-:Y:S02]  /*35090*/  @P4 STG.E.U16 desc[UR8][R24.64], R16 ;  /* 0x0000001018004986 */ /* 0x0087e4000c101508 */
[----:B---3--:R-:W-:-:S04]  /*350a0*/  LEA R24, P6, R26, R2, 0x1 ;  /* 0x000000021a187211 */ /* 0x008fc800078c08ff */
[----:B------:R-:W-:Y:S02]  /*350b0*/  LEA.HI.X.SX32 R25, R26, R3, 0x1, P6 ;  /* 0x000000031a197211 */ /* 0x000fe400030f0eff */
[----:B------:R-:W-:-:S04]  /*350c0*/  LEA R26, P6, R27, R2, 0x1 ;  /* 0x000000021b1a7211 */ /* 0x000fc800078c08ff */
[----:B------:R-:W-:Y:S01]  /*350d0*/  LEA.HI.X.SX32 R27, R27, R3, 0x1, P6 ;  /* 0x000000031b1b7211 */ /* 0x000fe200030f0eff */
[C---:B------:R-:W-:Y:S01]  /*350e0*/  VIADD R14, R19.reuse, 0x5 ;  /* 0x00000005130e7836 */ /* 0x040fe20000000000 */
[----:B--2---:R-:W-:Y:S01]  /*350f0*/  PRMT R15, R16, 0x7632, R15 ;  /* 0x00007632100f7816 */ /* 0x004fe2000000000f */
[----:B------:R-:W-:-:S04]  /*35100*/  VIADD R16, R19, 0x6 ;  /* 0x0000000613107836 */ /* 0x000fc80000000000 */
[----:B------:R2:W-:Y:S01]  /*35110*/  @P1 STG.E.U16 desc[UR8][R24.64], R15 ;  /* 0x0000000f18001986 */ /* 0x0005e2000c101508 */
[----:B------:R-:W-:Y:S01]  /*35120*/  ISETP.LT.AND P1, PT, R16, UR10, !P0 ;  /* 0x0000000a10007c0c */ /* 0x000fe2000c721270 */
[----:B------:R-:W3:Y:S01]  /*35130*/  LDCU UR10, c[0x0][0x3b8] ;  /* 0x00007700ff0a77ac */ /* 0x000ee20008000800 */
[C---:B------:R-:W-:Y:S01]  /*35140*/  LEA R16, P6, R28.reuse, R2, 0x1 ;  /* 0x000000021c107211 */ /* 0x040fe200078c08ff */
[----:B------:R0:W-:Y:S01]  /*35150*/  @P2 STG.E.U16 desc[UR8][R26.64], R17 ;  /* 0x000000111a002986 */ /* 0x0001e2000c101508 */
[C---:B--2---:R-:W-:Y:S02]  /*35160*/  VIADD R24, R19.reuse, 0x7 ;  /* 0x0000000713187836 */ /* 0x044fe40000000000 */
[----:B------:R-:W-:Y:S01]  /*35170*/  VIADD R25, R19, 0x8 ;  /* 0x0000000813197836 */ /* 0x000fe20000000000 */
[----:B0-----:R-:W-:Y:S01]  /*35180*/  PRMT R26, R17, 0x7632, R26 ;  /* 0x00007632111a7816 */ /* 0x001fe2000000001a */
[----:B------:R-:W2:Y:S01]  /*35190*/  LDL.LU R19, [R1+0x10f8] ;  /* 0x0010f80001137983 */ /* 0x000ea20000300800 */
[----:B------:R-:W-:-:S02]  /*351a0*/  LEA.HI.X.SX32 R17, R28, R3, 0x1, P6 ;  /* 0x000000031c117211 */ /* 0x000fc400030f0eff */
[----:B------:R-:W-:Y:S01]  /*351b0*/  ISETP.LT.AND P2, PT, R24, UR15, !P0 ;  /* 0x0000000f18007c0c */ /* 0x000fe2000c741270 */
[----:B------:R-:W0:Y:S01]  /*351c0*/  LDCU UR15, c[0x0][0x3b8] ;  /* 0x00007700ff0f77ac */ /* 0x000e220008000800 */
[-C--:B------:R-:W-:Y:S01]  /*351d0*/  LEA R24, P6, R29, R2.reuse, 0x1 ;  /* 0x000000021d187211 */ /* 0x080fe200078c08ff */
[----:B------:R1:W-:Y:S01]  /*351e0*/  @P3 STG.E.U16 desc[UR8][R16.64], R26 ;  /* 0x0000001a10003986 */ /* 0x0003e2000c101508 */
[----:B------:R-:W-:Y:S01]  /*351f0*/  ISETP.LT.AND P3, PT, R25, UR25, !P0 ;  /* 0x0000001919007c0c */ /* 0x000fe2000c761270 */
[----:B------:R-:W0:Y:S01]  /*35200*/  LDCU UR25, c[0x0][0x3b8] ;  /* 0x00007700ff1977ac */ /* 0x000e220008000800 */
[----:B------:R-:W-:Y:S02]  /*35210*/  LEA.HI.X.SX32 R25, R29, R3, 0x1, P6 ;  /* 0x000000031d197211 */ /* 0x000fe400030f0eff */
[----:B------:R-:W2:Y:S01]  /*35220*/  LDL R29, [R1+0x124] ;  /* 0x00012400011d7983 */ /* 0x000ea20000100800 */
[----:B------:R-:W-:Y:S01]  /*35230*/  ISETP.LT.AND P4, PT, R14, UR11, !P0 ;  /* 0x0000000b0e007c0c */ /* 0x000fe2000c781270 */
[C---:B------:R-:W-:Y:S01]  /*35240*/  VIADD R14, R0.reuse, UR12 ;  /* 0x0000000c000e7c36 */ /* 0x040fe20008000000 */
[----:B------:R-:W0:Y:S01]  /*35250*/  LDCU UR12, c[0x0][0x39c] ;  /* 0x00007380ff0c77ac */ /* 0x000e220008000800 */
[----:B------:R3:W-:Y:S01]  /*35260*/  @P5 STG.E.U16 desc[UR8][R24.64], R18 ;  /* 0x0000001218005986 */ /* 0x0007e2000c101508 */
[----:B-1----:R-:W-:Y:S01]  /*35270*/  LEA R16, P6, R0, R2, 0x1 ;  /* 0x0000000200107211 */ /* 0x002fe200078c08ff */
[----:B------:R-:W-:Y:S01]  /*35280*/  VIADD R15, R14, UR24 ;  /* 0x000000180e0f7c36 */ /* 0x000fe20008000000 */
[----:B------:R-:W1:Y:S01]  /*35290*/  LDCU UR11, c[0x0][0x3b8] ;  /* 0x00007700ff0b77ac */ /* 0x000e620008000800 */
[----:B---3--:R-:W-:-:S02]  /*352a0*/  PRMT R25, R18, 0x7632, R25 ;  /* 0x0000763212197816 */ /* 0x008fc40000000019 */
[----:B------:R-:W-:Y:S01]  /*352b0*/  VIADD R27, R15, UR22 ;  /* 0x000000160f1b7c36 */ /* 0x000fe20008000000 */
[----:B------:R-:W3:Y:S03]  /*352c0*/  LDCU UR22, c[0x0][0x39c] ;  /* 0x00007380ff1677ac */ /* 0x000ee60008000800 */
[----:B------:R-:W-:Y:S01]  /*352d0*/  VIADD R26, R27, UR26 ;  /* 0x0000001a1b1a7c36 */ /* 0x000fe20008000000 */
[----:B------:R-:W0:Y:S01]  /*352e0*/  LDCU UR24, c[0x0][0x39c] ;  /* 0x00007380ff1877ac */ /* 0x000e220008000800 */
[----:B------:R-:W0:Y:S01]  /*352f0*/  LDCU UR26, c[0x0][0x39c] ;  /* 0x00007380ff1a77ac */ /* 0x000e220008000800 */
[----:B--2---:R-:W-:-:S05]  /*35300*/  VIADD R17, R29, 0x9 ;  /* 0x000000091d117836 */ /* 0x004fca0000000000 */
[----:B------:R-:W-:Y:S01]  /*35310*/  ISETP.LT.AND P5, PT, R17, UR28, !P0 ;  /* 0x0000001c11007c0c */ /* 0x000fe2000c7a1270 */
[----:B------:R-:W-:Y:S01]  /*35320*/  VIADD R18, R29, 0xa ;  /* 0x0000000a1d127836 */ /* 0x000fe20000000000 */
[----:B------:R-:W-:Y:S01]  /*35330*/  LEA.HI.X.SX32 R17, R0, R3, 0x1, P6 ;  /* 0x0000000300117211 */ /* 0x000fe200030f0eff */
[----:B------:R-:W2:Y:S01]  /*35340*/  LDCU UR28, c[0x0][0x3b8] ;  /* 0x00007700ff1c77ac */ /* 0x000ea20008000800 */
[----:B------:R-:W-:-:S03]  /*35350*/  LEA R24, P6, R14, R2, 0x1 ;  /* 0x000000020e187211 */ /* 0x000fc600078c08ff */
[----:B------:R0:W-:Y:S02]  /*35360*/  @P4 STG.E.U16 desc[UR8][R16.64], R25 ;  /* 0x0000001910004986 */ /* 0x0001e4000c101508 */
[-C--:B0-----:R-:W-:Y:S02]  /*35370*/  LEA.HI.X.SX32 R25, R14, R3.reuse, 0x1, P6 ;  /* 0x000000030e197211 */ /* 0x081fe400030f0eff */
[----:B------:R-:W2:Y:S01]  /*35380*/  LDL.LU R14, [R1+0x10f4] ;  /* 0x0010f400010e7983 */ /* 0x000ea20000300800 */
[----:B------:R-:W-:Y:S01]  /*35390*/  VIADD R17, R29, 0xb ;  /* 0x0000000b1d117836 */ /* 0x000fe20000000000 */
[----:B------:R-:W-:Y:S02]  /*353a0*/  LEA R16, P6, R15, R2, 0x1 ;  /* 0x000000020f107211 */ /* 0x000fe400078c08ff */
[----:B------:R0:W-:Y:S02]  /*353b0*/  @P1 STG.E.U16 desc[UR8][R24.64], R19 ;  /* 0x0000001318001986 */ /* 0x0001e4000c101508 */
[----:B------:R-:W-:Y:S01]  /*353c0*/  ISETP.LT.AND P1, PT, R17, UR32, !P0 ;  /* 0x0000002011007c0c */ /* 0x000fe2000c721270 */
[----:B------:R-:W-:Y:S01]  /*353d0*/  VIADD R0, R26, UR30 ;  /* 0x0000001e1a007c36 */ /* 0x000fe20008000000 */
[----:B------:R-:W-:Y:S01]  /*353e0*/  LEA.HI.X.SX32 R17, R15, R3, 0x1, P6 ;  /* 0x000000030f117211 */ /* 0x000fe200030f0eff */
[----:B------:R-:W1:Y:S01]  /*353f0*/  LDCU UR30, c[0x0][0x39c] ;  /* 0x00007380ff1e77ac */ /* 0x000e620008000800 */
[----:B------:R-:W3:Y:S01]  /*35400*/  LDL.LU R15, [R1+0x10f0] ;  /* 0x0010f000010f7983 */ /* 0x000ee20000300800 */
[----:B------:R-:W-:-:S02]  /*35410*/  ISETP.LT.AND P4, PT, R18, UR31, !P0 ;  /* 0x0000001f12007c0c */ /* 0x000fc4000c781270 */
[----:B------:R-:W-:Y:S02]  /*35420*/  LEA R18, P6, R27, R2, 0x1 ;  /* 0x000000021b127211 */ /* 0x000fe400078c08ff */
[----:B0-----:R-:W-:Y:S01]  /*35430*/  PRMT R24, R19, 0x7632, R24 ;  /* 0x0000763213187816 */ /* 0x001fe20000000018 */
[----:B------:R-:W-:Y:S01]  /*35440*/  VIADD R19, R29, 0xc ;  /* 0x0000000c1d137836 */ /* 0x000fe20000000000 */
[----:B------:R-:W0:Y:S03]  /*35450*/  LDCU UR31, c[0x0][0x3b8] ;  /* 0x00007700ff1f77ac */ /* 0x000e260008000800 */
[----:B------:R1:W-:Y:S01]  /*35460*/  @P2 STG.E.U16 desc[UR8][R16.64], R24 ;  /* 0x0000001810002986 */ /* 0x0003e2000c101508 */
[----:B------:R-:W-:Y:S01]  /*35470*/  ISETP.LT.AND P2, PT, R19, UR33, !P0 ;  /* 0x0000002113007c0c */ /* 0x000fe2000c741270 */
[----:B------:R-:W-:Y:S01]  /*35480*/  VIADD R28, R0, UR29 ;  /* 0x0000001d001c7c36 */ /* 0x000fe20008000000 */
[----:B------:R-:W-:Y:S01]  /*35490*/  LEA.HI.X.SX32 R19, R27, R3, 0x1, P6 ;  /* 0x000000031b137211 */ /* 0x000fe200030f0eff */
[----:B------:R-:W0:Y:S01]  /*354a0*/  LDCU UR29, c[0x0][0x39c] ;  /* 0x00007380ff1d77ac */ /* 0x000e220008000800 */
[----:B----4-:R-:W-:-:S03]  /*354b0*/  PRMT R27, R12, 0x7632, R27 ;  /* 0x000076320c1b7816 */ /* 0x010fc6000000001b */
[----:B------:R4:W-:Y:S01]  /*354c0*/  @P3 STG.E.U16 desc[UR8][R18.64], R12 ;  /* 0x0000000c12003986 */ /* 0x0009e2000c101508 */
[----:B------:R-:W0:Y:S01]  /*354d0*/  LDCU UR32, c[0x0][0x3b8] ;  /* 0x00007700ff2077ac */ /* 0x000e220008000800 */
[----:B-1----:R-:W-:Y:S01]  /*354e0*/  VIADD R17, R29, 0xd ;  /* 0x0000000d1d117836 */ /* 0x002fe20000000000 */
[-C--:B------:R-:W-:Y:S01]  /*354f0*/  LEA R16, P6, R26, R2.reuse, 0x1 ;  /* 0x000000021a107211 */ /* 0x080fe200078c08ff */
[----:B------:R-:W1:Y:S03]  /*35500*/  LDCU UR33, c[0x0][0x3b8] ;  /* 0x00007700ff2177ac */ /* 0x000e660008000800 */
[----:B------:R-:W-:Y:S01]  /*35510*/  ISETP.LT.AND P3, PT, R17, UR35, !P0 ;  /* 0x0000002311007c0c */ /* 0x000fe2000c761270 */
[----:B------:R-:W-:Y:S01]  /*35520*/  VIADD R25, R28, UR14 ;  /* 0x0000000e1c197c36 */ /* 0x000fe20008000000 */
[-C--:B------:R-:W-:Y:S01]  /*35530*/  LEA.HI.X.SX32 R17, R26, R3.reuse, 0x1, P6 ;  /* 0x000000031a117211 */ /* 0x080fe200030f0eff */
[----:B----4-:R-:W-:Y:S01]  /*35540*/  VIADD R19, R29, 0xe ;  /* 0x0000000e1d137836 */ /* 0x010fe20000000000 */
[C---:B------:R-:W-:Y:S01]  /*35550*/  LEA R18, P6, R0.reuse, R2, 0x1 ;  /* 0x0000000200127211 */ /* 0x040fe200078c08ff */
[----:B------:R-:W4:Y:S02]  /*35560*/  LDCU UR14, c[0x0][0x39c] ;  /* 0x00007380ff0e77ac */ /* 0x000f240008000800 */
[----:B------:R0:W-:Y:S01]  /*35570*/  @P5 STG.E.U16 desc[UR8][R16.64], R27 ;  /* 0x0000001b10005986 */ /* 0x0001e2000c101508 */
[----:B------:R-:W-:Y:S01]  /*35580*/  ISETP.LT.AND P5, PT, R19, UR36, !P0 ;  /* 0x0000002413007c0c */ /* 0x000fe2000c7a1270 */
[----:B------:R-:W-:Y:S01]  /*35590*/  VIADD R24, R25, UR34 ;  /* 0x0000002219187c36 */ /* 0x000fe20008000000 */
[----:B------:R-:W-:Y:S01]  /*355a0*/  LEA.HI.X.SX32 R19, R0, R3, 0x1, P6 ;  /* 0x0000000300137211 */ /* 0x000fe200030f0eff */
[----:B------:R-:W1:Y:S01]  /*355b0*/  LDCU UR34, c[0x0][0x39c] ;  /* 0x00007380ff2277ac */ /* 0x000e620008000800 */
[----:B------:R-:W-:-:S03]  /*355c0*/  PRMT R26, R13, 0x7632, R26 ;  /* 0x000076320d1a7816 */ /* 0x000fc6000000001a */
[----:B------:R4:W-:Y:S01]  /*355d0*/  @P4 STG.E.U16 desc[UR8][R18.64], R13 ;  /* 0x0000000d12004986 */ /* 0x0009e2000c101508 */
[----:B------:R-:W1:Y:S01]  /*355e0*/  LDCU UR35, c[0x0][0x3b8] ;  /* 0x00007700ff2377ac */ /* 0x000e620008000800 */
[----:B0-----:R-:W-:Y:S01]  /*355f0*/  VIADD R17, R29, 0xf ;  /* 0x0000000f1d117836 */ /* 0x001fe20000000000 */
[CC--:B------:R-:W-:Y:S01]  /*35600*/  LEA R16, P6, R28.reuse, R2.reuse, 0x1 ;  /* 0x000000021c107211 */ /* 0x0c0fe200078c08ff */
[----:B------:R-:W5:Y:S01]  /*35610*/  LDL.LU R27, [R1+0x17c] ;  /* 0x00017c00011b7983 */ /* 0x000f620000300800 */
[----:B------:R-:W0:Y:S02]  /*35620*/  LDCU UR36, c[0x0][0x3b8] ;  /* 0x00007700ff2477ac */ /* 0x000e240008000800 */
[----:B------:R-:W-:Y:S02]  /*35630*/  ISETP.LT.AND P4, PT, R17, UR38, !P0 ;  /* 0x0000002611007c0c */ /* 0x000fe4000c781270 */
[-C--:B------:R-:W-:Y:S01]  /*35640*/  LEA.HI.X.SX32 R17, R28, R3.reuse, 0x1, P6 ;  /* 0x000000031c117211 */ /* 0x080fe200030f0eff */
[----:B----4-:R-:W-:Y:S01]  /*35650*/  VIADD R19, R29, 0x10 ;  /* 0x000000101d137836 */ /* 0x010fe20000000000 */
[-C--:B------:R-:W-:Y:S01]  /*35660*/  LEA R18, P6, R25, R2.reuse, 0x1 ;  /* 0x0000000219127211 */ /* 0x080fe200078c08ff */
[----:B------:R-:W-:Y:S01]  /*35670*/  VIADD R12, R24, UR27 ;  /* 0x0000001b180c7c36 */ /* 0x000fe20008000000 */
[----:B------:R-:W4:Y:S01]  /*35680*/  LDL.LU R28, [R1+0x178] ;  /* 0x00017800011c7983 */ /* 0x000f220000300800 */
[----:B------:R-:W0:Y:S03]  /*35690*/  LDCU UR27, c[0x0][0x39c] ;  /* 0x00007380ff1b77ac */ /* 0x000e260008000800 */
[----:B------:R1:W-:Y:S01]  /*356a0*/  @P1 STG.E.U16 desc[UR8][R16.64], R26 ;  /* 0x0000001a10001986 */ /* 0x0003e2000c101508 */
[----:B------:R-:W-:Y:S01]  /*356b0*/  ISETP.LT.AND P1, PT, R19, UR40, !P0 ;  /* 0x0000002813007c0c */ /* 0x000fe2000c721270 */
[----:B------:R-:W-:Y:S01]  /*356c0*/  VIADD R0, R12, UR37 ;  /* 0x000000250c007c36 */ /* 0x000fe20008000000 */
[-C--:B------:R-:W-:Y:S01]  /*356d0*/  LEA.HI.X.SX32 R19, R25, R3.reuse, 0x1, P6 ;  /* 0x0000000319137211 */ /* 0x080fe200030f0eff */
[----:B------:R-:W0:Y:S01]  /*356e0*/  LDCU UR37, c[0x0][0x39c] ;  /* 0x00007380ff2577ac */ /* 0x000e220008000800 */
[----:B------:R-:W0:Y:S01]  /*356f0*/  LDCU UR38, c[0x0][0x3b8] ;  /* 0x00007700ff2677ac */ /* 0x000e220008000800 */
[----:B-1----:R-:W-:Y:S01]  /*35700*/  VIADD R17, R29, 0x11 ;  /* 0x000000111d117836 */ /* 0x002fe20000000000 */
[----:B------:R-:W-:Y:S01]  /*35710*/  LEA R16, P6, R24, R2, 0x1 ;  /* 0x0000000218107211 */ /* 0x000fe200078c08ff */
[----:B------:R-:W4:Y:S01]  /*35720*/  LDL.LU R26, [R1+0x174] ;  /* 0x00017400011a7983 */ /* 0x000f220000300800 */
[----:B------:R-:W1:Y:S03]  /*35730*/  LDCU UR40, c[0x0][0x3b8] ;  /* 0x00007700ff2877ac */ /* 0x000e660008000800 */
[----:B--2---:R2:W-:Y:S01]  /*35740*/  @P2 STG.E.U16 desc[UR8][R18.64], R14 ;  /* 0x0000000e12002986 */ /* 0x0045e2000c101508 */
[----:B------:R-:W-:Y:S01]  /*35750*/  ISETP.LT.AND P2, PT, R17, UR50, !P0 ;  /* 0x0000003211007c0c */ /* 0x000fe2000c741270 */
[----:B------:R-:W-:Y:S01]  /*35760*/  VIADD R13, R0, UR39 ;  /* 0x00000027000d7c36 */ /* 0x000fe20008000000 */
[----:B------:R-:W-:Y:S01]  /*35770*/  LEA.HI.X.SX32 R17, R24, R3, 0x1, P6 ;  /* 0x0000000318117211 */ /* 0x000fe200030f0eff */
[----:B------:R-:W0:Y:S01]  /*35780*/  LDCU UR39, c[0x0][0x39c] ;  /* 0x00007380ff2777ac */ /* 0x000e220008000800 */
[----:B------:R-:W0:Y:S01]  /*35790*/  LDCU UR50, c[0x0][0x3b8] ;  /* 0x00007700ff3277ac */ /* 0x000e220008000800 */
[----:B--2---:R-:W-:-:S02]  /*357a0*/  PRMT R19, R14, 0x7632, R19 ;  /* 0x000076320e137816 */ /* 0x004fc40000000013 */
[----:B------:R-:W-:-:S03]  /*357b0*/  LEA R18, P6, R12, R2, 0x1 ;  /* 0x000000020c127211 */ /* 0x000fc600078c08ff */
[----:B------:R2:W-:Y:S02]  /*357c0*/  @P3 STG.E.U16 desc[UR8][R16.64], R19 ;  /* 0x0000001310003986 */ /* 0x0005e4000c101508 */
[----:B--2---:R-:W-:-:S05]  /*357d0*/  LEA.HI.X.SX32 R19, R12, R3, 0x1, P6 ;  /* 0x000000030c137211 */ /* 0x004fca00030f0eff */
[----:B---3--:R2:W-:Y:S04]  /*357e0*/  @P5 STG.E.U16 desc[UR8][R18.64], R15 ;  /* 0x0000000f12005986 */ /* 0x0085e8000c101508 */
[----:B--2---:R-:W2:Y:S01]  /*357f0*/  LDL.LU R19, [R1+0x170] ;  /* 0x0001700001137983 */ /* 0x004ea20000300800 */
[C---:B------:R-:W-:Y:S02]  /*35800*/  VIADD R14, R29.reuse, 0x12 ;  /* 0x000000121d0e7836 */ /* 0x040fe40000000000 */
[----:B------:R-:W-:-:S03]  /*35810*/  VIADD R12, R29, 0x13 ;  /* 0x000000131d0c7836 */ /* 0x000fc60000000000 */
[----:B------:R-:W-:Y:S01]  /*35820*/  ISETP.LT.AND P3, PT, R14, UR48, !P0 ;  /* 0x000000300e007c0c */ /* 0x000fe2000c761270 */
[----:B------:R-:W-:Y:S01]  /*35830*/  VIADD R25, R13, UR51 ;  /* 0x000000330d197c36 */ /* 0x000fe20008000000 */
[-C--:B------:R-:W-:Y:S01]  /*35840*/  LEA R14, P6, R0, R2.reuse, 0x1 ;  /* 0x00000002000e7211 */ /* 0x080fe200078c08ff */
[----:B------:R-:W-:Y:S01]  /*35850*/  VIADD R17, R29, 0x14 ;  /* 0x000000141d117836 */ /* 0x000fe20000000000 */
[----:B------:R-:W-:Y:S01]  /*35860*/  PRMT R18, R15, 0x7632, R18 ;  /* 0x000076320f127816 */ /* 0x000fe20000000012 */
[----:B------:R-:W3:Y:S01]  /*35870*/  LDCU UR51, c[0x0][0x39c] ;  /* 0x00007380ff3377ac */ /* 0x000ee20008000800 */
[----:B------:R-:W-:Y:S02]  /*35880*/  ISETP.LT.AND P5, PT, R12, UR46, !P0 ;  /* 0x0000002e0c007c0c */ /* 0x000fe4000c7a1270 */
[-C--:B------:R-:W-:Y:S01]  /*35890*/  LEA.HI.X.SX32 R15, R0, R3.reuse, 0x1, P6 ;  /* 0x00000003000f7211 */ /* 0x080fe200030f0eff */
[----:B------:R-:W-:Y:S01]  /*358a0*/  VIADD R24, R25, UR49 ;  /* 0x0000003119187c36 */ /* 0x000fe20008000000 */
[C---:B------:R-:W-:Y:S01]  /*358b0*/  LEA R12, P6, R13.reuse, R2, 0x1 ;  /* 0x000000020d0c7211 */ /* 0x040fe200078c08ff */
[----:B------:R-:W0:Y:S03]  /*358c0*/  LDCU UR49, c[0x0][0x39c] ;  /* 0x00007380ff3177ac */ /* 0x000e260008000800 */
[----:B------:R-:W-:Y:S01]  /*358d0*/  LEA.HI.X.SX32 R13, R13, R3, 0x1, P6 ;  /* 0x000000030d0d7211 */ /* 0x000fe200030f0eff */
[----:B------:R1:W-:Y:S01]  /*358e0*/  @P4 STG.E.U16 desc[UR8][R14.64], R18 ;  /* 0x000000120e004986 */ /* 0x0003e2000c101508 */
[----:B------:R-:W-:Y:S01]  /*358f0*/  VIADD R16, R24, UR47 ;  /* 0x0000002f18107c36 */ /* 0x000fe20008000000 */
[----:B------:R-:W0:Y:S01]  /*35900*/  LDCU UR48, c[0x0][0x3b8] ;  /* 0x00007700ff3077ac */ /* 0x000e220008000800 */
[----:B------:R-:W0:Y:S01]  /*35910*/  LDCU UR46, c[0x0][0x3b8] ;  /* 0x00007700ff2e77ac */ /* 0x000e220008000800 */
[----:B-1----:R-:W-:Y:S01]  /*35920*/  VIADD R14, R29, 0x15 ;  /* 0x000000151d0e7836 */ /* 0x002fe20000000000 */
[----:B------:R-:W-:Y:S01]  /*35930*/  ISETP.LT.AND P4, PT, R17, UR44, !P0 ;  /* 0x0000002c11007c0c */ /* 0x000fe2000c781270 */
[----:B------:R-:W-:Y:S01]  /*35940*/  VIADD R0, R16, UR45 ;  /* 0x0000002d10007c36 */ /* 0x000fe20008000000 */
[----:B------:R-:W1:Y:S03]  /*35950*/  LDCU UR45, c[0x0][0x39c] ;  /* 0x00007380ff2d77ac */ /* 0x000e660008000800 */
[----:B------:R-:W-:Y:S01]  /*35960*/  VIADD R17, R0, UR43 ;  /* 0x0000002b00117c36 */ /* 0x000fe20008000000 */
[----:B------:R-:W0:Y:S03]  /*35970*/  LDCU UR47, c[0x0][0x39c] ;  /* 0x00007380ff2f77ac */ /* 0x000e260008000800 */
[----:B------:R-:W-:Y:S01]  /*35980*/  VIADD R18, R17, UR41 ;  /* 0x0000002911127c36 */ /* 0x000fe20008000000 */
[----:B------:R-:W0:Y:S01]  /*35990*/  LDCU UR41, c[0x0][0x39c] ;  /* 0x00007380ff2977ac */ /* 0x000e220008000800 */
[----:B------:R-:W0:Y:S01]  /*359a0*/  LDCU UR44, c[0x0][0x3b8] ;  /* 0x00007700ff2c77ac */ /* 0x000e220008000800 */
[----:B------:R-:W0:Y:S01]  /*359b0*/  LDCU UR43, c[0x0][0x39c] ;  /* 0x00007380ff2b77ac */ /* 0x000e220008000800 */
[----:B--2---:R2:W-:Y:S01]  /*359c0*/  @P1 STG.E.U16 desc[UR8][R12.64], R19 ;  /* 0x000000130c001986 */ /* 0x0045e2000c101508 */
[----:B------:R-:W-:-:S02]  /*359d0*/  PRMT R15, R19, 0x7632, R15 ;  /* 0x00007632130f7816 */ /* 0x000fc4000000000f */
[----:B------:R-:W-:Y:S01]  /*359e0*/  ISETP.LT.AND P1, PT, R14, UR42, !P0 ;  /* 0x0000002a0e007c0c */ /* 0x000fe2000c721270 */
[----:B------:R-:W0:Y:S01]  /*359f0*/  LDCU UR42, c[0x0][0x3b8] ;  /* 0x00007700ff2a77ac */ /* 0x000e220008000800 */
[----:B--2---:R-:W-:-:S04]  /*35a00*/  LEA R12, P6, R25, R2, 0x1 ;  /* 0x00000002190c7211 */ /* 0x004fc800078c08ff */
[----:B------:R-:W-:Y:S02]  /*35a10*/  LEA.HI.X.SX32 R13, R25, R3, 0x1, P6 ;  /* 0x00000003190d7211 */ /* 0x000fe400030f0eff */
[----:B------:R-:W2:Y:S01]  /*35a20*/  LDL.LU R25, [R1+0x180] ;  /* 0x0001800001197983 */ /* 0x000ea20000300800 */
[----:B------:R-:W-:-:S03]  /*35a30*/  LEA R14, P6, R24, R2, 0x1 ;  /* 0x00000002180e7211 */ /* 0x000fc600078c08ff */
[----:B------:R0:W-:Y:S02]  /*35a40*/  @P2 STG.E.U16 desc[UR8][R12.64], R15 ;  /* 0x0000000f0c002986 */ /* 0x0001e4000c101508 */
[----:B0-----:R-:W-:Y:S01]  /*35a50*/  LEA.HI.X.SX32 R15, R24, R3, 0x1, P6 ;  /* 0x00000003180f7211 */ /* 0x001fe200030f0eff */
[----:B------:R-:W-:Y:S01]  /*35a60*/  VIADD R13, R29, 0x17 ;  /* 0x000000171d0d7836 */ /* 0x000fe20000000000 */
[----:B------:R-:W-:-:S03]  /*35a70*/  LEA R12, P6, R16, R2, 0x1 ;  /* 0x00000002100c7211 */ /* 0x000fc600078c08ff */
[----:B----4-:R0:W-:Y:S01]  /*35a80*/  @P3 STG.E.U16 desc[UR8][R14.64], R26 ;  /* 0x0000001a0e003986 */ /* 0x0101e2000c101508 */
[----:B------:R-:W-:Y:S01]  /*35a90*/  ISETP.LT.AND P3, PT, R13, UR54, !P0 ;  /* 0x000000360d007c0c */ /* 0x000fe2000c761270 */
[C---:B------:R-:W-:Y:S01]  /*35aa0*/  VIADD R19, R29.reuse, 0x16 ;  /* 0x000000161d137836 */ /* 0x040fe20000000000 */
[----:B------:R-:W-:Y:S01]  /*35ab0*/  LEA.HI.X.SX32 R13, R16, R3, 0x1, P6 ;  /* 0x00000003100d7211 */ /* 0x000fe200030f0eff */
[----:B------:R-:W-:Y:S01]  /*35ac0*/  VIADD R24, R29, 0x18 ;  /* 0x000000181d187836 */ /* 0x000fe20000000000 */
[----:B------:R-:W4:Y:S01]  /*35ad0*/  LDCU UR54, c[0x0][0x3b8] ;  /* 0x00007700ff3677ac */ /* 0x000f220008000800 */
[----:B0-----:R-:W-:Y:S02]  /*35ae0*/  PRMT R15, R26, 0x7632, R15 ;  /* 0x000076321a0f7816 */ /* 0x001fe4000000000f */
[----:B------:R-:W3:Y:S01]  /*35af0*/  LDL.LU R26, [R1+0x184] ;  /* 0x00018400011a7983 */ /* 0x000ee20000300800 */
[----:B------:R-:W-:-:S03]  /*35b00*/  LEA R14, P6, R0, R2, 0x1 ;  /* 0x00000002000e7211 */ /* 0x000fc600078c08ff */
[----:B------:R0:W-:Y:S01]  /*35b10*/  @P5 STG.E.U16 desc[UR8][R12.64], R15 ;  /* 0x0000000f0c005986 */ /* 0x0001e2000c101508 */
[----:B------:R-:W-:Y:S02]  /*35b20*/  ISETP.LT.AND P2, PT, R19, UR56, !P0 ;  /* 0x0000003813007c0c */ /* 0x000fe4000c741270 */
[-C--:B0-----:R-:W-:Y:S01]  /*35b30*/  LEA.HI.X.SX32 R15, R0, R3.reuse, 0x1, P6 ;  /* 0x00000003000f7211 */ /* 0x081fe200030f0eff */
[----:B------:R-:W-:Y:S01]  /*35b40*/  VIADD R13, R29, 0x19 ;  /* 0x000000191d0d7836 */ /* 0x000fe20000000000 */
[-C--:B------:R-:W-:Y:S01]  /*35b50*/  LEA R12, P6, R17, R2.reuse, 0x1 ;  /* 0x00000002110c7211 */ /* 0x080fe200078c08ff */
[----:B------:R-:W-:Y:S01]  /*35b60*/  VIADD R19, R18, UR55 ;  /* 0x0000003712137c36 */ /* 0x000fe20008000000 */
[----:B------:R-:W-:Y:S01]  /*35b70*/  ISETP.LT.AND P5, PT, R24, UR52, !P0 ;  /* 0x0000003418007c0c */ /* 0x000fe2000c7a1270 */
[----:B------:R0:W-:Y:S01]  /*35b80*/  @P4 STG.E.U16 desc[UR8][R14.64], R28 ;  /* 0x0000001c0e004986 */ /* 0x0001e2000c101508 */
[----:B------:R-:W-:Y:S01]  /*35b90*/  ISETP.LT.AND P4, PT, R13, UR76, !P0 ;  /* 0x0000004c0d007c0c */ /* 0x000fe2000c781270 */
[----:B------:R-:W-:Y:S01]  /*35ba0*/  VIADD R16, R19, UR53 ;  /* 0x0000003513107c36 */ /* 0x000fe20008000000 */
[-C--:B------:R-:W-:Y:S01]  /*35bb0*/  LEA.HI.X.SX32 R13, R17, R3.reuse, 0x1, P6 ;  /* 0x00000003110d7211 */ /* 0x080fe200030f0eff */
[----:B------:R-:W-:Y:S01]  /*35bc0*/  VIADD R24, R29, 0x1a ;  /* 0x0000001a1d187836 */ /* 0x000fe20000000000 */
[----:B------:R-:W1:Y:S01]  /*35bd0*/  LDCU UR53, c[0x0][0x39c] ;  /* 0x00007380ff3577ac */ /* 0x000e620008000800 */
[----:B------:R-:W1:Y:S01]  /*35be0*/  LDCU UR56, c[0x0][0x3b8] ;  /* 0x00007700ff3877ac */ /* 0x000e620008000800 */
[----:B0-----:R-:W-:Y:S01]  /*35bf0*/  PRMT R15, R28, 0x7632, R15 ;  /* 0x000076321c0f7816 */ /* 0x001fe2000000000f */
[----:B------:R-:W0:Y:S01]  /*35c00*/  LDCU UR55, c[0x0][0x39c] ;  /* 0x00007380ff3777ac */ /* 0x000e220008000800 */
[----:B------:R-:W4:Y:S01]  /*35c10*/  LDL.LU R28, [R1+0x188] ;  /* 0x00018800011c7983 */ /* 0x000f220000300800 */
[C---:B------:R-:W-:Y:S01]  /*35c20*/  LEA R14, P6, R18.reuse, R2, 0x1 ;  /* 0x00000002120e7211 */ /* 0x040fe200078c08ff */
[----:B------:R-:W0:Y:S02]  /*35c30*/  LDCU UR52, c[0x0][0x3b8] ;  /* 0x00007700ff3477ac */ /* 0x000e240008000800 */
[----:B------:R1:W-:Y:S01]  /*35c40*/  @P1 STG.E.U16 desc[UR8][R12.64], R15 ;  /* 0x0000000f0c001986 */ /* 0x0003e2000c101508 */
[----:B------:R-:W0:Y:S01]  /*35c50*/  LDCU UR76, c[0x0][0x3b8] ;  /* 0x00007700ff4c77ac */ /* 0x000e220008000800 */
[----:B-1----:R-:W-:-:S05]  /*35c60*/  LEA.HI.X.SX32 R15, R18, R3, 0x1, P6 ;  /* 0x00000003120f7211 */ /* 0x002fca00030f0eff */
[----:B-----5:R1:W-:Y:S02]  /*35c70*/  @P2 STG.E.U16 desc[UR8][R14.64], R27 ;  /* 0x0000001b0e002986 */ /* 0x0203e4000c101508 */
[----:B-1----:R-:W-:Y:S02]  /*35c80*/  PRMT R15, R27, 0x7632, R15 ;  /* 0x000076321b0f7816 */ /* 0x002fe4000000000f */
[----:B------:R-:W5:Y:S01]  /*35c90*/  LDL.LU R27, [R1+0x18c] ;  /* 0x00018c00011b7983 */ /* 0x000f620000300800 */
[----:B------:R-:W-:Y:S01]  /*35ca0*/  VIADD R13, R29, 0x1b ;  /* 0x0000001b1d0d7836 */ /* 0x000fe20000000000 */
[----:B------:R-:W-:-:S04]  /*35cb0*/  LEA R12, P6, R19, R2, 0x1 ;  /* 0x00000002130c7211 */ /* 0x000fc800078c08ff */
[----:B------:R-:W-:Y:S01]  /*35cc0*/  ISETP.LT.AND P2, PT, R13, UR72, !P0 ;  /* 0x000000480d007c0c */ /* 0x000fe2000c741270 */
[C---:B------:R-:W-:Y:S01]  /*35cd0*/  VIADD R0, R16.reuse, UR6 ;  /* 0x0000000610007c36 */ /* 0x040fe20008000000 */
[----:B------:R-:W-:Y:S01]  /*35ce0*/  LEA.HI.X.SX32 R13, R19, R3, 0x1, P6 ;  /* 0x00000003130d7211 */ /* 0x000fe200030f0eff */
[----:B------:R-:W1:Y:S01]  /*35cf0*/  LDCU UR6, c[0x0][0x39c] ;  /* 0x00007380ff0677ac */ /* 0x000e620008000800 */
[----:B------:R-:W-:-:S03]  /*35d00*/  LEA R14, P6, R16, R2, 0x1 ;  /* 0x00000002100e7211 */ /* 0x000fc600078c08ff */
[----:B------:R0:W-:Y:S01]  /*35d10*/  @P3 STG.E.U16 desc[UR8][R12.64], R15 ;  /* 0x0000000f0c003986 */ /* 0x0001e2000c101508 */
[----:B------:R-:W-:Y:S01]  /*35d20*/  VIADD R17, R0, UR75 ;  /* 0x0000004b00117c36 */ /* 0x000fe20008000000 */
[----:B------:R-:W-:Y:S01]  /*35d30*/  ISETP.LT.AND P1, PT, R24, UR74, !P0 ;  /* 0x0000004a18007c0c */ /* 0x000fe2000c721270 */
[----:B------:R-:W1:Y:S01]  /*35d40*/  LDCU UR72, c[0x0][0x3b8] ;  /* 0x00007700ff4877ac */ /* 0x000e620008000800 */
[-C--:B0-----:R-:W-:Y:S01]  /*35d50*/  LEA.HI.X.SX32 R15, R16, R3.reuse, 0x1, P6 ;  /* 0x00000003100f7211 */ /* 0x081fe200030f0eff */
[----:B------:R-:W-:Y:S01]  /*35d60*/  VIADD R13, R29, 0x1d ;  /* 0x0000001d1d0d7836 */ /* 0x000fe20000000000 */
[----:B------:R-:W-:Y:S01]  /*35d70*/  LEA R12, P6, R0, R2, 0x1 ;  /* 0x00000002000c7211 */ /* 0x000fe200078c08ff */
[----:B------:R-:W-:Y:S01]  /*35d80*/  VIADD R18, R17, UR73 ;  /* 0x0000004911127c36 */ /* 0x000fe20008000000 */
[----:B------:R-:W0:Y:S01]  /*35d90*/  LDCU UR75, c[0x0][0x39c] ;  /* 0x00007380ff4b77ac */ /* 0x000e220008000800 */
[----:B------:R-:W-:Y:S02]  /*35da0*/  VIADD R24, R29, 0x1c ;  /* 0x0000001c1d187836 */ /* 0x000fe40000000000 */
[----:B------:R-:W-:Y:S01]  /*35db0*/  VIADD R19, R18, UR71 ;  /* 0x0000004712137c36 */ /* 0x000fe20008000000 */
[----:B------:R-:W0:Y:S02]  /*35dc0*/  LDCU UR71, c[0x0][0x39c] ;  /* 0x00007380ff4777ac */ /* 0x000e240008000800 */
[----:B------:R-:W-:Y:S01]  /*35dd0*/  ISETP.LT.AND P3, PT, R24, UR62, !P0 ;  /* 0x0000003e18007c0c */ /* 0x000fe2000c761270 */
[----:B------:R-:W-:Y:S01]  /*35de0*/  VIADD R16, R19, UR70 ;  /* 0x0000004613107c36 */ /* 0x000fe20008000000 */
[----:B------:R-:W0:Y:S01]  /*35df0*/  LDCU UR74, c[0x0][0x3b8] ;  /* 0x00007700ff4a77ac */ /* 0x000e220008000800 */
[----:B------:R-:W-:Y:S01]  /*35e00*/  VIADD R24, R29, 0x1e ;  /* 0x0000001e1d187836 */ /* 0x000fe20000000000 */
[----:B------:R-:W0:Y:S01]  /*35e10*/  LDCU UR73, c[0x0][0x39c] ;  /* 0x00007380ff4977ac */ /* 0x000e220008000800 */
[----:B------:R-:W0:Y:S01]  /*35e20*/  LDCU UR70, c[0x0][0x39c] ;  /* 0x00007380ff4677ac */ /* 0x000e220008000800 */
[----:B------:R-:W0:Y:S01]  /*35e30*/  LDCU UR62, c[0x0][0x3b8] ;  /* 0x00007700ff3e77ac */ /* 0x000e220008000800 */
[----:B--2---:R2:W-:Y:S01]  /*35e40*/  @P5 STG.E.U16 desc[UR8][R14.64], R25 ;  /* 0x000000190e005986 */ /* 0x0045e2000c101508 */
[----:B------:R-:W-:Y:S01]  /*35e50*/  ISETP.LT.AND P5, PT, R13, UR69, !P0 ;  /* 0x000000450d007c0c */ /* 0x000fe2000c7a1270 */
[----:B------:R-:W0:Y:S01]  /*35e60*/  LDCU UR69, c[0x0][0x3b8] ;  /* 0x00007700ff4577ac */ /* 0x000e220008000800 */
[----:B------:R-:W-:-:S02]  /*35e70*/  LEA.HI.X.SX32 R13, R0, R3, 0x1, P6 ;  /* 0x00000003000d7211 */ /* 0x000fc400030f0eff */
[----:B--2---:R-:W-:Y:S02]  /*35e80*/  PRMT R15, R25, 0x7632, R15 ;  /* 0x00007632190f7816 */ /* 0x004fe4000000000f */
[----:B------:R-:W-:-:S03]  /*35e90*/  LEA R14, P6, R17, R2, 0x1 ;  /* 0x00000002110e7211 */ /* 0x000fc600078c08ff */
[----:B------:R2:W-:Y:S02]  /*35ea0*/  @P4 STG.E.U16 desc[UR8][R12.64], R15 ;  /* 0x0000000f0c004986 */ /* 0x0005e4000c101508 */
[----:B--2---:R-:W-:Y:S01]  /*35eb0*/  LEA.HI.X.SX32 R15, R17, R3, 0x1, P6 ;  /* 0x00000003110f7211 */ /* 0x004fe200030f0eff */
[----:B------:R-:W-:Y:S01]  /*35ec0*/  VIADD R13, R29, 0x1f ;  /* 0x0000001f1d0d7836 */ /* 0x000fe20000000000 */
[----:B------:R-:W-:-:S03]  /*35ed0*/  LEA R12, P6, R18, R2, 0x1 ;  /* 0x00000002120c7211 */ /* 0x000fc600078c08ff */
[----:B---3--:R2:W-:Y:S01]  /*35ee0*/  @P1 STG.E.U16 desc[UR8][R14.64], R26 ;  /* 0x0000001a0e001986 */ /* 0x0085e2000c101508 */
[----:B------:R-:W-:Y:S01]  /*35ef0*/  ISETP.LT.AND P1, PT, R13, UR64, !P0 ;  /* 0x000000400d007c0c */ /* 0x000fe2000c721270 */
[----:B------:R-:W-:Y:S01]  /*35f00*/  VIADD R0, R16, UR68 ;  /* 0x0000004410007c36 */ /* 0x000fe20008000000 */
[-C--:B------:R-:W-:Y:S01]  /*35f10*/  LEA.HI.X.SX32 R13, R18, R3.reuse, 0x1, P6 ;  /* 0x00000003120d7211 */ /* 0x080fe200030f0eff */
[----:B------:R-:W3:Y:S01]  /*35f20*/  LDCU UR68, c[0x0][0x39c] ;  /* 0x00007380ff4477ac */ /* 0x000ee20008000800 */
[----:B------:R-:W-:Y:S01]  /*35f30*/  ISETP.LT.AND P4, PT, R24, UR57, !P0 ;  /* 0x0000003918007c0c */ /* 0x000fe2000c781270 */
[----:B------:R-:W0:Y:S01]  /*35f40*/  LDCU UR64, c[0x0][0x3b8] ;  /* 0x00007700ff4077ac */ /* 0x000e220008000800 */
[----:B--2---:R-:W-:Y:S02]  /*35f50*/  PRMT R15, R26, 0x7632, R15 ;  /* 0x000076321a0f7816 */ /* 0x004fe4000000000f */
[-C--:B------:R-:W-:Y:S01]  /*35f60*/  LEA R14, P6, R19, R2.reuse, 0x1 ;  /* 0x00000002130e7211 */ /* 0x080fe200078c08ff */
[----:B------:R-:W-:Y:S01]  /*35f70*/  VIADD R24, R29, 0x20 ;  /* 0x000000201d187836 */ /* 0x000fe20000000000 */
[----:B------:R-:W2:Y:S01]  /*35f80*/  LDL.LU R26, [R1+0x14] ;  /* 0x00001400011a7983 */ /* 0x000ea20000300800 */
[----:B------:R-:W-:Y:S01]  /*35f90*/  VIADD R17, R0, UR67 ;  /* 0x0000004300117c36 */ /* 0x000fe20008000000 */
[----:B------:R-:W0:Y:S02]  /*35fa0*/  LDCU UR67, c[0x0][0x39c] ;  /* 0x00007380ff4377ac */ /* 0x000e240008000800 */
[----:B------:R1:W-:Y:S01]  /*35fb0*/  @P2 STG.E.U16 desc[UR8][R12.64], R15 ;  /* 0x0000000f0c002986 */ /* 0x0003e2000c101508 */
[----:B------:R-:W0:Y:S01]  /*35fc0*/  LDCU UR57, c[0x0][0x3b8] ;  /* 0x00007700ff3977ac */ /* 0x000e220008000800 */
[----:B-1----:R-:W-:Y:S01]  /*35fd0*/  LEA.HI.X.SX32 R15, R19, R3, 0x1, P6 ;  /* 0x00000003130f7211 */ /* 0x002fe200030f0eff */
[----:B------:R-:W-:Y:S01]  /*35fe0*/  VIADD R13, R29, 0x21 ;  /* 0x000000211d0d7836 */ /* 0x000fe20000000000 */
[----:B------:R-:W-:-:S03]  /*35ff0*/  LEA R12, P6, R16, R2, 0x1 ;  /* 0x00000002100c7211 */ /* 0x000fc600078c08ff */
[----:B----4-:R1:W-:Y:S01]  /*36000*/  @P3 STG.E.U16 desc[UR8][R14.64], R28 ;  /* 0x0000001c0e003986 */ /* 0x0103e2000c101508 */
[----:B------:R-:W-:Y:S01]  /*36010*/  ISETP.LT.AND P3, PT, R13, UR61, !P0 ;  /* 0x0000003d0d007c0c */ /* 0x000fe2000c761270 */
[----:B------:R-:W-:Y:S01]  /*36020*/  VIADD R18, R17, UR66 ;  /* 0x0000004211127c36 */ /* 0x000fe20008000000 */
[-C--:B------:R-:W-:Y:S01]  /*36030*/  LEA.HI.X.SX32 R13, R16, R3.reuse, 0x1, P6 ;  /* 0x00000003100d7211 */ /* 0x080fe200030f0eff */
[----:B------:R-:W4:Y:S01]  /*36040*/  LDCU UR66, c[0x0][0x39c] ;  /* 0x00007380ff4277ac */ /* 0x000f220008000800 */
[----:B------:R-:W-:Y:S02]  /*36050*/  ISETP.LT.AND P2, PT, R24, UR65, !P0 ;  /* 0x0000004118007c0c */ /* 0x000fe4000c741270 */
[----:B-1----:R-:W-:Y:S01]  /*36060*/  PRMT R15, R28, 0x7632, R15 ;  /* 0x000076321c0f7816 */ /* 0x002fe2000000000f */
[----:B------:R-:W1:Y:S01]  /*36070*/  LDCU UR61, c[0x0][0x3b8] ;  /* 0x00007700ff3d77ac */ /* 0x000e620008000800 */
[-C--:B------:R-:W-:Y:S01]  /*36080*/  LEA R14, P6, R0, R2.reuse, 0x1 ;  /* 0x00000002000e7211 */ /* 0x080fe200078c08ff */
[C---:B------:R-:W-:Y:S01]  /*36090*/  VIADD R24, R29.reuse, 0x22 ;  /* 0x000000221d187836 */ /* 0x040fe20000000000 */
[----:B------:R-:W2:Y:S01]  /*360a0*/  LDL.LU R28, [R1+0x18] ;  /* 0x00001800011c7983 */ /* 0x000ea20000300800 */
[----:B------:R-:W-:Y:S01]  /*360b0*/  VIADD R19, R18, UR63 ;  /* 0x0000003f12137c36 */ /* 0x000fe20008000000 */
[----:B------:R-:W0:Y:S02]  /*360c0*/  LDCU UR63, c[0x0][0x39c] ;  /* 0x00007380ff3f77ac */ /* 0x000e240008000800 */
[----:B------:R1:W-:Y:S01]  /*360d0*/  @P5 STG.E.U16 desc[UR8][R12.64], R15 ;  /* 0x0000000f0c005986 */ /* 0x0003e2000c101508 */
[----:B------:R-:W-:Y:S01]  /*360e0*/  ISETP.LT.AND P5, PT, R24, UR59, !P0 ;  /* 0x0000003b18007c0c */ /* 0x000fe2000c7a1270 */
[----:B------:R-:W-:Y:S01]  /*360f0*/  VIADD R24, R29, 0x24 ;  /* 0x000000241d187836 */ /* 0x000fe20000000000 */
[----:B------:R-:W0:Y:S01]  /*36100*/  LDCU UR65, c[0x0][0x3b8] ;  /* 0x00007700ff4177ac */ /* 0x000e220008000800 */
[----:B------:R-:W-:Y:S01]  /*36110*/  VIADD R16, R19, UR60 ;  /* 0x0000003c13107c36 */ /* 0x000fe20008000000 */
[----:B------:R-:W0:Y:S01]  /*36120*/  LDCU UR60, c[0x0][0x39c] ;  /* 0x00007380ff3c77ac */ /* 0x000e220008000800 */
[----:B------:R-:W0:Y:S01]  /*36130*/  LDCU UR59, c[0x0][0x3b8] ;  /* 0x00007700ff3b77ac */ /* 0x000e220008000800 */
[----:B-1----:R-:W-:Y:S01]  /*36140*/  LEA.HI.X.SX32 R15, R0, R3, 0x1, P6 ;  /* 0x00000003000f7211 */ /* 0x002fe200030f0eff */
[----:B------:R-:W-:Y:S01]  /*36150*/  VIADD R13, R29, 0x23 ;  /* 0x000000231d0d7836 */ /* 0x000fe20000000000 */
[----:B------:R-:W-:-:S03]  /*36160*/  LEA R12, P6, R17, R2, 0x1 ;  /* 0x00000002110c7211 */ /* 0x000fc600078c08ff */
[----:B-----5:R1:W-:Y:S01]  /*36170*/  @P4 STG.E.U16 desc[UR8][R14.64], R27 ;  /* 0x0000001b0e004986 */ /* 0x0203e2000c101508 */
[----:B------:R-:W-:Y:S01]  /*36180*/  ISETP.LT.AND P4, PT, R13, UR23, !P0 ;  /* 0x000000170d007c0c */ /* 0x000fe2000c781270 */
[----:B------:R-:W-:Y:S01]  /*36190*/  VIADD R0, R16, UR58 ;  /* 0x0000003a10007c36 */ /* 0x000fe20008000000 */
[-C--:B------:R-:W-:Y:S01]  /*361a0*/  LEA.HI.X.SX32 R13, R17, R3.reuse, 0x1, P6 ;  /* 0x00000003110d7211 */ /* 0x080fe200030f0eff */
[----:B------:R-:W5:Y:S01]  /*361b0*/  LDCU UR58, c[0x0][0x39c] ;  /* 0x00007380ff3a77ac */ /* 0x000f620008000800 */
[----:B------:R-:W0:Y:S01]  /*361c0*/  LDCU UR23, c[0x0][0x3b8] ;  /* 0x00007700ff1777ac */ /* 0x000e220008000800 */
[----:B-1----:R-:W-:Y:S02]  /*361d0*/  PRMT R15, R27, 0x7632, R15 ;  /* 0x000076321b0f7816 */ /* 0x002fe4000000000f */
[----:B------:R-:W2:Y:S04]  /*361e0*/  LDL.LU R27, [R1+0x1c] ;  /* 0x00001c00011b7983 */ /* 0x000ea80000300800 */
[----:B------:R1:W-:Y:S01]  /*361f0*/  @P1 STG.E.U16 desc[UR8][R12.64], R15 ;  /* 0x0000000f0c001986 */ /* 0x0003e2000c101508 */
[----:B------:R-:W-:Y:S01]  /*36200*/  ISETP.LT.AND P1, PT, R24, UR5, !P0 ;  /* 0x0000000518007c0c */ /* 0x000fe2000c721270 */
[----:B------:R-:W-:Y:S01]  /*36210*/  VIADD R17, R0, UR4 ;  /* 0x0000000400117c36 */ /* 0x000fe20008000000 */
[CC--:B------:R-:W-:Y:S01]  /*36220*/  LEA R14, P6, R18.reuse, R2.reuse, 0x1 ;  /* 0x00000002120e7211 */ /* 0x0c0fe200078c08ff */
[----:B------:R-:W2:Y:S01]  /*36230*/  LDL.LU R25, [R1+0x190] ;  /* 0x0001900001197983 */ /* 0x000ea20000300800 */
[----:B------:R-:W0:Y:S03]  /*36240*/  LDCU UR4, c[0x0][0x39c] ;  /* 0x00007380ff0477ac */ /* 0x000e260008000800 */
[----:B------:R-:W2:Y:S01]  /*36250*/  LDL.LU R24, [R1+0x10] ;  /* 0x0000100001187983 */ /* 0x000ea20000300800 */
[----:B------:R-:W0:Y:S01]  /*36260*/  LDCU UR5, c[0x0][0x3b8] ;  /* 0x00007700ff0577ac */ /* 0x000e220008000800 */
[-C--:B-1----:R-:W-:Y:S01]  /*36270*/  LEA.HI.X.SX32 R15, R18, R3.reuse, 0x1, P6 ;  /* 0x00000003120f7211 */ /* 0x082fe200030f0eff */
[----:B------:R-:W-:Y:S01]  /*36280*/  VIADD R13, R29, 0x25 ;  /* 0x000000251d0d7836 */ /* 0x000fe20000000000 */
[----:B------:R-:W-:Y:S01]  /*36290*/  LEA R12, P6, R19, R2, 0x1 ;  /* 0x00000002130c7211 */ /* 0x000fe200078c08ff */
[----:B------:R-:W-:Y:S01]  /*362a0*/  VIADD R18, R17, UR21 ;  /* 0x0000001511127c36 */ /* 0x000fe20008000000 */
[----:B------:R-:W1:Y:S01]  /*362b0*/  LDCU UR21, c[0x0][0x39c] ;  /* 0x00007380ff1577ac */ /* 0x000e620008000800 */
        /* <DEDUP_REMOVED lines=10> */
[----:B------:R2:W-:Y:S01]  /*36360*/  @P5 STG.E.U16 desc[UR8][R14.64], R26 ;  /* 0x0000001a0e005986 */ /* 0x0005e2000c101508 */
[----:B------:R-:W-:Y:S01]  /*36370*/  ISETP.LT.AND P5, PT, R13, UR77, !P0 ;  /* 0x0000004d0d007c0c */ /* 0x000fe2000c7a1270 */
[----:B------:R-:W-:Y:S01]  /*36380*/  VIADD R24, R29, 0x26 ;  /* 0x000000261d187836 */ /* 0x000fe20000000000 */
[----:B------:R-:W-:Y:S01]  /*36390*/  LEA.HI.X.SX32 R13, R0, R3, 0x1, P6 ;  /* 0x00000003000d7211 */ /* 0x000fe200030f0eff */
[----:B------:R-:W-:Y:S01]  /*363a0*/  VIADD R19, R18, UR18 ;  /* 0x0000001212137c36 */ /* 0x000fe20008000000 */
[----:B------:R-:W0:Y:S01]  /*363b0*/  LDCU UR18, c[0x0][0x39c] ;  /* 0x00007380ff1277ac */ /* 0x000e220008000800 */
[----:B------:R-:W0:Y:S01]  /*363c0*/  LDCU UR77, c[0x0][0x3b8] ;  /* 0x00007700ff4d77ac */ /* 0x000e220008000800 */
[----:B--2---:R-:W-:Y:S02]  /*363d0*/  PRMT R15, R26, 0x7632, R15 ;  /* 0x000076321a0f7816 */ /* 0x004fe4000000000f */
[----:B------:R-:W2:Y:S01]  /*363e0*/  LDL.LU R26, [R1+0x194] ;  /* 0x00019400011a7983 */ /* 0x000ea20000300800 */
[----:B------:R-:W-:-:S03]  /*363f0*/  LEA R14, P6, R17, R2, 0x1 ;  /* 0x00000002110e7211 */ /* 0x000fc600078c08ff */
[----:B------:R0:W-:Y:S01]  /*36400*/  @P4 STG.E.U16 desc[UR8][R12.64], R15 ;  /* 0x0000000f0c004986 */ /* 0x0001e2000c101508 */
[----:B------:R-:W-:Y:S02]  /*36410*/  ISETP.LT.AND P3, PT, R24, UR17, !P0 ;  /* 0x0000001118007c0c */ /* 0x000fe4000c761270 */
[-C--:B0-----:R-:W-:Y:S01]  /*36420*/  LEA.HI.X.SX32 R15, R17, R3.reuse, 0x1, P6 ;  /* 0x00000003110f7211 */ /* 0x081fe200030f0eff */
[----:B------:R-:W-:Y:S01]  /*36430*/  VIADD R13, R29, 0x29 ;  /* 0x000000291d0d7836 */ /* 0x000fe20000000000 */
[CC--:B------:R-:W-:Y:S01]  /*36440*/  LEA R12, P6, R18.reuse, R2.reuse, 0x1 ;  /* 0x00000002120c7211 */ /* 0x0c0fe200078c08ff */
[----:B------:R-:W-:Y:S01]  /*36450*/  VIADD R16, R19, UR19 ;  /* 0x0000001313107c36 */ /* 0x000fe20008000000 */
[----:B------:R-:W0:Y:S01]  /*36460*/  LDCU UR17, c[0x0][0x3b8] ;  /* 0x00007700ff1177ac */ /* 0x000e220008000800 */
[----:B------:R1:W-:Y:S01]  /*36470*/  @P1 STG.E.U16 desc[UR8][R14.64], R28 ;  /* 0x0000001c0e001986 */ /* 0x0003e2000c101508 */
[----:B------:R-:W-:Y:S02]  /*36480*/  ISETP.LT.AND P1, PT, R13, UR12, !P0 ;  /* 0x0000000c0d007c0c */ /* 0x000fe4000c721270 */
[----:B------:R-:W-:Y:S01]  /*36490*/  LEA.HI.X.SX32 R13, R18, R3, 0x1, P6 ;  /* 0x00000003120d7211 */ /* 0x000fe200030f0eff */
[----:B------:R-:W-:Y:S01]  /*364a0*/  VIADD R24, R29, 0x28 ;  /* 0x000000281d187836 */ /* 0x000fe20000000000 */
[----:B------:R-:W0:Y:S01]  /*364b0*/  LDCU UR19, c[0x0][0x39c] ;  /* 0x00007380ff1377ac */ /* 0x000e220008000800 */
[----:B------:R-:W-:Y:S01]  /*364c0*/  VIADD R0, R16, UR16 ;  /* 0x0000001010007c36 */ /* 0x000fe20008000000 */
[----:B------:R-:W0:Y:S01]  /*364d0*/  LDCU UR12, c[0x0][0x3b8] ;  /* 0x00007700ff0c77ac */ /* 0x000e220008000800 */
[----:B-1----:R-:W-:Y:S01]  /*364e0*/  PRMT R15, R28, 0x7632, R15 ;  /* 0x000076321c0f7816 */ /* 0x002fe2000000000f */
[----:B------:R-:W1:Y:S01]  /*364f0*/  LDCU UR16, c[0x0][0x39c] ;  /* 0x00007380ff1077ac */ /* 0x000e620008000800 */
[----:B------:R-:W3:Y:S01]  /*36500*/  LDL.LU R28, [R1+0x198] ;  /* 0x00019800011c7983 */ /* 0x000ee20000300800 */
[----:B------:R-:W-:-:S03]  /*36510*/  LEA R14, P6, R19, R2, 0x1 ;  /* 0x00000002130e7211 */ /* 0x000fc600078c08ff */
[----:B------:R0:W-:Y:S02]  /*36520*/  @P2 STG.E.U16 desc[UR8][R12.64], R15 ;  /* 0x0000000f0c002986 */ /* 0x0001e4000c101508 */
[----:B0-----:R-:W-:-:S05]  /*36530*/  LEA.HI.X.SX32 R15, R19, R3, 0x1, P6 ;  /* 0x00000003130f7211 */ /* 0x001fca00030f0eff */
[----:B------:R0:W-:Y:S02]  /*36540*/  @P3 STG.E.U16 desc[UR8][R14.64], R27 ;  /* 0x0000001b0e003986 */ /* 0x0001e4000c101508 */
[----:B0-----:R-:W-:Y:S02]  /*36550*/  PRMT R15, R27, 0x7632, R15 ;  /* 0x000076321b0f7816 */ /* 0x001fe4000000000f */
[----:B------:R-:W4:Y:S01]  /*36560*/  LDL.LU R27, [R1+0x19c] ;  /* 0x00019c00011b7983 */ /* 0x000f220000300800 */
[----:B------:R-:W-:Y:S01]  /*36570*/  VIADD R13, R29, 0x2b ;  /* 0x0000002b1d0d7836 */ /* 0x000fe20000000000 */
[-C--:B------:R-:W-:Y:S02]  /*36580*/  LEA R12, P6, R16, R2.reuse, 0x1 ;  /* 0x00000002100c7211 */ /* 0x080fe400078c08ff */
[----:B------:R-:W-:Y:S02]  /*36590*/  ISETP.LT.AND P4, PT, R24, UR13, !P0 ;  /* 0x0000000d18007c0c */ /* 0x000fe4000c781270 */
[----:B------:R-:W-:Y:S01]  /*365a0*/  ISETP.LT.AND P3, PT, R13, UR22, !P0 ;  /* 0x000000160d007c0c */ /* 0x000fe2000c761270 */
[----:B------:R-:W-:Y:S01]  /*365b0*/  VIADD R17, R0, UR11 ;  /* 0x0000000b00117c36 */ /* 0x000fe20008000000 */
[-C--:B------:R-:W-:Y:S01]  /*365c0*/  LEA.HI.X.SX32 R13, R16, R3.reuse, 0x1, P6 ;  /* 0x00000003100d7211 */ /* 0x080fe200030f0eff */
[----:B------:R-:W-:Y:S01]  /*365d0*/  VIADD R24, R29, 0x2a ;  /* 0x0000002a1d187836 */ /* 0x000fe20000000000 */
[-C--:B------:R-:W-:Y:S01]  /*365e0*/  LEA R14, P6, R0, R2.reuse, 0x1 ;  /* 0x00000002000e7211 */ /* 0x080fe200078c08ff */
[----:B------:R-:W0:Y:S02]  /*365f0*/  LDCU UR13, c[0x0][0x3b8] ;  /* 0x00007700ff0d77ac */ /* 0x000e240008000800 */
[----:B------:R1:W-:Y:S01]  /*36600*/  @P5 STG.E.U16 desc[UR8][R12.64], R15 ;  /* 0x0000000f0c005986 */ /* 0x0003e2000c101508 */
[----:B------:R-:W-:Y:S01]  /*36610*/  VIADD R18, R17, UR10 ;  /* 0x0000000a11127c36 */ /* 0x000fe20008000000 */
[----:B------:R-:W-:Y:S01]  /*36620*/  ISETP.LT.AND P2, PT, R24, UR24, !P0 ;  /* 0x0000001818007c0c */ /* 0x000fe2000c741270 */
[----:B------:R-:W0:Y:S01]  /*36630*/  LDCU UR11, c[0x0][0x39c] ;  /* 0x00007380ff0b77ac */ /* 0x000e220008000800 */
[----:B------:R-:W0:Y:S01]  /*36640*/  LDCU UR22, c[0x0][0x3b8] ;  /* 0x00007700ff1677ac */ /* 0x000e220008000800 */
[----:B-1----:R-:W-:Y:S01]  /*36650*/  LEA.HI.X.SX32 R15, R0, R3, 0x1, P6 ;  /* 0x00000003000f7211 */ /* 0x002fe200030f0eff */
[----:B------:R-:W-:Y:S01]  /*36660*/  VIADD R13, R29, 0x2d ;  /* 0x0000002d1d0d7836 */ /* 0x000fe20000000000 */
[----:B------:R-:W-:Y:S01]  /*36670*/  LEA R12, P6, R17, R2, 0x1 ;  /* 0x00000002110c7211 */ /* 0x000fe200078c08ff */
[----:B------:R-:W-:Y:S01]  /*36680*/  VIADD R19, R18, UR15 ;  /* 0x0000000f12137c36 */ /* 0x000fe20008000000 */
[----:B------:R-:W1:Y:S01]  /*36690*/  LDCU UR10, c[0x0][0x39c] ;  /* 0x00007380ff0a77ac */ /* 0x000e620008000800 */
[----:B------:R0:W-:Y:S01]  /*366a0*/  @P4 STG.E.U16 desc[UR8][R14.64], R25 ;  /* 0x000000190e004986 */ /* 0x0001e2000c101508 */
[----:B------:R-:W-:-:S02]  /*366b0*/  ISETP.LT.AND P4, PT, R13, UR30, !P0 ;  /* 0x0000001e0d007c0c */ /* 0x000fc4000c781270 */
[----:B------:R-:W-:Y:S01]  /*366c0*/  LEA.HI.X.SX32 R13, R17, R3, 0x1, P6 ;  /* 0x00000003110d7211 */ /* 0x000fe200030f0eff */
[----:B------:R-:W-:Y:S01]  /*366d0*/  VIADD R24, R29, 0x2c ;  /* 0x0000002c1d187836 */ /* 0x000fe20000000000 */
[----:B------:R-:W1:Y:S01]  /*366e0*/  LDCU UR24, c[0x0][0x3b8] ;  /* 0x00007700ff1877ac */ /* 0x000e620008000800 */
[----:B------:R-:W-:Y:S01]  /*366f0*/  VIADD R16, R19, UR25 ;  /* 0x0000001913107c36 */ /* 0x000fe20008000000 */
[----:B------:R-:W1:Y:S01]  /*36700*/  LDCU UR15, c[0x0][0x39c] ;  /* 0x00007380ff0f77ac */ /* 0x000e620008000800 */
[----:B0-----:R-:W-:Y:S01]  /*36710*/  PRMT R15, R25, 0x7632, R15 ;  /* 0x00007632190f7816 */ /* 0x001fe2000000000f */
[----:B------:R-:W0:Y:S01]  /*36720*/  LDCU UR25, c[0x0][0x39c] ;  /* 0x00007380ff1977ac */ /* 0x000e220008000800 */
[----:B------:R-:W-:-:S03]  /*36730*/  LEA R14, P6, R18, R2, 0x1 ;  /* 0x00000002120e7211 */ /* 0x000fc600078c08ff */
[----:B------:R1:W-:Y:S01]  /*36740*/  @P1 STG.E.U16 desc[UR8][R12.64], R15 ;  /* 0x0000000f0c001986 */ /* 0x0003e2000c101508 */
[----:B------:R-:W-:Y:S01]  /*36750*/  ISETP.LT.AND P5, PT, R24, UR26, !P0 ;  /* 0x0000001a18007c0c */ /* 0x000fe2000c7a1270 */
[----:B------:R-:W0:Y:S01]  /*36760*/  LDCU UR30, c[0x0][0x3b8] ;  /* 0x00007700ff1e77ac */ /* 0x000e220008000800 */
[-C--:B-1----:R-:W-:Y:S01]  /*36770*/  LEA.HI.X.SX32 R15, R18, R3.reuse, 0x1, P6 ;  /* 0x00000003120f7211 */ /* 0x082fe200030f0eff */
[----:B------:R-:W-:Y:S01]  /*36780*/  VIADD R13, R29, 0x2f ;  /* 0x0000002f1d0d7836 */ /* 0x000fe20000000000 */
[----:B------:R-:W-:Y:S01]  /*36790*/  LEA R12, P6, R19, R2, 0x1 ;  /* 0x00000002130c7211 */ /* 0x000fe200078c08ff */
[----:B------:R-:W-:Y:S01]  /*367a0*/  VIADD R0, R16, UR28 ;  /* 0x0000001c10007c36 */ /* 0x000fe20008000000 */
[----:B------:R-:W1:Y:S01]  /*367b0*/  LDCU UR28, c[0x0][0x39c] ;  /* 0x00007380ff1c77ac */ /* 0x000e620008000800 */
[C---:B------:R-:W-:Y:S02]  /*367c0*/  VIADD R24, R29.reuse, 0x2e ;  /* 0x0000002e1d187836 */ /* 0x040fe40000000000 */
[----:B------:R-:W-:Y:S01]  /*367d0*/  VIADD R17, R0, UR31 ;  /* 0x0000001f00117c36 */ /* 0x000fe20008000000 */
[----:B------:R-:W0:Y:S02]  /*367e0*/  LDCU UR31, c[0x0][0x39c] ;  /* 0x00007380ff1f77ac */ /* 0x000e240008000800 */
[----:B------:R-:W-:Y:S01]  /*367f0*/  ISETP.LT.AND P1, PT, R24, UR29, !P0 ;  /* 0x0000001d18007c0c */ /* 0x000fe2000c721270 */
[----:B------:R-:W-:Y:S01]  /*36800*/  VIADD R24, R29, 0x30 ;  /* 0x000000301d187836 */ /* 0x000fe20000000000 */
[----:B------:R-:W0:Y:S01]  /*36810*/  LDCU UR26, c[0x0][0x3b8] ;  /* 0x00007700ff1a77ac */ /* 0x000e220008000800 */
[----:B------:R-:W-:Y:S01]  /*36820*/  VIADD R18, R17, UR32 ;  /* 0x0000002011127c36 */ /* 0x000fe20008000000 */
[----:B------:R-:W0:Y:S01]  /*36830*/  LDCU UR32, c[0x0][0x39c] ;  /* 0x00007380ff2077ac */ /* 0x000e220008000800 */
[----:B------:R-:W0:Y:S01]  /*36840*/  LDCU UR29, c[0x0][0x3b8] ;  /* 0x00007700ff1d77ac */ /* 0x000e220008000800 */
[----:B--2---:R2:W-:Y:S01]  /*36850*/  @P2 STG.E.U16 desc[UR8][R14.64], R26 ;  /* 0x0000001a0e002986 */ /* 0x0045e2000c101508 */
[----:B------:R-:W-:Y:S01]  /*36860*/  ISETP.LT.AND P2, PT, R13, UR14, !P0 ;  /* 0x0000000e0d007c0c */ /* 0x000fe2000c741270 */
[----:B------:R-:W0:Y:S01]  /*36870*/  LDCU UR14, c[0x0][0x3b8] ;  /* 0x00007700ff0e77ac */ /* 0x000e220008000800 */
[----:B------:R-:W-:-:S02]  /*36880*/  LEA.HI.X.SX32 R13, R19, R3, 0x1, P6 ;  /* 0x00000003130d7211 */ /* 0x000fc400030f0eff */
[----:B--2---:R-:W-:Y:S02]  /*36890*/  PRMT R15, R26, 0x7632, R15 ;  /* 0x000076321a0f7816 */ /* 0x004fe4000000000f */
[CC--:B------:R-:W-:Y:S01]  /*368a0*/  LEA R14, P6, R16.reuse, R2.reuse, 0x1 ;  /* 0x00000002100e7211 */ /* 0x0c0fe200078c08ff */
[----:B------:R-:W2:Y:S04]  /*368b0*/  LDL.LU R26, [R1+0x1b4] ;  /* 0x0001b400011a7983 */ /* 0x000ea80000300800 */
[----:B------:R0:W-:Y:S02]  /*368c0*/  @P3 STG.E.U16 desc[UR8][R12.64], R15 ;  /* 0x0000000f0c003986 */ /* 0x0001e4000c101508 */
[----:B0-----:R-:W-:Y:S01]  /*368d0*/  LEA.HI.X.SX32 R15, R16, R3, 0x1, P6 ;  /* 0x00000003100f7211 */ /* 0x001fe200030f0eff */
[----:B------:R-:W-:Y:S01]  /*368e0*/  VIADD R13, R29, 0x31 ;  /* 0x000000311d0d7836 */ /* 0x000fe20000000000 */
[----:B------:R-:W-:-:S03]  /*368f0*/  LEA R12, P6, R0, R2, 0x1 ;  /* 0x00000002000c7211 */ /* 0x000fc600078c08ff */
[----:B---3--:R0:W-:Y:S01]  /*36900*/  @P5 STG.E.U16 desc[UR8][R14.64], R28 ;  /* 0x0000001c0e005986 */ /* 0x0081e2000c101508 */
[----:B------:R-:W-:Y:S01]  /*36910*/  ISETP.LT.AND P5, PT, R13, UR27, !P0 ;  /* 0x0000001b0d007c0c */ /* 0x000fe2000c7a1270 */
[----:B------:R-:W-:Y:S01]  /*36920*/  VIADD R19, R18, UR33 ;  /* 0x0000002112137c36 */ /* 0x000fe20008000000 */
[-C--:B------:R-:W-:Y:S01]  /*36930*/  LEA.HI.X.SX32 R13, R0, R3.reuse, 0x1, P6 ;  /* 0x00000003000d7211 */ /* 0x080fe200030f0eff */
[----:B------:R-:W3:Y:S01]  /*36940*/  LDCU UR33, c[0x0][0x39c] ;  /* 0x00007380ff2177ac */ /* 0x000ee20008000800 */
[----:B------:R-:W-:Y:S02]  /*36950*/  ISETP.LT.AND P3, PT, R24, UR34, !P0 ;  /* 0x0000002218007c0c */ /* 0x000fe4000c761270 */
[----:B0-----:R-:W-:Y:S01]  /*36960*/  PRMT R15, R28, 0x7632, R15 ;  /* 0x000076321c0f7816 */ /* 0x001fe2000000000f */
[----:B------:R-:W0:Y:S01]  /*36970*/  LDCU UR27, c[0x0][0x3b8] ;  /* 0x00007700ff1b77ac */ /* 0x000e220008000800 */
[-C--:B------:R-:W-:Y:S01]  /*36980*/  LEA R14, P6, R17, R2.reuse, 0x1 ;  /* 0x00000002110e7211 */ /* 0x080fe200078c08ff */
[----:B------:R-:W-:Y:S01]  /*36990*/  VIADD R24, R29, 0x32 ;  /* 0x000000321d187836 */ /* 0x000fe20000000000 */
        /* <DEDUP_REMOVED lines=58> */
[-C--:B------:R-:W-:Y:S01]  /*36d40*/  LEA R12, P6, R19, R2.reuse, 0x1 ;  /* 0x00000002130c7211 */ /* 0x080fe200078c08ff */
        /* <DEDUP_REMOVED lines=25> */
[CC--:B------:R-:W-:Y:S01]  /*36ee0*/  LEA R14, P6, R17.reuse, R2.reuse, 0x1 ;  /* 0x00000002110e7211 */ /* 0x0c0fe200078c08ff */
        /* <DEDUP_REMOVED lines=25> */
[C---:B------:R-:W-:Y:S01]  /*37080*/  VIADD R13, R29.reuse, 0x3f ;  /* 0x0000003f1d0d7836 */ /* 0x040fe20000000000 */
[----:B------:R-:W-:Y:S01]  /*37090*/  LEA R12, P6, R16, R2, 0x1 ;  /* 0x00000002100c7211 */ /* 0x000fe200078c08ff */
[----:B------:R-:W-:Y:S01]  /*370a0*/  VIADD R17, R0, UR76 ;  /* 0x0000004c00117c36 */ /* 0x000fe20008000000 */
[----:B------:R-:W1:Y:S01]  /*370b0*/  LDCU UR6, c[0x0][0x3b8] ;  /* 0x00007700ff0677ac */ /* 0x000e620008000800 */
[----:B------:R-:W-:Y:S02]  /*370c0*/  VIADD R24, R29, 0x3e ;  /* 0x0000003e1d187836 */ /* 0x000fe40000000000 */
        /* <DEDUP_REMOVED lines=28> */
[C---:B------:R-:W-:Y:S01]  /*37290*/  VIADD R24, R29.reuse, 0x42 ;  /* 0x000000421d187836 */ /* 0x040fe20000000000 */
[----:B------:R-:W2:Y:S01]  /*372a0*/  LDL.LU R28, [R1+0x28] ;  /* 0x00002800011c7983 */ /* 0x000ea20000300800 */
[----:B------:R-:W-:Y:S01]  /*372b0*/  VIADD R0, R16, UR69 ;  /* 0x0000004510007c36 */ /* 0x000fe20008000000 */
[----:B------:R-:W0:Y:S02]  /*372c0*/  LDCU UR70, c[0x0][0x3b8] ;  /* 0x00007700ff4677ac */ /* 0x000e240008000800 */
[----:B------:R1:W-:Y:S01]  /*372d0*/  @P1 STG.E.U16 desc[UR8][R12.64], R15 ;  /* 0x0000000f0c001986 */ /* 0x0003e2000c101508 */
[----:B------:R-:W-:Y:S01]  /*372e0*/  ISETP.LT.AND P1, PT, R24, UR67, !P0 ;  /* 0x0000004318007c0c */ /* 0x000fe2000c721270 */
[C---:B------:R-:W-:Y:S01]  /*372f0*/  VIADD R24, R29.reuse, 0x44 ;  /* 0x000000441d187836 */ /* 0x040fe20000000000 */
        /* <DEDUP_REMOVED lines=25> */
[C---:B------:R-:W-:Y:S01]  /*37490*/  LEA R12, P6, R0.reuse, R2, 0x1 ;  /* 0x00000002000c7211 */ /* 0x040fe200078c08ff */
        /* <DEDUP_REMOVED lines=23> */
[----:B-----5:R-:W-:Y:S02]  /*37610*/  ISETP.LT.AND P4, PT, R24, UR58, !P0 ;  /* 0x0000003a18007c0c */ /* 0x020fe4000c781270 */
        /* <DEDUP_REMOVED lines=12> */
[----:B-----5:R-:W-:Y:S01]  /*376e0*/  PRMT R15, R28, 0x7632, R15 ;  /* 0x000076321c0f7816 */ /* 0x020fe2000000000f */
[----:B------:R-:W5:Y:S01]  /*376f0*/  LDCU UR5, c[0x0][0x39c] ;  /* 0x00007380ff0577ac */ /* 0x000f620008000800 */
        /* <DEDUP_REMOVED lines=11> */
[C---:B------:R-:W-:Y:S01]  /*377b0*/  VIADD R19, R18.reuse, UR20 ;  /* 0x0000001412137c36 */ /* 0x040fe20008000000 */
        /* <DEDUP_REMOVED lines=167> */
[----:B------:R-:W-:Y:S01]  /*38230*/  LEA R14, P6, R0, R2, 0x1 ;  /* 0x00000002000e7211 */ /* 0x000fe200078c08ff */
[----:B------:R-:W5:Y:S01]  /*38240*/  LDL.LU R25, [R1+0x1d0] ;  /* 0x0001d00001197983 */ /* 0x000f620000300800 */
[----:B------:R-:W0:Y:S03]  /*38250*/  LDCU UR56, c[0x0][0x39c] ;  /* 0x00007380ff3877ac */ /* 0x000e260008000800 */
[----:B------:R1:W-:Y:S01]  /*38260*/  @P5 STG.E.U16 desc[UR8][R12.64], R15 ;  /* 0x0000000f0c005986 */ /* 0x0003e2000c101508 */
[----:B------:R-:W-:-:S02]  /*38270*/  ISETP.LT.AND P2, PT, R24, UR42, !P0 ;  /* 0x0000002a18007c0c */ /* 0x000fc4000c741270 */
[-C--:B-1----:R-:W-:Y:S01]  /*38280*/  LEA.HI.X.SX32 R15, R0, R3.reuse, 0x1, P6 ;  /* 0x00000003000f7211 */ /* 0x082fe200030f0eff */
[----:B------:R-:W-:Y:S01]  /*38290*/  VIADD R13, R29, 0x5f ;  /* 0x0000005f1d0d7836 */ /* 0x000fe20000000000 */
[----:B------:R-:W-:Y:S01]  /*382a0*/  LEA R12, P6, R17, R2, 0x1 ;  /* 0x00000002110c7211 */ /* 0x000fe200078c08ff */
[----:B------:R-:W-:Y:S01]  /*382b0*/  VIADD R19, R18, UR41 ;  /* 0x0000002912137c36 */ /* 0x000fe20008000000 */
[----:B------:R-:W1:Y:S01]  /*382c0*/  LDCU UR41, c[0x0][0x3b8] ;  /* 0x00007700ff2977ac */ /* 0x000e620008000800 */
        /* <DEDUP_REMOVED lines=26> */
[----:B------:R-:W1:Y:S01]  /*38470*/  LDCU UR74, c[0x0][0x3b8] ;  /* 0x00007700ff4a77ac */ /* 0x000e620008000800 */
[----:B0-----:R-:W-:Y:S02]  /*38480*/  PRMT R15, R28, 0x7632, R15 ;  /* 0x000076321c0f7816 */ /* 0x001fe4000000000f */
[C---:B------:R-:W-:Y:S01]  /*38490*/  LEA R14, P6, R16.reuse, R2, 0x1 ;  /* 0x00000002100e7211 */ /* 0x040fe200078c08ff */
[----:B------:R-:W2:Y:S01]  /*384a0*/  LDL.LU R28, [R1+0x1d8] ;  /* 0x0001d800011c7983 */ /* 0x000ea20000300800 */
[----:B------:R-:W-:Y:S01]  /*384b0*/  VIADD R18, R17, UR75 ;  /* 0x0000004b11127c36 */ /* 0x000fe20008000000 */
[----:B------:R-:W0:Y:S02]  /*384c0*/  LDCU UR75, c[0x0][0x3b8] ;  /* 0x00007700ff4b77ac */ /* 0x000e240008000800 */
[----:B------:R1:W-:Y:S01]  /*384d0*/  @P3 STG.E.U16 desc[UR8][R12.64], R15 ;  /* 0x0000000f0c003986 */ /* 0x0003e2000c101508 */
[----:B------:R-:W-:Y:S01]  /*384e0*/  VIADD R24, R29, 0x62 ;  /* 0x000000621d187836 */ /* 0x000fe20000000000 */
[----:B------:R-:W0:Y:S01]  /*384f0*/  LDCU UR76, c[0x0][0x39c] ;  /* 0x00007380ff4c77ac */ /* 0x000e220008000800 */
[----:B-1----:R-:W-:-:S05]  /*38500*/  LEA.HI.X.SX32 R15, R16, R3, 0x1, P6 ;  /* 0x00000003100f7211 */ /* 0x002fca00030f0eff */
[----:B----4-:R1:W-:Y:S02]  /*38510*/  @P5 STG.E.U16 desc[UR8][R14.64], R27 ;  /* 0x0000001b0e005986 */ /* 0x0103e4000c101508 */
[----:B-1----:R-:W-:Y:S02]  /*38520*/  PRMT R15, R27, 0x7632, R15 ;  /* 0x000076321b0f7816 */ /* 0x002fe4000000000f */
[----:B------:R-:W4:Y:S01]  /*38530*/  LDL R27, [R1+0x1dc] ;  /* 0x0001dc00011b7983 */ /* 0x000f220000100800 */
[----:B------:R-:W-:Y:S01]  /*38540*/  VIADD R13, R29, 0x63 ;  /* 0x000000631d0d7836 */ /* 0x000fe20000000000 */
[----:B------:R-:W-:-:S04]  /*38550*/  LEA R12, P6, R0, R2, 0x1 ;  /* 0x00000002000c7211 */ /* 0x000fc800078c08ff */
[----:B------:R-:W-:Y:S01]  /*38560*/  ISETP.LT.AND P5, PT, R13, UR62, !P0 ;  /* 0x0000003e0d007c0c */ /* 0x000fe2000c7a1270 */
[----:B------:R-:W-:Y:S01]  /*38570*/  VIADD R19, R18, UR73 ;  /* 0x0000004912137c36 */ /* 0x000fe20008000000 */
[----:B------:R-:W-:Y:S01]  /*38580*/  LEA.HI.X.SX32 R13, R0, R3, 0x1, P6 ;  /* 0x00000003000d7211 */ /* 0x000fe200030f0eff */
[----:B------:R-:W1:Y:S01]  /*38590*/  LDCU UR73, c[0x0][0x3b8] ;  /* 0x00007700ff4977ac */ /* 0x000e620008000800 */
[----:B------:R-:W-:-:S03]  /*385a0*/  LEA R14, P6, R17, R2, 0x1 ;  /* 0x00000002110e7211 */ /* 0x000fc600078c08ff */
[----:B------:R0:W-:Y:S01]  /*385b0*/  @P4 STG.E.U16 desc[UR8][R12.64], R15 ;  /* 0x0000000f0c004986 */ /* 0x0001e2000c101508 */
[----:B------:R-:W-:Y:S01]  /*385c0*/  ISETP.LT.AND P3, PT, R24, UR72, !P0 ;  /* 0x0000004818007c0c */ /* 0x000fe2000c761270 */
[----:B------:R-:W1:Y:S01]  /*385d0*/  LDCU UR62, c[0x0][0x3b8] ;  /* 0x00007700ff3e77ac */ /* 0x000e620008000800 */
[-C--:B0-----:R-:W-:Y:S01]  /*385e0*/  LEA.HI.X.SX32 R15, R17, R3.reuse, 0x1, P6 ;  /* 0x00000003110f7211 */ /* 0x081fe200030f0eff */
[----:B------:R-:W-:Y:S01]  /*385f0*/  VIADD R13, R29, 0x65 ;  /* 0x000000651d0d7836 */ /* 0x000fe20000000000 */
[CC--:B------:R-:W-:Y:S01]  /*38600*/  LEA R12, P6, R18.reuse, R2.reuse, 0x1 ;  /* 0x00000002120c7211 */ /* 0x0c0fe200078c08ff */
[----:B------:R-:W-:Y:S01]  /*38610*/  VIADD R16, R19, UR71 ;  /* 0x0000004713107c36 */ /* 0x000fe20008000000 */
[----:B------:R-:W0:Y:S01]  /*38620*/  LDCU UR72, c[0x0][0x3b8] ;  /* 0x00007700ff4877ac */ /* 0x000e220008000800 */
[----:B------:R1:W-:Y:S01]  /*38630*/  @P1 STG.E.U16 desc[UR8][R14.64], R4 ;  /* 0x000000040e001986 */ /* 0x0003e2000c101508 */
[----:B------:R-:W-:Y:S02]  /*38640*/  ISETP.LT.AND P1, PT, R13, UR57, !P0 ;  /* 0x000000390d007c0c */ /* 0x000fe4000c721270 */
[-C--:B------:R-:W-:Y:S01]  /*38650*/  LEA.HI.X.SX32 R13, R18, R3.reuse, 0x1, P6 ;  /* 0x00000003120d7211 */ /* 0x080fe200030f0eff */
[C---:B------:R-:W-:Y:S01]  /*38660*/  VIADD R24, R29.reuse, 0x64 ;  /* 0x000000641d187836 */ /* 0x040fe20000000000 */
[----:B------:R-:W0:Y:S01]  /*38670*/  LDCU UR71, c[0x0][0x3b8] ;  /* 0x00007700ff4777ac */ /* 0x000e220008000800 */
[----:B------:R-:W-:Y:S01]  /*38680*/  VIADD R0, R16, UR70 ;  /* 0x0000004610007c36 */ /* 0x000fe20008000000 */
[----:B------:R-:W0:Y:S01]  /*38690*/  LDCU UR57, c[0x0][0x3b8] ;  /* 0x00007700ff3977ac */ /* 0x000e220008000800 */
[----:B-1----:R-:W-:Y:S01]  /*386a0*/  PRMT R15, R4, 0x7632, R15 ;  /* 0x00007632040f7816 */ /* 0x002fe2000000000f */
[----:B------:R-:W-:Y:S01]  /*386b0*/  VIADD R18, R29, 0x66 ;  /* 0x000000661d127836 */ /* 0x000fe20000000000 */
[CC--:B------:R-:W-:Y:S01]  /*386c0*/  LEA R14, P6, R19.reuse, R2.reuse, 0x1 ;  /* 0x00000002130e7211 */ /* 0x0c0fe200078c08ff */
[----:B------:R-:W1:Y:S02]  /*386d0*/  LDCU UR70, c[0x0][0x3b8] ;  /* 0x00007700ff4677ac */ /* 0x000e640008000800 */
[----:B------:R0:W-:Y:S01]  /*386e0*/  @P2 STG.E.U16 desc[UR8][R12.64], R15 ;  /* 0x0000000f0c002986 */ /* 0x0001e2000c101508 */
[----:B------:R-:W-:Y:S01]  /*386f0*/  ISETP.LT.AND P4, PT, R24, UR69, !P0 ;  /* 0x0000004518007c0c */ /* 0x000fe2000c781270 */
[----:B------:R-:W-:Y:S01]  /*38700*/  VIADD R17, R0, UR68 ;  /* 0x0000004400117c36 */ /* 0x000fe20008000000 */
[-C--:B0-----:R-:W-:Y:S01]  /*38710*/  LEA.HI.X.SX32 R15, R19, R3.reuse, 0x1, P6 ;  /* 0x00000003130f7211 */ /* 0x081fe200030f0eff */
[----:B------:R-:W-:Y:S01]  /*38720*/  VIADD R13, R29, 0x67 ;  /* 0x000000671d0d7836 */ /* 0x000fe20000000000 */
[CC--:B------:R-:W-:Y:S01]  /*38730*/  LEA R12, P6, R16.reuse, R2.reuse, 0x1 ;  /* 0x00000002100c7211 */ /* 0x0c0fe200078c08ff */
[----:B------:R-:W0:Y:S02]  /*38740*/  LDCU UR69, c[0x0][0x3b8] ;  /* 0x00007700ff4577ac */ /* 0x000e240008000800 */
[----:B------:R1:W-:Y:S01]  /*38750*/  @P3 STG.E.U16 desc[UR8][R14.64], R5 ;  /* 0x000000050e003986 */ /* 0x0003e2000c101508 */
[----:B------:R-:W-:Y:S01]  /*38760*/  ISETP.LT.AND P3, PT, R13, UR65, !P0 ;  /* 0x000000410d007c0c */ /* 0x000fe2000c761270 */
[----:B------:R-:W-:Y:S01]  /*38770*/  VIADD R4, R17, UR67 ;  /* 0x0000004311047c36 */ /* 0x000fe20008000000 */
[----:B------:R-:W-:Y:S01]  /*38780*/  LEA.HI.X.SX32 R13, R16, R3, 0x1, P6 ;  /* 0x00000003100d7211 */ /* 0x000fe200030f0eff */
[----:B------:R-:W0:Y:S01]  /*38790*/  LDCU UR68, c[0x0][0x3b8] ;  /* 0x00007700ff4477ac */ /* 0x000e220008000800 */
[----:B------:R-:W-:Y:S01]  /*387a0*/  ISETP.LT.AND P2, PT, R18, UR64, !P0 ;  /* 0x0000004012007c0c */ /* 0x000fe2000c741270 */
[----:B------:R-:W0:Y:S01]  /*387b0*/  LDCU UR67, c[0x0][0x3b8] ;  /* 0x00007700ff4377ac */ /* 0x000e220008000800 */
[----:B-1----:R-:W-:Y:S01]  /*387c0*/  PRMT R15, R5, 0x7632, R15 ;  /* 0x00007632050f7816 */ /* 0x002fe2000000000f */
[----:B------:R-:W1:Y:S01]  /*387d0*/  LDCU UR65, c[0x0][0x3b8] ;  /* 0x00007700ff4177ac */ /* 0x000e620008000800 */
[----:B------:R-:W-:-:S03]  /*387e0*/  LEA R14, P6, R0, R2, 0x1 ;  /* 0x00000002000e7211 */ /* 0x000fc600078c08ff */
[----:B------:R0:W-:Y:S01]  /*387f0*/  @P5 STG.E.U16 desc[UR8][R12.64], R15 ;  /* 0x0000000f0c005986 */ /* 0x0001e2000c101508 */
[----:B------:R-:W-:Y:S01]  /*38800*/  VIADD R18, R4, UR66 ;  /* 0x0000004204127c36 */ /* 0x000fe20008000000 */
[----:B------:R-:W1:Y:S01]  /*38810*/  LDCU UR64, c[0x0][0x3b8] ;  /* 0x00007700ff4077ac */ /* 0x000e620008000800 */
[-C--:B0-----:R-:W-:Y:S01]  /*38820*/  LEA.HI.X.SX32 R15, R0, R3.reuse, 0x1, P6 ;  /* 0x00000003000f7211 */ /* 0x081fe200030f0eff */
[----:B------:R-:W-:Y:S01]  /*38830*/  VIADD R13, R29, 0x69 ;  /* 0x000000691d0d7836 */ /* 0x000fe20000000000 */
[-C--:B------:R-:W-:Y:S01]  /*38840*/  LEA R12, P6, R17, R2.reuse, 0x1 ;  /* 0x00000002110c7211 */ /* 0x080fe200078c08ff */
[----:B------:R-:W-:Y:S01]  /*38850*/  VIADD R16, R29, 0x68 ;  /* 0x000000681d107836 */ /* 0x000fe20000000000 */
[----:B------:R-:W0:Y:S01]  /*38860*/  LDCU UR66, c[0x0][0x3b8] ;  /* 0x00007700ff4277ac */ /* 0x000e220008000800 */
[----:B------:R1:W-:Y:S01]  /*38870*/  @P4 STG.E.U16 desc[UR8][R14.64], R6 ;  /* 0x000000060e004986 */ /* 0x0003e2000c101508 */
[----:B------:R-:W-:Y:S02]  /*38880*/  ISETP.LT.AND P4, PT, R13, UR59, !P0 ;  /* 0x0000003b0d007c0c */ /* 0x000fe4000c781270 */
[----:B------:R-:W-:Y:S01]  /*38890*/  LEA.HI.X.SX32 R13, R17, R3, 0x1, P6 ;  /* 0x00000003110d7211 */ /* 0x000fe200030f0eff */
[----:B------:R-:W-:Y:S01]  /*388a0*/  VIADD R5, R18, UR63 ;  /* 0x0000003f12057c36 */ /* 0x000fe20008000000 */
[----:B------:R-:W-:Y:S01]  /*388b0*/  ISETP.LT.AND P5, PT, R16, UR61, !P0 ;  /* 0x0000003d10007c0c */ /* 0x000fe2000c7a1270 */
[----:B------:R-:W0:Y:S01]  /*388c0*/  LDCU UR63, c[0x0][0x3b8] ;  /* 0x00007700ff3f77ac */ /* 0x000e220008000800 */
[----:B------:R-:W0:Y:S01]  /*388d0*/  LDCU UR59, c[0x0][0x3b8] ;  /* 0x00007700ff3b77ac */ /* 0x000e220008000800 */
[----:B-1----:R-:W-:Y:S01]  /*388e0*/  PRMT R6, R6, 0x7632, R6 ;  /* 0x0000763206067816 */ /* 0x002fe20000000006 */
        /* <DEDUP_REMOVED lines=8> */
[----:B------:R-:W1:Y:S03]  /*38970*/  LDCU UR60, c[0x0][0x3b8] ;  /* 0x00007700ff3c77ac */ /* 0x000e660008000800 */
[----:B------:R3:W-:Y:S01]  /*38980*/  @P2 STG.E.U16 desc[UR8][R14.64], R7 ;  /* 0x000000070e002986 */ /* 0x0007e2000c101508 */
[----:B------:R-:W-:Y:S01]  /*38990*/  VIADD R16, R0, UR58 ;  /* 0x0000003a00107c36 */ /* 0x000fe20008000000 */
[----:B------:R-:W1:Y:S01]  /*389a0*/  LDCU UR23, c[0x0][0x3b8] ;  /* 0x00007700ff1777ac */ /* 0x000e620008000800 */
[----:B0-----:R-:W-:Y:S02]  /*389b0*/  LEA R6, P6, R18, R2, 0x1 ;  /* 0x0000000212067211 */ /* 0x001fe400078c08ff */
[----:B-----5:R-:W-:-:S02]  /*389c0*/  ISETP.LT.AND P2, PT, R4, UR5, !P0 ;  /* 0x0000000504007c0c */ /* 0x020fc4000c741270 */
[----:B---3--:R-:W-:Y:S01]  /*389d0*/  PRMT R14, R7, 0x7632, R14 ;  /* 0x00007632070e7816 */ /* 0x008fe2000000000e */
[----:B------:R-:W-:Y:S01]  /*389e0*/  VIADD R12, R16, UR4 ;  /* 0x00000004100c7c36 */ /* 0x000fe20008000000 */
[-C--:B------:R-:W-:Y:S01]  /*389f0*/  LEA.HI.X.SX32 R7, R18, R3.reuse, 0x1, P6 ;  /* 0x0000000312077211 */ /* 0x080fe200030f0eff */
[----:B------:R-:W-:Y:S01]  /*38a00*/  VIADD R15, R29, 0x6c ;  /* 0x0000006c1d0f7836 */ /* 0x000fe20000000000 */
[CC--:B------:R-:W-:Y:S01]  /*38a10*/  LEA R4, P6, R5.reuse, R2.reuse, 0x1 ;  /* 0x0000000205047211 */ /* 0x0c0fe200078c08ff */
[----:B------:R-:W0:Y:S03]  /*38a20*/  LDCU UR58, c[0x0][0x3b8] ;  /* 0x00007700ff3a77ac */ /* 0x000e260008000800 */
[----:B------:R-:W-:Y:S01]  /*38a30*/  LEA.HI.X.SX32 R5, R5, R3, 0x1, P6 ;  /* 0x0000000305057211 */ /* 0x000fe200030f0eff */
[----:B------:R3:W-:Y:S01]  /*38a40*/  @P3 STG.E.U16 desc[UR8][R6.64], R14 ;  /* 0x0000000e06003986 */ /* 0x0007e2000c101508 */
[----:B------:R-:W5:Y:S03]  /*38a50*/  LDCU UR4, c[0x0][0x3b8] ;  /* 0x00007700ff0477ac */ /* 0x000f660008000800 */
[----:B------:R0:W-:Y:S01]  /*38a60*/  @P5 STG.E.U16 desc[UR8][R4.64], R8 ;  /* 0x0000000804005986 */ /* 0x0001e2000c101508 */
[----:B------:R-:W1:Y:S01]  /*38a70*/  LDCU UR5, c[0x0][0x3b8] ;  /* 0x00007700ff0577ac */ /* 0x000e620008000800 */
[----:B---3--:R-:W-:Y:S01]  /*38a80*/  VIADD R6, R29, 0x6d ;  /* 0x0000006d1d067836 */ /* 0x008fe20000000000 */
[----:B0-----:R-:W-:-:S02]  /*38a90*/  LEA R4, P6, R0, R2, 0x1 ;  /* 0x0000000200047211 */ /* 0x001fc400078c08ff */
[----:B------:R-:W-:Y:S02]  /*38aa0*/  PRMT R7, R8, 0x7632, R7 ;  /* 0x0000763208077816 */ /* 0x000fe40000000007 */
[-C--:B------:R-:W-:Y:S02]  /*38ab0*/  LEA.HI.X.SX32 R5, R0, R3.reuse, 0x1, P6 ;  /* 0x0000000300057211 */ /* 0x080fe400030f0eff */
[----:B------:R-:W-:Y:S01]  /*38ac0*/  ISETP.LT.AND P5, PT, R6, UR17, !P0 ;  /* 0x0000001106007c0c */ /* 0x000fe2000c7a1270 */
[----:B------:R-:W-:Y:S01]  /*38ad0*/  VIADD R13, R12, UR21 ;  /* 0x000000150c0d7c36 */ /* 0x000fe20008000000 */
[CC--:B------:R-:W-:Y:S01]  /*38ae0*/  LEA R6, P6, R16.reuse, R2.reuse, 0x1 ;  /* 0x0000000210067211 */ /* 0x0c0fe200078c08ff */
[----:B------:R0:W-:Y:S01]  /*38af0*/  @P4 STG.E.U16 desc[UR8][R4.64], R7 ;  /* 0x0000000704004986 */ /* 0x0001e2000c101508 */
[----:B------:R-:W-:Y:S01]  /*38b00*/  ISETP.LT.AND P3, PT, R15, UR20, !P0 ;  /* 0x000000140f007c0c */ /* 0x000fe2000c761270 */
[----:B------:R-:W-:Y:S01]  /*38b10*/  VIADD R14, R13, UR18 ;  /* 0x000000120d0e7c36 */ /* 0x000fe20008000000 */
[----:B------:R-:W3:Y:S01]  /*38b20*/  LDCU UR21, c[0x0][0x3b8] ;  /* 0x00007700ff1577ac */ /* 0x000ee20008000800 */
[C---:B------:R-:W-:Y:S01]  /*38b30*/  VIADD R8, R29.reuse, 0x6e ;  /* 0x0000006e1d087836 */ /* 0x040fe20000000000 */
[----:B------:R-:W1:Y:S01]  /*38b40*/  LDCU UR17, c[0x0][0x3b8] ;  /* 0x00007700ff1177ac */ /* 0x000e620008000800 */
[-C--:B0-----:R-:W-:Y:S01]  /*38b50*/  LEA.HI.X.SX32 R7, R16, R3.reuse, 0x1, P6 ;  /* 0x0000000310077211 */ /* 0x081fe200030f0eff */
[----:B------:R-:W-:Y:S01]  /*38b60*/  VIADD R5, R29, 0x6f ;  /* 0x0000006f1d057836 */ /* 0x000fe20000000000 */
[-C--:B------:R-:W-:Y:S01]  /*38b70*/  LEA R4, P6, R12, R2.reuse, 0x1 ;  /* 0x000000020c047211 */ /* 0x080fe200078c08ff */
        /* <DEDUP_REMOVED lines=15> */
[C---:B------:R-:W-:Y:S01]  /*38c70*/  VIADD R5, R29.reuse, 0x71 ;  /* 0x000000711d057836 */ /* 0x040fe20000000000 */
[C---:B------:R-:W-:Y:S01]  /*38c80*/  LEA R4, P6, R14.reuse, R2, 0x1 ;  /* 0x000000020e047211 */ /* 0x040fe200078c08ff */
[----:B------:R-:W-:Y:S01]  /*38c90*/  VIADD R12, R29, 0x70 ;  /* 0x000000701d0c7836 */ /* 0x000fe20000000000 */
[----:B------:R-:W0:Y:S01]  /*38ca0*/  LDCU UR16, c[0x0][0x3b8] ;  /* 0x00007700ff1077ac */ /* 0x000e220008000800 */
[----:B------:R1:W-:Y:S01]  /*38cb0*/  @P3 STG.E.U16 desc[UR8][R6.64], R10 ;  /* 0x0000000a06003986 */ /* 0x0003e2000c101508 */
[----:B------:R-:W-:Y:S02]  /*38cc0*/  ISETP.LT.AND P3, PT, R5, UR10, !P0 ;  /* 0x0000000a05007c0c */ /* 0x000fe4000c761270 */
[----:B------:R-:W-:Y:S01]  /*38cd0*/  LEA.HI.X.SX32 R5, R14, R3, 0x1, P6 ;  /* 0x000000030e057211 */ /* 0x000fe200030f0eff */
[----:B------:R-:W-:Y:S01]  /*38ce0*/  VIADD R9, R8, UR13 ;  /* 0x0000000d08097c36 */ /* 0x000fe20008000000 */
[----:B------:R-:W-:Y:S01]  /*38cf0*/  ISETP.LT.AND P2, PT, R12, UR11, !P0 ;  /* 0x0000000b0c007c0c */ /* 0x000fe2000c741270 */
[----:B------:R-:W-:Y:S01]  /*38d00*/  VIADD R13, R29, 0x72 ;  /* 0x000000721d0d7836 */ /* 0x000fe20000000000 */
[----:B------:R-:W0:Y:S01]  /*38d10*/  LDCU UR13, c[0x0][0x3b8] ;  /* 0x00007700ff0d77ac */ /* 0x000e220008000800 */
[----:B------:R-:W0:Y:S01]  /*38d20*/  LDCU UR10, c[0x0][0x3b8] ;  /* 0x00007700ff0a77ac */ /* 0x000e220008000800 */
[----:B-1----:R-:W-:-:S02]  /*38d30*/  PRMT R7, R10, 0x7632, R7 ;  /* 0x000076320a077816 */ /* 0x002fc40000000007 */
[CC--:B------:R-:W-:Y:S01]  /*38d40*/  LEA R6, P6, R0.reuse, R2.reuse, 0x1 ;  /* 0x0000000200067211 */ /* 0x0c0fe200078c08ff */
[----:B------:R-:W-:Y:S01]  /*38d50*/  VIADD R12, R9, UR12 ;  /* 0x0000000c090c7c36 */ /* 0x000fe20008000000 */
[----:B------:R-:W1:Y:S01]  /*38d60*/  LDCU UR11, c[0x0][0x3b8] ;  /* 0x00007700ff0b77ac */ /* 0x000e620008000800 */
[----:B------:R0:W-:Y:S01]  /*38d70*/  @P5 STG.E.U16 desc[UR8][R4.64], R7 ;  /* 0x0000000704005986 */ /* 0x0001e2000c101508 */
[----:B------:R-:W1:Y:S01]  /*38d80*/  LDCU UR12, c[0x0][0x3b8] ;  /* 0x00007700ff0c77ac */ /* 0x000e620008000800 */
[----:B0-----:R-:W-:Y:S01]  /*38d90*/  LEA.HI.X.SX32 R7, R0, R3, 0x1, P6 ;  /* 0x0000000300077211 */ /* 0x001fe200030f0eff */
[----:B------:R-:W-:Y:S01]  /*38da0*/  VIADD R5, R29, 0x73 ;  /* 0x000000731d057836 */ /* 0x000fe20000000000 */
[----:B------:R-:W-:-:S03]  /*38db0*/  LEA R4, P6, R8, R2, 0x1 ;  /* 0x0000000208047211 */ /* 0x000fc600078c08ff */
[----:B------:R0:W-:Y:S01]  /*38dc0*/  @P4 STG.E.U16 desc[UR8][R6.64], R11 ;  /* 0x0000000b06004986 */ /* 0x0001e2000c101508 */
[----:B------:R-:W-:Y:S01]  /*38dd0*/  ISETP.LT.AND P4, PT, R5, UR25, !P0 ;  /* 0x0000001905007c0c */ /* 0x000fe2000c781270 */
[----:B------:R-:W-:Y:S01]  /*38de0*/  VIADD R10, R12, UR24 ;  /* 0x000000180c0a7c36 */ /* 0x000fe20008000000 */
[-C--:B------:R-:W-:Y:S01]  /*38df0*/  LEA.HI.X.SX32 R5, R8, R3.reuse, 0x1, P6 ;  /* 0x0000000308057211 */ /* 0x080fe200030f0eff */
[----:B------:R-:W1:Y:S01]  /*38e00*/  LDCU UR24, c[0x0][0x3b8] ;  /* 0x00007700ff1877ac */ /* 0x000e620008000800 */
[----:B------:R-:W-:Y:S02]  /*38e10*/  ISETP.LT.AND P5, PT, R13, UR15, !P0 ;  /* 0x0000000f0d007c0c */ /* 0x000fe4000c7a1270 */
[----:B0-----:R-:W-:Y:S01]  /*38e20*/  PRMT R7, R11, 0x7632, R7 ;  /* 0x000076320b077816 */ /* 0x001fe20000000007 */
[----:B------:R-:W-:Y:S01]  /*38e30*/  VIADD R0, R10, UR22 ;  /* 0x000000160a007c36 */ /* 0x000fe20008000000 */
[-C--:B------:R-:W-:Y:S01]  /*38e40*/  LEA R6, P6, R9, R2.reuse, 0x1 ;  /* 0x0000000209067211 */ /* 0x080fe200078c08ff */
[----:B------:R-:W-:Y:S01]  /*38e50*/  VIADD R11, R29, 0x74 ;  /* 0x000000741d0b7836 */ /* 0x000fe20000000000 */
[----:B------:R-:W0:Y:S01]  /*38e60*/  LDCU UR15, c[0x0][0x3b8] ;  /* 0x00007700ff0f77ac */ /* 0x000e220008000800 */
[----:B------:R1:W-:Y:S01]  /*38e70*/  @P1 STG.E.U16 desc[UR8][R4.64], R7 ;  /* 0x0000000704001986 */ /* 0x0003e2000c101508 */
[----:B------:R-:W0:Y:S01]  /*38e80*/  LDCU UR22, c[0x0][0x3b8] ;  /* 0x00007700ff1677ac */ /* 0x000e220008000800 */
[----:B------:R-:W0:Y:S01]  /*38e90*/  LDCU UR25, c[0x0][0x3b8] ;  /* 0x00007700ff1977ac */ /* 0x000e220008000800 */
[----:B-1----:R-:W-:Y:S01]  /*38ea0*/  LEA.HI.X.SX32 R7, R9, R3, 0x1, P6 ;  /* 0x0000000309077211 */ /* 0x002fe200030f0eff */
[----:B------:R-:W-:Y:S01]  /*38eb0*/  VIADD R5, R29, 0x75 ;  /* 0x000000751d057836 */ /* 0x000fe20000000000 */
[----:B------:R-:W-:-:S03]  /*38ec0*/  LEA R4, P6, R12, R2, 0x1 ;  /* 0x000000020c047211 */ /* 0x000fc600078c08ff */
[----:B------:R1:W-:Y:S01]  /*38ed0*/  @P2 STG.E.U16 desc[UR8][R6.64], R20 ;  /* 0x0000001406002986 */ /* 0x0003e2000c101508 */
[----:B------:R-:W-:Y:S01]  /*38ee0*/  ISETP.LT.AND P2, PT, R5, UR31, !P0 ;  /* 0x0000001f05007c0c */ /* 0x000fe2000c741270 */
[----:B------:R-:W-:Y:S01]  /*38ef0*/  VIADD R8, R0, UR26 ;  /* 0x0000001a00087c36 */ /* 0x000fe20008000000 */
[-C--:B------:R-:W-:Y:S01]  /*38f00*/  LEA.HI.X.SX32 R5, R12, R3.reuse, 0x1, P6 ;  /* 0x000000030c057211 */ /* 0x080fe200030f0eff */
[----:B------:R-:W0:Y:S01]  /*38f10*/  LDCU UR26, c[0x0][0x3b8] ;  /* 0x00007700ff1a77ac */ /* 0x000e220008000800 */
[----:B------:R-:W-:Y:S02]  /*38f20*/  ISETP.LT.AND P1, PT, R11, UR28, !P0 ;  /* 0x0000001c0b007c0c */ /* 0x000fe4000c721270 */
[----:B-1----:R-:W-:Y:S01]  /*38f30*/  PRMT R7, R20, 0x7632, R7 ;  /* 0x0000763214077816 */ /* 0x002fe20000000007 */
[C---:B------:R-:W-:Y:S01]  /*38f40*/  VIADD R12, R29.reuse, 0x76 ;  /* 0x000000761d0c7836 */ /* 0x040fe20000000000 */
[----:B------:R-:W-:Y:S01]  /*38f50*/  LEA R6, P6, R10, R2, 0x1 ;  /* 0x000000020a067211 */ /* 0x000fe200078c08ff */
[----:B------:R-:W-:Y:S01]  /*38f60*/  VIADD R9, R8, UR30 ;  /* 0x0000001e08097c36 */ /* 0x000fe20008000000 */
[----:B------:R-:W1:Y:S01]  /*38f70*/  LDCU UR28, c[0x0][0x3b8] ;  /* 0x00007700ff1c77ac */ /* 0x000e620008000800 */
[----:B------:R0:W-:Y:S01]  /*38f80*/  @P3 STG.E.U16 desc[UR8][R4.64], R7 ;  /* 0x0000000704003986 */ /* 0x0001e2000c101508 */
[----:B------:R-:W1:Y:S01]  /*38f90*/  LDCU UR30, c[0x0][0x3b8] ;  /* 0x00007700ff1e77ac */ /* 0x000e620008000800 */
[----:B------:R-:W1:Y:S01]  /*38fa0*/  LDCU UR31, c[0x0][0x3b8] ;  /* 0x00007700ff1f77ac */ /* 0x000e620008000800 */
[----:B0-----:R-:W-:Y:S01]  /*38fb0*/  LEA.HI.X.SX32 R7, R10, R3, 0x1, P6 ;  /* 0x000000030a077211 */ /* 0x001fe200030f0eff */
[----:B------:R-:W-:-:S04]  /*38fc0*/  VIADD R5, R29, 0x77 ;  /* 0x000000771d057836 */ /* 0x000fc80000000000 */
[----:B------:R0:W-:Y:S01]  /*38fd0*/  @P5 STG.E.U16 desc[UR8][R6.64], R21 ;  /* 0x0000001506005986 */ /* 0x0001e2000c101508 */
[CC--:B------:R-:W-:Y:S02]  /*38fe0*/  LEA R4, P5, R0.reuse, R2.reuse, 0x1 ;  /* 0x0000000200047211 */ /* 0x0c0fe400078a08ff */
[----:B------:R-:W-:Y:S01]  /*38ff0*/  ISETP.LT.AND P6, PT, R5, UR33, !P0 ;  /* 0x0000002105007c0c */ /* 0x000fe2000c7c1270 */
[----:B------:R-:W-:Y:S01]  /*39000*/  VIADD R11, R9, UR29 ;  /* 0x0000001d090b7c36 */ /* 0x000fe20008000000 */
[-C--:B------:R-:W-:Y:S01]  /*39010*/  LEA.HI.X.SX32 R5, R0, R3.reuse, 0x1, P5 ;  /* 0x0000000300057211 */ /* 0x080fe200028f0eff */
[----:B------:R-:W1:Y:S01]  /*39020*/  LDCU UR29, c[0x0][0x3b8] ;  /* 0x00007700ff1d77ac */ /* 0x000e620008000800 */
[----:B------:R-:W-:Y:S01]  /*39030*/  ISETP.LT.AND P3, PT, R12, UR32, !P0 ;  /* 0x000000200c007c0c */ /* 0x000fe2000c761270 */
[----:B------:R-:W1:Y:S01]  /*39040*/  LDCU UR33, c[0x0][0x3b8] ;  /* 0x00007700ff2177ac */ /* 0x000e620008000800 */
[----:B0-----:R-:W-:Y:S02]  /*39050*/  PRMT R7, R21, 0x7632, R7 ;  /* 0x0000763215077816 */ /* 0x001fe40000000007 */
[-C--:B------:R-:W-:Y:S01]  /*39060*/  LEA R6, P5, R8, R2.reuse, 0x1 ;  /* 0x0000000208067211 */ /* 0x080fe200078a08ff */
[----:B------:R-:W-:Y:S01]  /*39070*/  VIADD R12, R29, 0x78 ;  /* 0x000000781d0c7836 */ /* 0x000fe20000000000 */
[----:B------:R-:W0:Y:S01]  /*39080*/  LDCU UR32, c[0x0][0x3b8] ;  /* 0x00007700ff2077ac */ /* 0x000e220008000800 */
[----:B------:R1:W-:Y:S03]  /*39090*/  @P4 STG.E.U16 desc[UR8][R4.64], R7 ;  /* 0x0000000704004986 */ /* 0x0003e6000c101508 */
[----:B------:R-:W-:Y:S01]  /*390a0*/  ISETP.LT.AND P4, PT, R12, UR35, !P0 ;  /* 0x000000230c007c0c */ /* 0x000fe2000c781270 */
[----:B------:R-:W-:Y:S01]  /*390b0*/  VIADD R10, R11, UR14 ;  /* 0x0000000e0b0a7c36 */ /* 0x000fe20008000000 */
[----:B-1----:R-:W-:Y:S01]  /*390c0*/  LEA.HI.X.SX32 R7, R8, R3, 0x1, P5 ;  /* 0x0000000308077211 */ /* 0x002fe200028f0eff */
[----:B------:R-:W-:Y:S01]  /*390d0*/  VIADD R5, R29, 0x79 ;  /* 0x000000791d057836 */ /* 0x000fe20000000000 */
[----:B------:R-:W-:Y:S01]  /*390e0*/  PRMT R12, R22, 0x7632, R12 ;  /* 0x00007632160c7816 */ /* 0x000fe2000000000c */
[----:B------:R-:W1:Y:S02]  /*390f0*/  LDCU UR14, c[0x0][0x3b8] ;  /* 0x00007700ff0e77ac */ /* 0x000e640008000800 */
[----:B------:R0:W-:Y:S01]  /*39100*/  @P1 STG.E.U16 desc[UR8][R6.64], R22 ;  /* 0x0000001606001986 */ /* 0x0001e2000c101508 */
[----:B------:R-:W1:Y:S01]  /*39110*/  LDCU UR35, c[0x0][0x3b8] ;  /* 0x00007700ff2377ac */ /* 0x000e620008000800 */
[----:B0-----:R-:W-:-:S04]  /*39120*/  LEA R6, P5, R9, R2, 0x1 ;  /* 0x0000000209067211 */ /* 0x001fc800078a08ff */
[----:B------:R-:W-:Y:S01]  /*39130*/  LEA.HI.X.SX32 R7, R9, R3, 0x1, P5 ;  /* 0x0000000309077211 */ /* 0x000fe200028f0eff */
[----:B------:R-:W-:Y:S01]  /*39140*/  VIADD R9, R29, 0x7a ;  /* 0x0000007a1d097836 */ /* 0x000fe20000000000 */
[----:B------:R-:W-:-:S03]  /*39150*/  LEA R8, P5, R11, R2, 0x1 ;  /* 0x000000020b087211 */ /* 0x000fc600078a08ff */
[----:B------:R0:W-:Y:S01]  /*39160*/  @P2 STG.E.U16 desc[UR8][R6.64], R12 ;  /* 0x0000000c06002986 */ /* 0x0001e2000c101508 */
[----:B------:R-:W-:Y:S01]  /*39170*/  ISETP.LT.AND P2, PT, R9, UR38, !P0 ;  /* 0x0000002609007c0c */ /* 0x000fe2000c741270 */
[----:B------:R-:W-:Y:S01]  /*39180*/  VIADD R0, R10, UR34 ;  /* 0x000000220a007c36 */ /* 0x000fe20008000000 */
[-C--:B------:R-:W-:Y:S01]  /*39190*/  LEA.HI.X.SX32 R9, R11, R3.reuse, 0x1, P5 ;  /* 0x000000030b097211 */ /* 0x080fe200028f0eff */
[----:B------:R-:W1:Y:S02]  /*391a0*/  LDCU UR34, c[0x0][0x3b8] ;  /* 0x00007700ff2277ac */ /* 0x000e640008000800 */
[----:B------:R-:W-:Y:S02]  /*391b0*/  VIADD R4, R0, UR27 ;  /* 0x0000001b00047c36 */ /* 0x000fe40008000000 */
[----:B------:R2:W-:Y:S01]  /*391c0*/  @P3 STG.E.U16 desc[UR8][R8.64], R23 ;  /* 0x0000001708003986 */ /* 0x0005e2000c101508 */
[----:B------:R-:W-:Y:S01]  /*391d0*/  ISETP.LT.AND P1, PT, R5, UR36, !P0 ;  /* 0x0000002405007c0c */ /* 0x000fe2000c721270 */
[----:B------:R-:W-:Y:S01]  /*391e0*/  VIADD R5, R4, UR37 ;  /* 0x0000002504057c36 */ /* 0x000fe20008000000 */
[----:B------:R-:W-:Y:S01]  /*391f0*/  PRMT R11, R23, 0x7632, R11 ;  /* 0x00007632170b7816 */ /* 0x000fe2000000000b */
[C---:B0-----:R-:W-:Y:S01]  /*39200*/  VIADD R7, R29.reuse, 0x7b ;  /* 0x0000007b1d077836 */ /* 0x041fe20000000000 */
[----:B------:R-:W0:Y:S01]  /*39210*/  LDCU UR27, c[0x0][0x3b8] ;  /* 0x00007700ff1b77ac */ /* 0x000e220008000800 */
[----:B------:R-:W-:Y:S01]  /*39220*/  VIADD R12, R29, 0x7c ;  /* 0x0000007c1d0c7836 */ /* 0x000fe20000000000 */
[----:B------:R-:W0:Y:S01]  /*39230*/  LDCU UR38, c[0x0][0x3b8] ;  /* 0x00007700ff2677ac */ /* 0x000e220008000800 */
[CC--:B--2---:R-:W-:Y:S01]  /*39240*/  LEA R8, P5, R10.reuse, R2.reuse, 0x1 ;  /* 0x000000020a087211 */ /* 0x0c4fe200078a08ff */
[----:B------:R-:W2:Y:S03]  /*39250*/  LDCU UR36, c[0x0][0x3b8] ;  /* 0x00007700ff2477ac */ /* 0x000ea60008000800 */
[----:B------:R-:W-:Y:S01]  /*39260*/  LEA.HI.X.SX32 R9, R10, R3, 0x1, P5 ;  /* 0x000000030a097211 */ /* 0x000fe200028f0eff */
[----:B------:R-:W0:Y:S01]  /*39270*/  LDCU UR37, c[0x0][0x3b8] ;  /* 0x00007700ff2577ac */ /* 0x000e220008000800 */
[----:B------:R-:W-:Y:S01]  /*39280*/  LEA R10, P5, R0, R2, 0x1 ;  /* 0x00000002000a7211 */ /* 0x000fe200078a08ff */
[----:B------:R-:W-:-:S02]  /*39290*/  VIADD R6, R5, UR39 ;  /* 0x0000002705067c36 */ /* 0x000fc40008000000 */
[----:B------:R1:W-:Y:S01]  /*392a0*/  @P6 STG.E.U16 desc[UR8][R8.64], R11 ;  /* 0x0000000b08006986 */ /* 0x0003e2000c101508 */
[----:B------:R-:W-:Y:S01]  /*392b0*/  ISETP.LT.AND P3, PT, R7, UR40, !P0 ;  /* 0x0000002807007c0c */ /* 0x000fe2000c761270 */
[----:B------:R-:W-:Y:S01]  /*392c0*/  VIADD R7, R6, UR51 ;  /* 0x0000003306077c36 */ /* 0x000fe20008000000 */
[----:B------:R-:W0:Y:S01]  /*392d0*/  LDCU UR39, c[0x0][0x3b8] ;  /* 0x00007700ff2777ac */ /* 0x000e220008000800 */
[-C--:B-1----:R-:W-:Y:S01]  /*392e0*/  LEA.HI.X.SX32 R11, R0, R3.reuse, 0x1, P5 ;  /* 0x00000003000b7211 */ /* 0x082fe200028f0eff */
[----:B------:R-:W-:Y:S01]  /*392f0*/  VIADD R9, R29, 0x7d ;  /* 0x0000007d1d097836 */ /* 0x000fe20000000000 */
[-C--:B------:R-:W-:Y:S01]  /*39300*/  LEA R8, P5, R4, R2.reuse, 0x1 ;  /* 0x0000000204087211 */ /* 0x080fe200078a08ff */
[----:B------:R-:W-:Y:S01]  /*39310*/  VIADD R0, R7, UR49 ;  /* 0x0000003107007c36 */ /* 0x000fe20008000000 */
[----:B------:R-:W-:Y:S01]  /*39320*/  ISETP.LT.AND P6, PT, R12, UR50, !P0 ;  /* 0x000000320c007c0c */ /* 0x000fe2000c7c1270 */
[----:B------:R1:W-:Y:S01]  /*39330*/  @P4 STG.E.U16 desc[UR8][R10.64], R25 ;  /* 0x000000190a004986 */ /* 0x0003e2000c101508 */
[----:B------:R-:W-:Y:S01]  /*39340*/  ISETP.LT.AND P4, PT, R9, UR48, !P0 ;  /* 0x0000003009007c0c */ /* 0x000fe2000c781270 */
[----:B------:R-:W-:Y:S01]  /*39350*/  VIADD R12, R0, UR47 ;  /* 0x0000002f000c7c36 */ /* 0x000fe20008000000 */
[----:B------:R-:W-:Y:S01]  /*39360*/  LEA.HI.X.SX32 R9, R4, R3, 0x1, P5 ;  /* 0x0000000304097211 */ /* 0x000fe200028f0eff */
[----:B------:R-:W-:Y:S01]  /*39370*/  VIADD R4, R29, 0x7e ;  /* 0x0000007e1d047836 */ /* 0x000fe20000000000 */
[----:B------:R-:W0:Y:S01]  /*39380*/  LDCU UR40, c[0x0][0x3b8] ;  /* 0x00007700ff2877ac */ /* 0x000e220008000800 */
[----:B------:R-:W0:Y:S01]  /*39390*/  LDCU UR51, c[0x0][0x3b8] ;  /* 0x00007700ff3377ac */ /* 0x000e220008000800 */
[----:B-1----:R-:W-:Y:S01]  /*393a0*/  PRMT R11, R25, 0x7632, R11 ;  /* 0x00007632190b7816 */ /* 0x002fe2000000000b */
[----:B------:R-:W1:Y:S01]  /*393b0*/  LDCU UR50, c[0x0][0x3b8] ;  /* 0x00007700ff3277ac */ /* 0x000e620008000800 */
[----:B------:R-:W-:-:S03]  /*393c0*/  LEA R10, P5, R5, R2, 0x1 ;  /* 0x00000002050a7211 */ /* 0x000fc600078a08ff */
[----:B------:R0:W-:Y:S01]  /*393d0*/  @P1 STG.E.U16 desc[UR8][R8.64], R11 ;  /* 0x0000000b08001986 */ /* 0x0001e2000c101508 */
[----:B------:R-:W-:Y:S01]  /*393e0*/  ISETP.LT.AND P1, PT, R4, UR46, !P0 ;  /* 0x0000002e04007c0c */ /* 0x000fe2000c721270 */
[----:B------:R-:W-:Y:S01]  /*393f0*/  VIADD R4, R12, UR45 ;  /* 0x0000002d0c047c36 */ /* 0x000fe20008000000 */
[----:B------:R-:W1:Y:S01]  /*39400*/  LDCU UR49, c[0x0][0x3b8] ;  /* 0x00007700ff3177ac */ /* 0x000e620008000800 */
[----:B------:R-:W1:Y:S01]  /*39410*/  LDCU UR48, c[0x0][0x3b8] ;  /* 0x00007700ff3077ac */ /* 0x000e620008000800 */
[----:B------:R-:W1:Y:S01]  /*39420*/  LDCU UR47, c[0x0][0x3b8] ;  /* 0x00007700ff2f77ac */ /* 0x000e620008000800 */
[----:B0-----:R-:W-:Y:S01]  /*39430*/  LEA.HI.X.SX32 R11, R5, R3, 0x1, P5 ;  /* 0x00000003050b7211 */ /* 0x001fe200028f0eff */
[----:B------:R-:W-:Y:S01]  /*39440*/  VIADD R5, R29, 0x7f ;  /* 0x0000007f1d057836 */ /* 0x000fe20000000000 */
[----:B------:R-:W-:Y:S01]  /*39450*/  LEA R8, P5, R6, R2, 0x1 ;  /* 0x0000000206087211 */ /* 0x000fe200078a08ff */
[----:B------:R-:W0:Y:S02]  /*39460*/  LDCU UR46, c[0x0][0x3b8] ;  /* 0x00007700ff2e77ac */ /* 0x000e240008000800 */
[----:B------:R1:W-:Y:S01]  /*39470*/  @P2 STG.E.U16 desc[UR8][R10.64], R26 ;  /* 0x0000001a0a002986 */ /* 0x0003e2000c101508 */
[----:B------:R-:W-:Y:S01]  /*39480*/  ISETP.LT.AND P2, PT, R5, UR44, !P0 ;  /* 0x0000002c05007c0c */ /* 0x000fe2000c741270 */
[----:B------:R-:W0:Y:S01]  /*39490*/  LDCU UR45, c[0x0][0x3b8] ;  /* 0x00007700ff2d77ac */ /* 0x000e220008000800 */
[----:B------:R-:W-:-:S02]  /*394a0*/  PRMT R5, R26, 0x7632, R5 ;  /* 0x000076321a057816 */ /* 0x000fc40000000005 */
[-C--:B------:R-:W-:Y:S01]  /*394b0*/  LEA.HI.X.SX32 R9, R6, R3.reuse, 0x1, P5 ;  /* 0x0000000306097211 */ /* 0x080fe200028f0eff */
[----:B------:R-:W0:Y:S01]  /*394c0*/  LDCU UR44, c[0x0][0x3b8] ;  /* 0x00007700ff2c77ac */ /* 0x000e220008000800 */
[-C--:B------:R-:W-:Y:S01]  /*394d0*/  LEA R6, P5, R7, R2.reuse, 0x1 ;  /* 0x0000000207067211 */ /* 0x080fe200078a08ff */
[----:B-1----:R-:W-:Y:S02]  /*394e0*/  VIADD R11, R4, UR43 ;  /* 0x0000002b040b7c36 */ /* 0x002fe40008000000 */
[----:B------:R-:W-:Y:S01]  /*394f0*/  VIADD R10, R29, 0x80 ;  /* 0x000000801d0a7836 */ /* 0x000fe20000000000 */
[----:B------:R1:W-:Y:S01]  /*39500*/  @P3 STG.E.U16 desc[UR8][R8.64], R5 ;  /* 0x0000000508003986 */ /* 0x0003e2000c101508 */
[-C--:B------:R-:W-:Y:S01]  /*39510*/  LEA.HI.X.SX32 R7, R7, R3.reuse, 0x1, P5 ;  /* 0x0000000307077211 */ /* 0x080fe200028f0eff */
[----:B------:R-:W0:Y:S02]  /*39520*/  LDCU UR43, c[0x0][0x3b8] ;  /* 0x00007700ff2b77ac */ /* 0x000e240008000800 */
[----:B------:R2:W-:Y:S01]  /*39530*/  STL [R1+0x1bc], R11 ;  /* 0x0001bc0b01007387 */ /* 0x0005e20000100800 */
[----:B------:R-:W-:Y:S01]  /*39540*/  ISETP.LT.AND P3, PT, R10, UR42, !P0 ;  /* 0x0000002a0a007c0c */ /* 0x000fe2000c761270 */
[----:B------:R-:W0:Y:S02]  /*39550*/  LDCU UR42, c[0x0][0x3b8] ;  /* 0x00007700ff2a77ac */ /* 0x000e240008000800 */
[----:B------:R3:W-:Y:S01]  /*39560*/  @P6 STG.E.U16 desc[UR8][R6.64], R28 ;  /* 0x0000001c06006986 */ /* 0x0007e2000c101508 */
[CC--:B-1----:R-:W-:Y:S01]  /*39570*/  LEA R8, P5, R0.reuse, R2.reuse, 0x1 ;  /* 0x0000000200087211 */ /* 0x0c2fe200078a08ff */
[----:B--2---:R-:W-:Y:S01]  /*39580*/  VIADD R11, R11, UR41 ;  /* 0x000000290b0b7c36 */ /* 0x004fe20008000000 */
[----:B------:R-:W1:Y:S01]  /*39590*/  LDCU UR41, c[0x0][0x3b8] ;  /* 0x00007700ff2977ac */ /* 0x000e620008000800 */
[----:B------:R-:W-:Y:S01]  /*395a0*/  VIADD R5, R29, 0x81 ;  /* 0x000000811d057836 */ /* 0x000fe20000000000 */
[----:B------:R-:W-:Y:S01]  /*395b0*/  LEA.HI.X.SX32 R9, R0, R3, 0x1, P5 ;  /* 0x0000000300097211 */ /* 0x000fe200028f0eff */
[----:B------:R-:W-:Y:S01]  /*395c0*/  VIADD R10, R11, UR55 ;  /* 0x000000370b0a7c36 */ /* 0x000fe20008000000 */
[----:B------:R-:W-:Y:S01]  /*395d0*/  STL [R1+0x1b8], R11 ;  /* 0x0001b80b01007387 */ /* 0x000fe20000100800 */
[----:B---3--:R-:W-:-:S02]  /*395e0*/  LEA R6, P5, R12, R2, 0x1 ;  /* 0x000000020c067211 */ /* 0x008fc400078a08ff */
[----:B------:R-:W-:Y:S01]  /*395f0*/  ISETP.LT.AND P6, PT, R5, UR56, !P0 ;  /* 0x0000003805007c0c */ /* 0x000fe2000c7c1270 */
[C---:B------:R-:W-:Y:S01]  /*39600*/  VIADD R0, R29.reuse, 0x82 ;  /* 0x000000821d007836 */ /* 0x040fe20000000000 */
[----:B------:R-:W-:Y:S01]  /*39610*/  PRMT R5, R28, 0x7632, R5 ;  /* 0x000076321c057816 */ /* 0x000fe20000000005 */
[----:B------:R2:W-:Y:S01]  /*39620*/  STL [R1+0x1b4], R10 ;  /* 0x0001b40a01007387 */ /* 0x0005e20000100800 */
[-C--:B------:R-:W-:Y:S01]  /*39630*/  LEA.HI.X.SX32 R7, R12, R3.reuse, 0x1, P5 ;  /* 0x000000030c077211 */ /* 0x080fe200028f0eff */
[----:B------:R-:W3:Y:S02]  /*39640*/  LDCU UR56, c[0x0][0x3b8] ;  /* 0x00007700ff3877ac */ /* 0x000ee40008000800 */
[----:B------:R0:W-:Y:S01]  /*39650*/  @P4 STG.E.U16 desc[UR8][R8.64], R5 ;  /* 0x0000000508004986 */ /* 0x0001e2000c101508 */
[----:B------:R-:W-:Y:S01]  /*39660*/  ISETP.LT.AND P4, PT, R0, UR54, !P0 ;  /* 0x0000003600007c0c */ /* 0x000fe2000c781270 */
[----:B------:R-:W1:Y:S01]  /*39670*/  LDCU UR55, c[0x0][0x3b8] ;  /* 0x00007700ff3777ac */ /* 0x000e620008000800 */
[----:B--2---:R-:W-:Y:S01]  /*39680*/  VIADD R10, R10, UR53 ;  /* 0x000000350a0a7c36 */ /* 0x004fe20008000000 */
[----:B----4-:R-:W-:Y:S01]  /*39690*/  @P1 STG.E.U16 desc[UR8][R6.64], R27 ;  /* 0x0000001b06001986 */ /* 0x010fe2000c101508 */
[C---:B------:R-:W-:Y:S01]  /*396a0*/  VIADD R0, R29.reuse, 0x83 ;  /* 0x000000831d007836 */ /* 0x040fe20000000000 */
[----:B------:R-:W2:Y:S02]  /*396b0*/  LDCU UR54, c[0x0][0x3b8] ;  /* 0x00007700ff3677ac */ /* 0x000ea40008000800 */
[----:B------:R-:W-:Y:S01]  /*396c0*/  STL [R1+0x1b0], R10 ;  /* 0x0001b00a01007387 */ /* 0x000fe20000100800 */
[----:B0-----:R-:W-:Y:S01]  /*396d0*/  LEA R8, P1, R4, R2, 0x1 ;  /* 0x0000000204087211 */ /* 0x001fe200078208ff */
[----:B------:R-:W0:Y:S02]  /*396e0*/  LDCU UR53, c[0x0][0x3b8] ;  /* 0x00007700ff3577ac */ /* 0x000e240008000800 */
[----:B------:R4:W-:Y:S01]  /*396f0*/  STL [R1+0x10e8], R2 ;  /* 0x0010e80201007387 */ /* 0x0009e20000100800 */
[----:B------:R-:W-:Y:S01]  /*39700*/  ISETP.LT.AND P5, PT, R0, UR52, !P0 ;  /* 0x0000003400007c0c */ /* 0x000fe2000c7a1270 */
[----:B------:R-:W-:Y:S01]  /*39710*/  VIADD R0, R29, 0x84 ;  /* 0x000000841d007836 */ /* 0x000fe20000000000 */
[----:B------:R-:W-:Y:S01]  /*39720*/  LEA.HI.X.SX32 R9, R4, R3, 0x1, P1 ;  /* 0x0000000304097211 */ /* 0x000fe200008f0eff */
[----:B------:R-:W-:Y:S01]  /*39730*/  STL [R1+0x10ec], R3 ;  /* 0x0010ec0301007387 */ /* 0x000fe20000100800 */
[----:B------:R-:W0:Y:S01]  /*39740*/  LDCU UR52, c[0x0][0x3b8] ;  /* 0x00007700ff3477ac */ /* 0x000e220008000800 */
[----:B----4-:R-:W-:Y:S01]  /*39750*/  VIADD R2, R10, UR6 ;  /* 0x000000060a027c36 */ /* 0x010fe20008000000 */
[----:B------:R-:W-:Y:S01]  /*39760*/  ISETP.LT.AND P1, PT, R0, UR76, !P0 ;  /* 0x0000004c00007c0c */ /* 0x000fe2000c721270 */
[----:B------:R-:W4:Y:S03]  /*39770*/  LDCU UR6, c[0x0][0x3b8] ;  /* 0x00007700ff0677ac */ /* 0x000f260008000800 */
[----:B------:R0:W-:Y:S01]  /*39780*/  STL [R1+0x1ac], R2 ;  /* 0x0001ac0201007387 */ /* 0x0001e20000100800 */
[----:B------:R-:W1:Y:S01]  /*39790*/  LDCU UR76, c[0x0][0x3b8] ;  /* 0x00007700ff4c77ac */ /* 0x000e620008000800 */
[----:B0-----:R-:W-:-:S02]  /*397a0*/  VIADD R2, R2, UR75 ;  /* 0x0000004b02027c36 */ /* 0x001fc40008000000 */
[----:B------:R-:W-:Y:S01]  /*397b0*/  STL.64 [R1+0x1c0], R8 ;  /* 0x0001c00801007387 */ /* 0x000fe20000100a00 */
[----:B------:R-:W0:Y:S01]  /*397c0*/  LDCU UR75, c[0x0][0x3b8] ;  /* 0x00007700ff4b77ac */ /* 0x000e220008000800 */
[----:B------:R-:W-:Y:S02]  /*397d0*/  VIADD R0, R2, UR74 ;  /* 0x0000004a02007c36 */ /* 0x000fe40008000000 */
[----:B------:R-:W-:Y:S01]  /*397e0*/  STL [R1+0x1a8], R2 ;  /* 0x0001a80201007387 */ /* 0x000fe20000100800 */
[----:B------:R-:W0:Y:S03]  /*397f0*/  LDCU UR74, c[0x0][0x3b8] ;  /* 0x00007700ff4a77ac */ /* 0x000e260008000800 */
[----:B------:R1:W-:Y:S02]  /*39800*/  STL [R1+0x1a4], R0 ;  /* 0x0001a40001007387 */ /* 0x0003e40000100800 */
[----:B-1----:R-:W-:Y:S01]  /*39810*/  VIADD R0, R0, UR73 ;  /* 0x0000004900007c36 */ /* 0x002fe20008000000 */
[----:B------:R-:W1:Y:S04]  /*39820*/  LDCU UR73, c[0x0][0x3b8] ;  /* 0x00007700ff4977ac */ /* 0x000e680008000800 */
[----:B------:R0:W-:Y:S02]  /*39830*/  STL [R1+0x1a0], R0 ;  /* 0x0001a00001007387 */ /* 0x0001e40000100800 */
[----:B0-----:R-:W-:Y:S01]  /*39840*/  VIADD R0, R0, UR72 ;  /* 0x0000004800007c36 */ /* 0x001fe20008000000 */
[----:B------:R-:W0:Y:S04]  /*39850*/  LDCU UR72, c[0x0][0x3b8] ;  /* 0x00007700ff4877ac */ /* 0x000e280008000800 */
        /* <DEDUP_REMOVED lines=26> */
[----:B------:R-:W1:Y:S03]  /*39a00*/  LDCU UR66, c[0x0][0x3b8] ;  /* 0x00007700ff4277ac */ /* 0x000e660008000800 */
[----:B------:R-:W-:Y:S01]  /*39a10*/  VIADD R26, R0, UR65 ;  /* 0x00000041001a7c36 */ /* 0x000fe20008000000 */
[----:B------:R0:W-:Y:S01]  /*39a20*/  STL [R1+0x178], R0 ;  /* 0x0001780001007387 */ /* 0x0001e20000100800 */
[----:B------:R-:W1:Y:S02]  /*39a30*/  LDCU UR65, c[0x0][0x3b8] ;  /* 0x00007700ff4177ac */ /* 0x000e640008000800 */
        /* <DEDUP_REMOVED lines=18> */
[----:B-----5:R-:W-:Y:S01]  /*39b60*/  VIADD R0, R0, UR4 ;  /* 0x0000000400007c36 */ /* 0x020fe20008000000 */
[----:B------:R-:W5:Y:S04]  /*39b70*/  LDCU UR4, c[0x0][0x3b8] ;  /* 0x00007700ff0477ac */ /* 0x000f680008000800 */
        /* <DEDUP_REMOVED lines=133> */
[----:B---3--:R-:W-:Y:S01]  /*3a3d0*/  VIADD R0, R0, UR56 ;  /* 0x0000003800007c36 */ /* 0x008fe20008000000 */
[----:B------:R-:W3:Y:S04]  /*3a3e0*/  LDCU UR56, c[0x0][0x3b8] ;  /* 0x00007700ff3877ac */ /* 0x000ee80008000800 */
[----:B------:R0:W-:Y:S02]  /*3a3f0*/  STL [R1+0xa0], R0 ;  /* 0x0000a00001007387 */ /* 0x0001e40000100800 */
[----:B0-----:R-:W-:Y:S01]  /*3a400*/  VIADD R0, R0, UR55 ;  /* 0x0000003700007c36 */ /* 0x001fe20008000000 */
[----:B------:R-:W0:Y:S04]  /*3a410*/  LDCU UR55, c[0x0][0x3b8] ;  /* 0x00007700ff3777ac */ /* 0x000e280008000800 */
[----:B------:R2:W-:Y:S02]  /*3a420*/  STL [R1+0x9c], R0 ;  /* 0x00009c0001007387 */ /* 0x0005e40000100800 */
[----:B--2---:R-:W-:Y:S01]  /*3a430*/  VIADD R0, R0, UR54 ;  /* 0x0000003600007c36 */ /* 0x004fe20008000000 */
[----:B------:R-:W2:Y:S04]  /*3a440*/  LDCU UR54, c[0x0][0x3b8] ;  /* 0x00007700ff3677ac */ /* 0x000ea80008000800 */
[----:B------:R0:W-:Y:S02]  /*3a450*/  STL [R1+0x98], R0 ;  /* 0x0000980001007387 */ /* 0x0001e40000100800 */
[----:B0-----:R-:W-:Y:S01]  /*3a460*/  VIADD R0, R0, UR53 ;  /* 0x0000003500007c36 */ /* 0x001fe20008000000 */
[----:B------:R-:W0:Y:S04]  /*3a470*/  LDCU UR53, c[0x0][0x3b8] ;  /* 0x00007700ff3577ac */ /* 0x000e280008000800 */
[----:B------:R1:W-:Y:S02]  /*3a480*/  STL [R1+0x94], R0 ;  /* 0x0000940001007387 */ /* 0x0003e40000100800 */
[----:B-1----:R-:W-:Y:S01]  /*3a490*/  VIADD R0, R0, UR52 ;  /* 0x0000003400007c36 */ /* 0x002fe20008000000 */
[----:B------:R-:W1:Y:S04]  /*3a4a0*/  LDCU UR52, c[0x0][0x3b8] ;  /* 0x00007700ff3477ac */ /* 0x000e680008000800 */
[----:B------:R4:W-:Y:S02]  /*3a4b0*/  STL [R1+0x90], R0 ;  /* 0x0000900001007387 */ /* 0x0009e40000100800 */
[----:B----4-:R-:W-:Y:S01]  /*3a4c0*/  VIADD R0, R0, UR6 ;  /* 0x0000000600007c36 */ /* 0x010fe20008000000 */
[----:B------:R-:W4:Y:S04]  /*3a4d0*/  LDCU UR6, c[0x0][0x3b8] ;  /* 0x00007700ff0677ac */ /* 0x000f280008000800 */
        /* <DEDUP_REMOVED lines=40> */
[----:B------:R-:W0:Y:S03]  /*3a760*/  LDCU UR66, c[0x0][0x3b8] ;  /* 0x00007700ff4277ac */ /* 0x000e260008000800 */
[----:B------:R-:W-:Y:S01]  /*3a770*/  VIADD R3, R0, UR65 ;  /* 0x0000004100037c36 */ /* 0x000fe20008000000 */
[----:B------:R1:W-:Y:S01]  /*3a780*/  STL [R1+0x54], R0 ;  /* 0x0000540001007387 */ /* 0x0003e20000100800 */
[----:B------:R-:W0:Y:S02]  /*3a790*/  LDCU UR65, c[0x0][0x3b8] ;  /* 0x00007700ff4177ac */ /* 0x000e240008000800 */
        /* <DEDUP_REMOVED lines=17> */
[----:B-----5:R-:W-:Y:S01]  /*3a8b0*/  VIADD R0, R0, UR4 ;  /* 0x0000000400007c36 */ /* 0x020fe20008000000 */
[----:B------:R-:W5:Y:S03]  /*3a8c0*/  LDCU UR4, c[0x0][0x3b8] ;  /* 0x00007700ff0477ac */ /* 0x000f660008000800 */
[----:B------:R-:W-:Y:S01]  /*3a8d0*/  VIADD R4, R0, UR5 ;  /* 0x0000000500047c36 */ /* 0x000fe20008000000 */
[----:B------:R0:W-:Y:S01]  /*3a8e0*/  STL [R1+0x34], R0 ;  /* 0x0000340001007387 */ /* 0x0001e20000100800 */
[----:B------:R-:W1:Y:S02]  /*3a8f0*/  LDCU UR5, c[0x0][0x3b8] ;  /* 0x00007700ff0577ac */ /* 0x000e640008000800 */
[----:B------:R-:W-:Y:S01]  /*3a900*/  VIADD R27, R4, UR21 ;  /* 0x00000015041b7c36 */ /* 0x000fe20008000000 */
[----:B------:R-:W1:Y:S03]  /*3a910*/  LDCU UR21, c[0x0][0x3b8] ;  /* 0x00007700ff1577ac */ /* 0x000e660008000800 */
        /* <DEDUP_REMOVED lines=31> */
[----:B------:R1:W-:Y:S01]  /*3ab10*/  STL [R1], R0 ;  /* 0x0000000001007387 */ /* 0x0003e20000100800 */
[----:B------:R-:W0:Y:S03]  /*3ab20*/  LDCU UR24, c[0x0][0x3b8] ;  /* 0x00007700ff1877ac */ /* 0x000e260008000800 */
[----:B------:R2:W-:Y:S01]  /*3ab30*/  STL [R1+0x1060], R29 ;  /* 0x0010601d01007387 */ /* 0x0005e20000100800 */
[----:B-1----:R-:W-:Y:S01]  /*3ab40*/  VIADD R0, R29, UR15 ;  /* 0x0000000f1d007c36 */ /* 0x002fe20008000000 */
[----:B------:R-:W1:Y:S01]  /*3ab50*/  LDCU UR15, c[0x0][0x3b8] ;  /* 0x00007700ff0f77ac */ /* 0x000e620008000800 */
[----:B--2---:R-:W-:-:S02]  /*3ab60*/  IMAD.MOV.U32 R29, RZ, RZ, R4 ;  /* 0x000000ffff1d7224 */ /* 0x004fc400078e0004 */
[----:B------:R-:W-:Y:S01]  /*3ab70*/  VIADD R4, R0, UR22 ;  /* 0x0000001600047c36 */ /* 0x000fe20008000000 */
[----:B------:R2:W-:Y:S01]  /*3ab80*/  STL [R1+0x1070], R0 ;  /* 0x0010700001007387 */ /* 0x0005e20000100800 */
[----:B------:R-:W0:Y:S01]  /*3ab90*/  LDCU UR22, c[0x0][0x3b8] ;  /* 0x00007700ff1677ac */ /* 0x000e220008000800 */
[----:B--2---:R-:W-:Y:S02]  /*3aba0*/  IMAD.MOV.U32 R0, RZ, RZ, R5 ;  /* 0x000000ffff007224 */ /* 0x004fe400078e0005 */
[----:B------:R-:W-:Y:S01]  /*3abb0*/  VIADD R5, R4, UR25 ;  /* 0x0000001904057c36 */ /* 0x000fe20008000000 */
[----:B------:R-:W2:Y:S03]  /*3abc0*/  LDCU UR25, c[0x0][0x3b8] ;  /* 0x00007700ff1977ac */ /* 0x000ea60008000800 */
[----:B------:R-:W-:Y:S01]  /*3abd0*/  VIADD R6, R5, UR26 ;  /* 0x0000001a05067c36 */ /* 0x000fe20008000000 */
[----:B------:R-:W0:Y:S03]  /*3abe0*/  LDCU UR26, c[0x0][0x3b8] ;  /* 0x00007700ff1a77ac */ /* 0x000e260008000800 */
        /* <DEDUP_REMOVED lines=35> */
[----:B------:R1:W-:Y:S01]  /*3ae20*/  STL.64 [R1+0x1000], R22 ;  /* 0x0010001601007387 */ /* 0x0003e20000100a00 */
[----:B------:R-:W0:Y:S01]  /*3ae30*/  LDCU UR49, c[0x0][0x3b8] ;  /* 0x00007700ff3177ac */ /* 0x000e220008000800 */
[----:B-1----:R-:W-:-:S02]  /*3ae40*/  IMAD.MOV.U32 R22, RZ, RZ, R25 ;  /* 0x000000ffff167224 */ /* 0x002fc400078e0019 */
[----:B------:R-:W-:Y:S01]  /*3ae50*/  VIADD R25, R24, UR48 ;  /* 0x0000003018197c36 */ /* 0x000fe20008000000 */
[----:B------:R-:W1:Y:S01]  /*3ae60*/  LDCU UR48, c[0x0][0x3b8] ;  /* 0x00007700ff3077ac */ /* 0x000e620008000800 */
[----:B------:R-:W-:Y:S02]  /*3ae70*/  IMAD.MOV.U32 R23, RZ, RZ, R26 ;  /* 0x000000ffff177224 */ /* 0x000fe400078e001a */
[----:B------:R-:W-:Y:S01]  /*3ae80*/  VIADD R26, R25, UR47 ;  /* 0x0000002f191a7c36 */ /* 0x000fe20008000000 */
[----:B------:R0:W-:Y:S01]  /*3ae90*/  STL.64 [R1+0xff8], R24 ;  /* 0x000ff81801007387 */ /* 0x0001e20000100a00 */
[----:B------:R-:W1:Y:S01]  /*3aea0*/  LDCU UR47, c[0x0][0x3b8] ;  /* 0x00007700ff2f77ac */ /* 0x000e620008000800 */
[----:B0-----:R-:W-:Y:S02]  /*3aeb0*/  IMAD.MOV.U32 R24, RZ, RZ, R27 ;  /* 0x000000ffff187224 */ /* 0x001fe400078e001b */
[----:B------:R-:W-:Y:S01]  /*3aec0*/  VIADD R27, R26, UR46 ;  /* 0x0000002e1a1b7c36 */ /* 0x000fe20008000000 */
[----:B------:R-:W0:Y:S01]  /*3aed0*/  LDCU UR46, c[0x0][0x3b8] ;  /* 0x00007700ff2e77ac */ /* 0x000e220008000800 */
[----:B------:R-:W-:-:S02]  /*3aee0*/  IMAD.MOV.U32 R25, RZ, RZ, R28 ;  /* 0x000000ffff197224 */ /* 0x000fc400078e001c */
[----:B------:R-:W-:Y:S01]  /*3aef0*/  VIADD R28, R27, UR45 ;  /* 0x0000002d1b1c7c36 */ /* 0x000fe20008000000 */
[----:B------:R1:W-:Y:S01]  /*3af00*/  STL.64 [R1+0xff0], R26 ;  /* 0x000ff01a01007387 */ /* 0x0003e20000100a00 */
[----:B------:R-:W0:Y:S01]  /*3af10*/  LDCU UR45, c[0x0][0x3b8] ;  /* 0x00007700ff2d77ac */ /* 0x000e220008000800 */
[----:B-1----:R-:W-:Y:S02]  /*3af20*/  IMAD.MOV.U32 R27, RZ, RZ, R2 ;  /* 0x000000ffff1b7224 */ /* 0x002fe400078e0002 */
[----:B------:R-:W-:Y:S01]  /*3af30*/  VIADD R2, R28, UR44 ;  /* 0x0000002c1c027c36 */ /* 0x000fe20008000000 */
[----:B------:R-:W1:Y:S03]  /*3af40*/  LDCU UR44, c[0x0][0x3b8] ;  /* 0x00007700ff2c77ac */ /* 0x000e660008000800 */
[----:B------:R-:W-:Y:S01]  /*3af50*/  VIADD R2, R2, UR43 ;  /* 0x0000002b02027c36 */ /* 0x000fe20008000000 */
        /* <DEDUP_REMOVED lines=8> */
[----:B---3--:R-:W-:Y:S01]  /*3afe0*/  VIADD R2, R2, UR56 ;  /* 0x0000003802027c36 */ /* 0x008fe20008000000 */
[----:B------:R-:W3:Y:S04]  /*3aff0*/  LDCU UR56, c[0x0][0x3b8] ;  /* 0x00007700ff3877ac */ /* 0x000ee80008000800 */
        /* <DEDUP_REMOVED lines=39> */
[----:B------:R0:W-:Y:S01]  /*3b270*/  STL [R1+0x240], R2 ;  /* 0x0002400201007387 */ /* 0x0001e20000100800 */
[----:B------:R-:W-:-:S02]  /*3b280*/  IMAD.MOV.U32 R26, RZ, RZ, R22 ;  /* 0x000000ffff1a7224 */ /* 0x000fc400078e0016 */
        /* <DEDUP_REMOVED lines=31> */
[----:B------:R-:W-:Y:S04]  /*3b480*/  STL [R1+0x278], R2 ;  /* 0x0002780201007387 */ /* 0x000fe80000100800 */
[----:B------:R0:W-:Y:S02]  /*3b490*/  STL [R1+0x10b8], R22 ;  /* 0x0010b81601007387 */ /* 0x0001e40000100800 */
[----:B0-----:R-:W-:-:S02]  /*3b4a0*/  IMAD.MOV.U32 R22, RZ, RZ, R3 ;  /* 0x000000ffff167224 */ /* 0x001fc400078e0003 */
[----:B------:R-:W2:Y:S04]  /*3b4b0*/  LDL.LU R3, [R1+0x10ec] ;  /* 0x0010ec0001037983 */ /* 0x000ea80000300800 */
[----:B------:R0:W-:Y:S04]  /*3b4c0*/  STL [R1+0x1050], R5 ;  /* 0x0010500501007387 */ /* 0x0001e80000100800 */
[----:B------:R-:W-:Y:S04]  /*3b4d0*/  STL [R1+0x104c], R6 ;  /* 0x00104c0601007387 */ /* 0x000fe80000100800 */
[----:B------:R-:W-:Y:S04]  /*3b4e0*/  STL [R1+0x1048], R7 ;  /* 0x0010480701007387 */ /* 0x000fe80000100800 */
[----:B------:R-:W-:Y:S04]  /*3b4f0*/  STL [R1+0x10d8], R7 ;  /* 0x0010d80701007387 */ /* 0x000fe80000100800 */
[----:B------:R-:W-:Y:S04]  /*3b500*/  STL.64 [R1+0x1040], R8 ;  /* 0x0010400801007387 */ /* 0x000fe80000100a00 */
[----:B------:R-:W-:Y:S04]  /*3b510*/  STL [R1+0x10dc], R8 ;  /* 0x0010dc0801007387 */ /* 0x000fe80000100800 */
[----:B------:R-:W-:Y:S01]  /*3b520*/  STL [R1+0x1038], R28 ;  /* 0x0010381c01007387 */ /* 0x000fe20000100800 */
[----:B0-----:R-:W-:Y:S01]  /*3b530*/  VIADD R5, R2, UR58 ;  /* 0x0000003a02057c36 */ /* 0x001fe20008000000 */
[----:B------:R-:W0:Y:S02]  /*3b540*/  LDCU UR58, c[0x0][0x3b8] ;  /* 0x00007700ff3a77ac */ /* 0x000e240008000800 */
[----:B------:R-:W-:Y:S04]  /*3b550*/  STL.64 [R1+0x1030], R10 ;  /* 0x0010300a01007387 */ /* 0x000fe80000100a00 */
[----:B------:R-:W-:Y:S04]  /*3b560*/  STL.64 [R1+0x10b0], R10 ;  /* 0x0010b00a01007387 */ /* 0x000fe80000100a00 */
[----:B------:R-:W-:Y:S04]  /*3b570*/  STL.64 [R1+0x1028], R12 ;  /* 0x0010280c01007387 */ /* 0x000fe80000100a00 */
[----:B------:R-:W-:Y:S04]  /*3b580*/  STL.64 [R1+0x1020], R14 ;  /* 0x0010200e01007387 */ /* 0x000fe80000100a00 */
[----:B------:R-:W-:Y:S04]  /*3b590*/  STL.64 [R1+0x1018], R16 ;  /* 0x0010181001007387 */ /* 0x000fe80000100a00 */
[----:B------:R-:W-:Y:S04]  /*3b5a0*/  STL.64 [R1+0x1010], R18 ;  /* 0x0010101201007387 */ /* 0x000fe80000100a00 */
[----:B------:R-:W-:Y:S04]  /*3b5b0*/  STL.64 [R1+0x1008], R20 ;  /* 0x0010081401007387 */ /* 0x000fe80000100a00 */
[----:B------:R-:W3:Y:S04]  /*3b5c0*/  LDL.LU R2, [R1+0x10e8] ;  /* 0x0010e80001027983 */ /* 0x000ee80000300800 */
[----:B------:R0:W-:Y:S02]  /*3b5d0*/  STL [R1+0x280], R5 ;  /* 0x0002800501007387 */ /* 0x0001e40000100800 */
[----:B0-----:R-:W-:Y:S01]  /*3b5e0*/  VIADD R5, R5, UR23 ;  /* 0x0000001705057c36 */ /* 0x001fe20008000000 */
[----:B------:R-:W0:Y:S04]  /*3b5f0*/  LDCU UR23, c[0x0][0x3b8] ;  /* 0x00007700ff1777ac */ /* 0x000e280008000800 */
        /* <DEDUP_REMOVED lines=333> */
[----:B------:R1:W-:Y:S04]  /*3cad0*/  STL [R1+0x5e4], R5 ;  /* 0x0005e40501007387 */ /* 0x0003e80000100800 */
[----:B------:R-:W2:Y:S01]  /*3cae0*/  LDL R13, [R1+0x124] ;  /* 0x00012400010d7983 */ /* 0x000ea20000100800 */
[----:B-1----:R-:W-:Y:S01]  /*3caf0*/  VIADD R5, R5, UR46 ;  /* 0x0000002e05057c36 */ /* 0x002fe20008000000 */
[----:B------:R-:W1:Y:S04]  /*3cb00*/  LDCU UR46, c[0x0][0x3b8] ;  /* 0x00007700ff2e77ac */ /* 0x000e680008000800 */
[----:B------:R0:W-:Y:S01]  /*3cb10*/  STL [R1+0x5dc], R5 ;  /* 0x0005dc0501007387 */ /* 0x0001e20000100800 */
[----:B------:R-:W-:-:S02]  /*3cb20*/  IMAD.MOV.U32 R6, RZ, RZ, R22 ;  /* 0x000000ffff067224 */ /* 0x000fc400078e0016 */
[----:B0-----:R-:W-:Y:S01]  /*3cb30*/  VIADD R5, R5, UR45 ;  /* 0x0000002d05057c36 */ /* 0x001fe20008000000 */
[----:B------:R-:W0:Y:S04]  /*3cb40*/  LDCU UR45, c[0x0][0x3b8] ;  /* 0x00007700ff2d77ac */ /* 0x000e280008000800 */
[----:B------:R1:W-:Y:S04]  /*3cb50*/  STL [R1+0x604], R5 ;  /* 0x0006040501007387 */ /* 0x0003e80000100800 */
[----:B------:R-:W2:Y:S01]  /*3cb60*/  LDL.LU R22, [R1+0x1dc] ;  /* 0x0001dc0001167983 */ /* 0x000ea20000300800 */
[----:B-1----:R-:W-:Y:S01]  /*3cb70*/  VIADD R5, R5, UR44 ;  /* 0x0000002c05057c36 */ /* 0x002fe20008000000 */
[----:B------:R-:W1:Y:S04]  /*3cb80*/  LDCU UR44, c[0x0][0x3b8] ;  /* 0x00007700ff2c77ac */ /* 0x000e680008000800 */
[----:B------:R0:W-:Y:S04]  /*3cb90*/  STL [R1+0x60c], R5 ;  /* 0x00060c0501007387 */ /* 0x0001e80000100800 */
[----:B------:R-:W5:Y:S04]  /*3cba0*/  LDL.LU.64 R14, [R1+0x1c0] ;  /* 0x0001c000010e7983 */ /* 0x000f680000300a00 */
[----:B------:R-:W5:Y:S01]  /*3cbb0*/  LDL.LU R9, [R1+0x1bc] ;  /* 0x0001bc0001097983 */ /* 0x000f620000300800 */
        /* <DEDUP_REMOVED lines=13> */
[----:B------:R-:W0:Y:S03]  /*3cc90*/  LDCU UR55, c[0x0][0x3b8] ;  /* 0x00007700ff3777ac */ /* 0x000e260008000800 */
[----:B------:R-:W-:Y:S01]  /*3cca0*/  VIADD R7, R5, UR54 ;  /* 0x0000003605077c36 */ /* 0x000fe20008000000 */
[----:B------:R1:W-:Y:S01]  /*3ccb0*/  STL [R1+0x63c], R5 ;  /* 0x00063c0501007387 */ /* 0x0003e20000100800 */
[----:B------:R-:W0:Y:S03]  /*3ccc0*/  LDCU UR54, c[0x0][0x3b8] ;  /* 0x00007700ff3677ac */ /* 0x000e260008000800 */
[----:B------:R-:W3:Y:S01]  /*3ccd0*/  LDL.LU R10, [R1+0x260] ;  /* 0x00026000010a7983 */ /* 0x000ee20000300800 */
[----:B-1----:R-:W-:-:S03]  /*3cce0*/  IMAD.MOV.U32 R5, RZ, RZ, R24 ;  /* 0x000000ffff057224 */ /* 0x002fc600078e0018 */
[----:B------:R-:W3:Y:S04]  /*3ccf0*/  LDL.LU R24, [R1+0x1b8] ;  /* 0x0001b80001187983 */ /* 0x000ee80000300800 */
[----:B------:R1:W-:Y:S02]  /*3cd00*/  STL [R1+0x644], R7 ;  /* 0x0006440701007387 */ /* 0x0003e40000100800 */
[----:B-1----:R-:W-:Y:S01]  /*3cd10*/  VIADD R7, R7, UR53 ;  /* 0x0000003507077c36 */ /* 0x002fe20008000000 */
[----:B------:R-:W1:Y:S04]  /*3cd20*/  LDCU UR53, c[0x0][0x3b8] ;  /* 0x00007700ff3577ac */ /* 0x000e680008000800 */
[----:B------:R0:W-:Y:S02]  /*3cd30*/  STL [R1+0x664], R7 ;  /* 0x0006640701007387 */ /* 0x0001e40000100800 */
[----:B0-----:R-:W-:Y:S01]  /*3cd40*/  VIADD R7, R7, UR52 ;  /* 0x0000003407077c36 */ /* 0x001fe20008000000 */
[----:B------:R-:W0:Y:S04]  /*3cd50*/  LDCU UR52, c[0x0][0x39c] ;  /* 0x00007380ff3477ac */ /* 0x000e280008000800 */
[----:B------:R4:W-:Y:S02]  /*3cd60*/  STL [R1+0x66c], R7 ;  /* 0x00066c0701007387 */ /* 0x0009e40000100800 */
[----:B----4-:R-:W-:Y:S01]  /*3cd70*/  VIADD R7, R7, UR6 ;  /* 0x0000000607077c36 */ /* 0x010fe20008000000 */
[----:B------:R-:W4:Y:S04]  /*3cd80*/  LDCU UR6, c[0x0][0x3b8] ;  /* 0x00007700ff0677ac */ /* 0x000f280008000800 */
[----:B------:R0:W-:Y:S02]  /*3cd90*/  STL [R1+0x67c], R7 ;  /* 0x00067c0701007387 */ /* 0x0001e40000100800 */
[----:B0-----:R-:W-:Y:S01]  /*3cda0*/  VIADD R7, R7, UR76 ;  /* 0x0000004c07077c36 */ /* 0x001fe20008000000 */
[----:B------:R-:W0:Y:S04]  /*3cdb0*/  LDCU UR76, c[0x0][0x3b8] ;  /* 0x00007700ff4c77ac */ /* 0x000e280008000800 */
[----:B------:R1:W-:Y:S04]  /*3cdc0*/  STL [R1+0x684], R7 ;  /* 0x0006840701007387 */ /* 0x0003e80000100800 */
[----:B------:R-:W4:Y:S01]  /*3cdd0*/  LDL.LU R28, [R1+0x1b4] ;  /* 0x0001b400011c7983 */ /* 0x000f220000300800 */
[----:B-1----:R-:W-:Y:S01]  /*3cde0*/  VIADD R7, R7, UR75 ;  /* 0x0000004b07077c36 */ /* 0x002fe20008000000 */
[----:B------:R-:W1:Y:S01]  /*3cdf0*/  LDCU UR75, c[0x0][0x3b8] ;  /* 0x00007700ff4b77ac */ /* 0x000e620008000800 */
[----:B--2---:R-:W-:-:S02]  /*3ce00*/  PRMT R8, R22, 0x7632, R8 ;  /* 0x0000763216087816 */ /* 0x004fc40000000008 */
[----:B------:R-:W2:Y:S04]  /*3ce10*/  LDL.LU R22, [R1+0x264] ;  /* 0x0002640001167983 */ /* 0x000ea80000300800 */
[----:B------:R0:W-:Y:S04]  /*3ce20*/  STL [R1+0x68c], R7 ;  /* 0x00068c0701007387 */ /* 0x0001e80000100800 */
[----:B-----5:R5:W-:Y:S01]  /*3ce30*/  @P2 STG.E.U16 desc[UR8][R14.64], R8 ;  /* 0x000000080e002986 */ /* 0x020be2000c101508 */
[----:B0-----:R-:W-:Y:S01]  /*3ce40*/  VIADD R7, R7, UR74 ;  /* 0x0000004a07077c36 */ /* 0x001fe20008000000 */
[----:B------:R-:W0:Y:S01]  /*3ce50*/  LDCU UR74, c[0x0][0x39c] ;  /* 0x00007380ff4a77ac */ /* 0x000e220008000800 */
[----:B-----5:R-:W-:Y:S01]  /*3ce60*/  LEA R14, P2, R9, R2, 0x1 ;  /* 0x00000002090e7211 */ /* 0x020fe200078408ff */
[----:B------:R-:W-:-:S03]  /*3ce70*/  VIADD R8, R13, 0x85 ;  /* 0x000000850d087836 */ /* 0x000fc60000000000 */
[----:B------:R-:W-:Y:S02]  /*3ce80*/  LEA.HI.X.SX32 R15, R9, R3, 0x1, P2 ;  /* 0x00000003090f7211 */ /* 0x000fe400010f0eff */
[----:B------:R-:W-:Y:S01]  /*3ce90*/  ISETP.LT.AND P2, PT, R8, UR52, !P0 ;  /* 0x0000003408007c0c */ /* 0x000fe2000c741270 */
[----:B------:R-:W-:Y:S01]  /*3cea0*/  VIADD R8, R7, UR73 ;  /* 0x0000004907087c36 */ /* 0x000fe20008000000 */
[----:B------:R5:W-:Y:S01]  /*3ceb0*/  STL [R1+0x698], R7 ;  /* 0x0006980701007387 */ /* 0x000be20000100800 */
[----:B------:R-:W0:Y:S02]  /*3cec0*/  LDCU UR52, c[0x0][0x3b8] ;  /* 0x00007700ff3477ac */ /* 0x000e240008000800 */
[----:B------:R-:W-:Y:S01]  /*3ced0*/  VIADD R9, R8, UR72 ;  /* 0x0000004808097c36 */ /* 0x000fe20008000000 */
[----:B------:R-:W0:Y:S01]  /*3cee0*/  LDCU UR72, c[0x0][0x39c] ;  /* 0x00007380ff4877ac */ /* 0x000e220008000800 */
[----:B------:R-:W0:Y:S01]  /*3cef0*/  LDCU UR73, c[0x0][0x3b8] ;  /* 0x00007700ff4977ac */ /* 0x000e220008000800 */
[----:B-----5:R-:W5:Y:S04]  /*3cf00*/  LDL.LU R7, [R1+0x1b0] ;  /* 0x0001b00001077983 */ /* 0x020f680000300800 */
[----:B------:R0:W-:Y:S04]  /*3cf10*/  STL [R1+0x694], R8 ;  /* 0x0006940801007387 */ /* 0x0001e80000100800 */
[----:B0-----:R-:W5:Y:S04]  /*3cf20*/  LDL.LU R8, [R1+0x268] ;  /* 0x0002680001087983 */ /* 0x001f680000300800 */
[----:B------:R-:W-:Y:S04]  /*3cf30*/  STL [R1+0x69c], R9 ;  /* 0x00069c0901007387 */ /* 0x000fe80000100800 */
[----:B---3--:R0:W-:Y:S01]  /*3cf40*/  @P3 STG.E.U16 desc[UR8][R14.64], R10 ;  /* 0x0000000a0e003986 */ /* 0x0081e2000c101508 */
[----:B------:R-:W-:-:S04]  /*3cf50*/  LEA R20, P3, R24, R2, 0x1 ;  /* 0x0000000218147211 */ /* 0x000fc800078608ff */
[----:B------:R-:W-:Y:S01]  /*3cf60*/  LEA.HI.X.SX32 R21, R24, R3, 0x1, P3 ;  /* 0x0000000318157211 */ /* 0x000fe200018f0eff */
[----:B------:R-:W-:Y:S02]  /*3cf70*/  IMAD.MOV.U32 R24, RZ, RZ, R23 ;  /* 0x000000ffff187224 */ /* 0x000fe400078e0017 */
[----:B------:R-:W3:Y:S01]  /*3cf80*/  LDL.LU R23, [R1+0x1ac] ;  /* 0x0001ac0001177983 */ /* 0x000ee20000300800 */
[----:B------:R-:W-:Y:S01]  /*3cf90*/  PRMT R11, R10, 0x7632, R11 ;  /* 0x000076320a0b7816 */ /* 0x000fe2000000000b */
[----:B0-----:R-:W-:Y:S02]  /*3cfa0*/  VIADD R10, R13, 0x86 ;  /* 0x000000860d0a7836 */ /* 0x001fe40000000000 */
[----:B------:R-:W-:Y:S01]  /*3cfb0*/  VIADD R9, R9, UR71 ;  /* 0x0000004709097c36 */ /* 0x000fe20008000000 */
[----:B------:R-:W0:Y:S04]  /*3cfc0*/  LDCU UR71, c[0x0][0x39c] ;  /* 0x00007380ff4777ac */ /* 0x000e280008000800 */
[----:B------:R-:W-:Y:S04]  /*3cfd0*/  STL [R1+0x6a4], R9 ;  /* 0x0006a40901007387 */ /* 0x000fe80000100800 */
[----:B------:R-:W-:Y:S01]  /*3cfe0*/  @P6 STG.E.U16 desc[UR8][R20.64], R11 ;  /* 0x0000000b14006986 */ /* 0x000fe2000c101508 */
[----:B----4-:R-:W-:-:S04]  /*3cff0*/  LEA R14, P3, R28, R2, 0x1 ;  /* 0x000000021c0e7211 */ /* 0x010fc800078608ff */
[----:B------:R-:W-:Y:S02]  /*3d000*/  LEA.HI.X.SX32 R15, R28, R3, 0x1, P3 ;  /* 0x000000031c0f7211 */ /* 0x000fe400018f0eff */
[----:B------:R-:W-:Y:S01]  /*3d010*/  ISETP.LT.AND P3, PT, R10, UR74, !P0 ;  /* 0x0000004a0a007c0c */ /* 0x000fe2000c761270 */
[----:B------:R-:W-:Y:S01]  /*3d020*/  VIADD R10, R9, UR62 ;  /* 0x0000003e090a7c36 */ /* 0x000fe20008000000 */
[----:B------:R-:W4:Y:S04]  /*3d030*/  LDCU UR74, c[0x0][0x3b8] ;  /* 0x00007700ff4a77ac */ /* 0x000f280008000800 */
[----:B------:R0:W-:Y:S01]  /*3d040*/  STL [R1+0x6c4], R10 ;  /* 0x0006c40a01007387 */ /* 0x0001e20000100800 */
[----:B--2---:R-:W-:-:S03]  /*3d050*/  PRMT R16, R22, 0x7632, R16 ;  /* 0x0000763216107816 */ /* 0x004fc60000000010 */
[----:B------:R-:W2:Y:S01]  /*3d060*/  LDL.LU R18, [R1+0x1a8] ;  /* 0x0001a80001127983 */ /* 0x000ea20000300800 */
[----:B0-----:R-:W-:Y:S01]  /*3d070*/  VIADD R10, R10, UR70 ;  /* 0x000000460a0a7c36 */ /* 0x001fe20008000000 */
[----:B------:R-:W0:Y:S02]  /*3d080*/  LDCU UR62, c[0x0][0x3b8] ;  /* 0x00007700ff3e77ac */ /* 0x000e240008000800 */
[----:B------:R-:W4:Y:S01]  /*3d090*/  LDL.LU R9, [R1+0x1a4] ;  /* 0x0001a40001097983 */ /* 0x000f220000300800 */
[----:B------:R-:W-:Y:S01]  /*3d0a0*/  VIADD R11, R13, 0x87 ;  /* 0x000000870d0b7836 */ /* 0x000fe20000000000 */
[----:B------:R-:W0:Y:S02]  /*3d0b0*/  LDCU UR70, c[0x0][0x3b8] ;  /* 0x00007700ff4677ac */ /* 0x000e240008000800 */
[----:B------:R1:W-:Y:S04]  /*3d0c0*/  STL [R1+0x6cc], R10 ;  /* 0x0006cc0a01007387 */ /* 0x0003e80000100800 */
[----:B------:R-:W4:Y:S04]  /*3d0d0*/  LDL.LU R28, [R1+0x1a0] ;  /* 0x0001a000011c7983 */ /* 0x000f280000300800 */
[----:B------:R0:W-:Y:S01]  /*3d0e0*/  @P4 STG.E.U16 desc[UR8][R14.64], R22 ;  /* 0x000000160e004986 */ /* 0x0001e2000c101508 */
[----:B-1----:R-:W-:-:S03]  /*3d0f0*/  VIADD R10, R10, UR69 ;  /* 0x000000450a0a7c36 */ /* 0x002fc60008000000 */
[----:B0-----:R-:W4:Y:S01]  /*3d100*/  LDL.LU R22, [R1+0x19c] ;  /* 0x00019c0001167983 */ /* 0x001f220000300800 */
[CC--:B-----5:R-:W-:Y:S01]  /*3d110*/  LEA R20, P6, R7.reuse, R2.reuse, 0x1 ;  /* 0x0000000207147211 */ /* 0x0e0fe200078c08ff */
[----:B------:R-:W0:Y:S03]  /*3d120*/  LDCU UR69, c[0x0][0x3b8] ;  /* 0x00007700ff4577ac */ /* 0x000e260008000800 */
[----:B------:R-:W-:Y:S01]  /*3d130*/  LEA.HI.X.SX32 R21, R7, R3, 0x1, P6 ;  /* 0x0000000307157211 */ /* 0x000fe200030f0eff */
[----:B------:R-:W-:Y:S02]  /*3d140*/  IMAD.MOV.U32 R7, RZ, RZ, R24 ;  /* 0x000000ffff077224 */ /* 0x000fe400078e0018 */
[----:B------:R-:W5:Y:S04]  /*3d150*/  LDL.LU R24, [R1+0x198] ;  /* 0x0001980001187983 */ /* 0x000f680000300800 */
[----:B------:R-:W-:Y:S01]  /*3d160*/  @P5 STG.E.U16 desc[UR8][R20.64], R16 ;  /* 0x0000001014005986 */ /* 0x000fe2000c101508 */
[----:B---3--:R-:W-:-:S04]  /*3d170*/  LEA R14, P6, R23, R2, 0x1 ;  /* 0x00000002170e7211 */ /* 0x008fc800078c08ff */
[----:B------:R-:W-:Y:S02]  /*3d180*/  LEA.HI.X.SX32 R15, R23, R3, 0x1, P6 ;  /* 0x00000003170f7211 */ /* 0x000fe400030f0eff */
[----:B------:R-:W3:Y:S04]  /*3d190*/  LDL.LU R23, [R1+0x194] ;  /* 0x0001940001177983 */ /* 0x000ee80000300800 */
[----:B------:R-:W-:Y:S04]  /*3d1a0*/  STL.64 [R1+0x10e0], R12 ;  /* 0x0010e00c01007387 */ /* 0x000fe80000100a00 */
[----:B------:R-:W-:Y:S04]  /*3d1b0*/  STL [R1+0x6dc], R10 ;  /* 0x0006dc0a01007387 */ /* 0x000fe80000100800 */
[----:B------:R1:W-:Y:S04]  /*3d1c0*/  @P1 STG.E.U16 desc[UR8][R14.64], R8 ;  /* 0x000000080e001986 */ /* 0x0003e8000c101508 */
[----:B-1----:R-:W3:Y:S04]  /*3d1d0*/  LDL.LU R15, [R1+0x18c] ;  /* 0x00018c00010f7983 */ /* 0x002ee80000300800 */
[----:B------:R-:W3:Y:S01]  /*3d1e0*/  LDL.LU R14, [R1+0x190] ;  /* 0x00019000010e7983 */ /* 0x000ee20000300800 */
[----:B------:R-:W-:Y:S01]  /*3d1f0*/  ISETP.LT.AND P4, PT, R11, UR72, !P0 ;  /* 0x000000480b007c0c */ /* 0x000fe2000c781270 */
[----:B------:R-:W-:Y:S01]  /*3d200*/  VIADD R11, R13, 0x88 ;  /* 0x000000880d0b7836 */ /* 0x000fe20000000000 */
[----:B------:R-:W-:Y:S01]  /*3d210*/  PRMT R17, R8, 0x7632, R17 ;  /* 0x0000763208117816 */ /* 0x000fe20000000011 */
[----:B------:R-:W-:Y:S01]  /*3d220*/  VIADD R16, R10, UR68 ;  /* 0x000000440a107c36 */ /* 0x000fe20008000000 */
[----:B------:R-:W1:Y:S02]  /*3d230*/  LDCU UR72, c[0x0][0x3b8] ;  /* 0x00007700ff4877ac */ /* 0x000e640008000800 */
[----:B------:R-:W-:-:S02]  /*3d240*/  ISETP.LT.AND P5, PT, R11, UR71, !P0 ;  /* 0x000000470b007c0c */ /* 0x000fc4000c7a1270 */
[----:B------:R0:W-:Y:S01]  /*3d250*/  STL [R1+0x6e4], R16 ;  /* 0x0006e41001007387 */ /* 0x0001e20000100800 */
[----:B------:R-:W1:Y:S03]  /*3d260*/  LDCU UR71, c[0x0][0x39c] ;  /* 0x00007380ff4777ac */ /* 0x000e660008000800 */
[----:B------:R-:W3:Y:S01]  /*3d270*/  LDL.LU R20, [R1+0x188] ;  /* 0x0001880001147983 */ /* 0x000ee20000300800 */
[----:B------:R-:W1:Y:S01]  /*3d280*/  LDCU UR68, c[0x0][0x3b8] ;  /* 0x00007700ff4477ac */ /* 0x000e620008000800 */
[----:B0-----:R-:W-:Y:S01]  /*3d290*/  VIADD R16, R16, UR57 ;  /* 0x0000003910107c36 */ /* 0x001fe20008000000 */
[----:B------:R-:W0:Y:S01]  /*3d2a0*/  LDCU UR57, c[0x0][0x3b8] ;  /* 0x00007700ff3977ac */ /* 0x000e220008000800 */
[-C--:B--2---:R-:W-:Y:S02]  /*3d2b0*/  LEA R12, P1, R18, R2.reuse, 0x1 ;  /* 0x00000002120c7211 */ /* 0x084fe400078208ff */
[----:B----4-:R-:W-:-:S02]  /*3d2c0*/  LEA R10, P6, R9, R2, 0x1 ;  /* 0x00000002090a7211 */ /* 0x010fc400078c08ff */
[-C--:B------:R-:W-:Y:S02]  /*3d2d0*/  LEA.HI.X.SX32 R13, R18, R3.reuse, 0x1, P1 ;  /* 0x00000003120d7211 */ /* 0x080fe400008f0eff */
[----:B------:R-:W-:-:S03]  /*3d2e0*/  LEA.HI.X.SX32 R11, R9, R3, 0x1, P6 ;  /* 0x00000003090b7211 */ /* 0x000fc600030f0eff */
[----:B------:R2:W-:Y:S01]  /*3d2f0*/  STL.64 [R1+0x1f0], R12 ;  /* 0x0001f00c01007387 */ /* 0x0005e20000100a00 */
[----:B------:R-:W-:Y:S01]  /*3d300*/  VIADD R9, R16, UR67 ;  /* 0x0000004310097c36 */ /* 0x000fe20008000000 */
[----:B------:R-:W4:Y:S02]  /*3d310*/  LDCU UR67, c[0x0][0x3b8] ;  /* 0x00007700ff4377ac */ /* 0x000f240008000800 */
[----:B------:R-:W4:Y:S04]  /*3d320*/  LDL.LU R21, [R1+0x184] ;  /* 0x0001840001157983 */ /* 0x000f280000300800 */
[----:B------:R0:W-:Y:S01]  /*3d330*/  STL.64 [R1+0x1e8], R10 ;  /* 0x0001e80a01007387 */ /* 0x0001e20000100a00 */
[----:B--2---:R-:W-:-:S04]  /*3d340*/  LEA R12, P1, R28, R2, 0x1 ;  /* 0x000000021c0c7211 */ /* 0x004fc800078208ff */
[-C--:B------:R-:W-:Y:S02]  /*3d350*/  LEA.HI.X.SX32 R13, R28, R3.reuse, 0x1, P1 ;  /* 0x000000031c0d7211 */ /* 0x080fe400008f0eff */
[CC--:B0-----:R-:W-:Y:S01]  /*3d360*/  LEA R10, P6, R22.reuse, R2.reuse, 0x1 ;  /* 0x00000002160a7211 */ /* 0x0c1fe200078c08ff */
[----:B------:R0:W-:Y:S03]  /*3d370*/  STL [R1+0x6f4], R9 ;  /* 0x0006f40901007387 */ /* 0x0001e60000100800 */
[----:B------:R-:W-:Y:S01]  /*3d380*/  LEA.HI.X.SX32 R11, R22, R3, 0x1, P6 ;  /* 0x00000003160b7211 */ /* 0x000fe200030f0eff */
[----:B------:R5:W-:Y:S01]  /*3d390*/  STL.64 [R1+0x1d8], R12 ;  /* 0x0001d80c01007387 */ /* 0x000be20000100a00 */
[----:B------:R-:W-:Y:S01]  /*3d3a0*/  VIADD R18, R9, UR64 ;  /* 0x0000004009127c36 */ /* 0x000fe20008000000 */
[----:B------:R-:W2:Y:S02]  /*3d3b0*/  LDCU UR64, c[0x0][0x39c] ;  /* 0x00007380ff4077ac */ /* 0x000ea40008000800 */
[----:B------:R-:W-:Y:S04]  /*3d3c0*/  STL.64 [R1+0x1d0], R10 ;  /* 0x0001d00a01007387 */ /* 0x000fe80000100a00 */
[----:B------:R-:W2:Y:S04]  /*3d3d0*/  LDL.LU R28, [R1+0x17c] ;  /* 0x00017c00011c7983 */ /* 0x000ea80000300800 */
[----:B0-----:R-:W2:Y:S01]  /*3d3e0*/  LDL.LU R9, [R1+0x178] ;  /* 0x0001780001097983 */ /* 0x001ea20000300800 */
[----:B-----5:R-:W-:-:S04]  /*3d3f0*/  LEA R12, P1, R24, R2, 0x1 ;  /* 0x00000002180c7211 */ /* 0x020fc800078208ff */
[----:B------:R-:W-:Y:S01]  /*3d400*/  LEA.HI.X.SX32 R13, R24, R3, 0x1, P1 ;  /* 0x00000003180d7211 */ /* 0x000fe200008f0eff */
[----:B------:R-:W-:Y:S04]  /*3d410*/  STL [R1+0x6fc], R18 ;  /* 0x0006fc1201007387 */ /* 0x000fe80000100800 */
[----:B------:R0:W-:Y:S04]  /*3d420*/  STL.64 [R1+0x1c8], R12 ;  /* 0x0001c80c01007387 */ /* 0x0001e80000100a00 */
[----:B0-----:R-:W5:Y:S01]  /*3d430*/  LDL.LU.64 R12, [R1+0x10e0] ;  /* 0x0010e000010c7983 */ /* 0x001f620000300a00 */
[----:B---3--:R-:W-:-:S04]  /*3d440*/  LEA R10, P6, R23, R2, 0x1 ;  /* 0x00000002170a7211 */ /* 0x008fc800078c08ff */
[----:B------:R-:W-:-:S05]  /*3d450*/  LEA.HI.X.SX32 R11, R23, R3, 0x1, P6 ;  /* 0x00000003170b7211 */ /* 0x000fca00030f0eff */
[----:B------:R-:W-:Y:S01]  /*3d460*/  STL.64 [R1+0x1c0], R10 ;  /* 0x0001c00a01007387 */ /* 0x000fe20000100a00 */
[----:B------:R-:W-:-:S04]  /*3d470*/  LEA R22, P1, R14, R2, 0x1 ;  /* 0x000000020e167211 */ /* 0x000fc800078208ff */
[----:B------:R-:W-:-:S05]  /*3d480*/  LEA.HI.X.SX32 R23, R14, R3, 0x1, P1 ;  /* 0x000000030e177211 */ /* 0x000fca00008f0eff */
[----:B------:R0:W-:Y:S04]  /*3d490*/  STL.64 [R1+0x10c0], R22 ;  /* 0x0010c01601007387 */ /* 0x0001e80000100a00 */
[----:B0-----:R-:W3:Y:S01]  /*3d4a0*/  LDL.LU R23, [R1+0x180] ;  /* 0x0001800001177983 */ /* 0x001ee20000300800 */
[----:B------:R-:W-:-:S04]  /*3d4b0*/  LEA R10, P6, R15, R2, 0x1 ;  /* 0x000000020f0a7211 */ /* 0x000fc800078c08ff */
[----:B------:R-:W-:Y:S01]  /*3d4c0*/  LEA.HI.X.SX32 R11, R15, R3, 0x1, P6 ;  /* 0x000000030f0b7211 */ /* 0x000fe200030f0eff */
[----:B------:R-:W-:Y:S01]  /*3d4d0*/  VIADD R24, R18, UR66 ;  /* 0x0000004212187c36 */ /* 0x000fe20008000000 */
[----:B------:R-:W0:Y:S03]  /*3d4e0*/  LDCU UR66, c[0x0][0x3b8] ;  /* 0x00007700ff4277ac */ /* 0x000e260008000800 */
[----:B------:R1:W-:Y:S01]  /*3d4f0*/  STL.64 [R1+0x10c8], R10 ;  /* 0x0010c80a01007387 */ /* 0x0003e20000100a00 */
[----:B------:R-:W-:Y:S01]  /*3d500*/  VIADD R18, R24, UR65 ;  /* 0x0000004118127c36 */ /* 0x000fe20008000000 */
[----:B------:R-:W0:Y:S01]  /*3d510*/  LDCU UR65, c[0x0][0x39c] ;  /* 0x00007380ff4177ac */ /* 0x000e220008000800 */
[----:B-1----:R-:W-:-:S04]  /*3d520*/  LEA R10, P1, R20, R2, 0x1 ;  /* 0x00000002140a7211 */ /* 0x002fc800078208ff */
[----:B------:R-:W-:Y:S01]  /*3d530*/  LEA.HI.X.SX32 R11, R20, R3, 0x1, P1 ;  /* 0x00000003140b7211 */ /* 0x000fe200008f0eff */
[----:B------:R1:W-:Y:S04]  /*3d540*/  STL [R1+0x724], R18 ;  /* 0x0007241201007387 */ /* 0x0003e80000100800 */
[----:B------:R-:W-:Y:S01]  /*3d550*/  STL.64 [R1+0x1a8], R10 ;  /* 0x0001a80a01007387 */ /* 0x000fe20000100a00 */
[----:B-1----:R-:W-:Y:S01]  /*3d560*/  VIADD R18, R18, UR63 ;  /* 0x0000003f12127c36 */ /* 0x002fe20008000000 */
[----:B------:R-:W1:Y:S01]  /*3d570*/  LDCU UR63, c[0x0][0x39c] ;  /* 0x00007380ff3f77ac */ /* 0x000e620008000800 */
[----:B----4-:R-:W-:-:S04]  /*3d580*/  LEA R14, P6, R21, R2, 0x1 ;  /* 0x00000002150e7211 */ /* 0x010fc800078c08ff */
[----:B------:R-:W-:-:S05]  /*3d590*/  LEA.HI.X.SX32 R15, R21, R3, 0x1, P6 ;  /* 0x00000003150f7211 */ /* 0x000fca00030f0eff */
[----:B------:R2:W-:Y:S02]  /*3d5a0*/  STL.64 [R1+0x1a0], R14 ;  /* 0x0001a00e01007387 */ /* 0x0005e40000100a00 */
[----:B--2---:R-:W-:-:S04]  /*3d5b0*/  LEA R14, P6, R28, R2, 0x1 ;  /* 0x000000021c0e7211 */ /* 0x004fc800078c08ff */
[----:B------:R-:W-:Y:S01]  /*3d5c0*/  LEA.HI.X.SX32 R15, R28, R3, 0x1, P6 ;  /* 0x000000031c0f7211 */ /* 0x000fe200030f0eff */
[----:B-----5:R-:W-:-:S05]  /*3d5d0*/  VIADD R10, R13, 0x89 ;  /* 0x000000890d0a7836 */ /* 0x020fca0000000000 */
[----:B------:R-:W-:Y:S01]  /*3d5e0*/  ISETP.LT.AND P6, PT, R10, UR64, !P0 ;  /* 0x000000400a007c0c */ /* 0x000fe2000c7c1270 */
[----:B------:R-:W2:Y:S01]  /*3d5f0*/  LDCU UR64, c[0x0][0x39c] ;  /* 0x00007380ff4077ac */ /* 0x000ea20008000800 */
[----:B---3--:R-:W-:-:S04]  /*3d600*/  LEA R20, P1, R23, R2, 0x1 ;  /* 0x0000000217147211 */ /* 0x008fc800078208ff */
[----:B------:R-:W-:-:S05]  /*3d610*/  LEA.HI.X.SX32 R21, R23, R3, 0x1, P1 ;  /* 0x0000000317157211 */ /* 0x000fca00008f0eff */
[----:B------:R-:W-:Y:S04]  /*3d620*/  STL.64 [R1+0x198], R20 ;  /* 0x0001981401007387 */ /* 0x000fe80000100a00 */
[----:B------:R3:W-:Y:S04]  /*3d630*/  STL.64 [R1+0x190], R14 ;  /* 0x0001900e01007387 */ /* 0x0007e80000100a00 */
[----:B------:R-:W4:Y:S04]  /*3d640*/  LDL.LU R28, [R1+0x26c] ;  /* 0x00026c00011c7983 */ /* 0x000f280000300800 */
[----:B------:R5:W-:Y:S01]  /*3d650*/  STL.64 [R1+0x10d0], R4 ;  /* 0x0010d00401007387 */ /* 0x000be20000100a00 */
[----:B---3--:R-:W-:Y:S01]  /*3d660*/  LEA R14, P1, R9, R2, 0x1 ;  /* 0x00000002090e7211 */ /* 0x008fe200078208ff */
[----:B------:R-:W-:-:S03]  /*3d670*/  IMAD.MOV.U32 R21, RZ, RZ, R7 ;  /* 0x000000ffff157224 */ /* 0x000fc600078e0007 */
[----:B------:R-:W-:Y:S02]  /*3d680*/  LEA.HI.X.SX32 R15, R9, R3, 0x1, P1 ;  /* 0x00000003090f7211 */ /* 0x000fe400008f0eff */
[----:B------:R-:W-:Y:S01]  /*3d690*/  LEA R20, P1, R7, R2, 0x1 ;  /* 0x0000000207147211 */ /* 0x000fe200078208ff */
[----:B-----5:R-:W3:Y:S01]  /*3d6a0*/  LDL.LU.64 R4, [R1+0x1e8] ;  /* 0x0001e80001047983 */ /* 0x020ee20000300a00 */
[----:B------:R-:W-:-:S03]  /*3d6b0*/  IMAD.MOV.U32 R9, RZ, RZ, R6 ;  /* 0x000000ffff097224 */ /* 0x000fc600078e0006 */
[----:B------:R-:W5:Y:S01]  /*3d6c0*/  LDL.LU.64 R10, [R1+0x1d8] ;  /* 0x0001d800010a7983 */ /* 0x000f620000300a00 */
[----:B------:R-:W-:Y:S01]  /*3d6d0*/  IMAD.MOV.U32 R6, RZ, RZ, R26 ;  /* 0x000000ffff067224 */ /* 0x000fe200078e001a */
[----:B------:R-:W-:Y:S02]  /*3d6e0*/  LEA.HI.X.SX32 R21, R21, R3, 0x1, P1 ;  /* 0x0000000315157211 */ /* 0x000fe400008f0eff */
[----:B------:R-:W2:Y:S01]  /*3d6f0*/  LDL.LU.64 R22, [R1+0x1d0] ;  /* 0x0001d00001167983 */ /* 0x000ea20000300a00 */
[----:B------:R-:W-:-:S03]  /*3d700*/  VIADD R7, R13, 0x8a ;  /* 0x0000008a0d077836 */ /* 0x000fc60000000000 */
[----:B------:R0:W-:Y:S04]  /*3d710*/  STL [R1+0x72c], R18 ;  /* 0x00072c1201007387 */ /* 0x0001e80000100800 */
[----:B------:R-:W2:Y:S04]  /*3d720*/  LDL.LU R26, [R1+0x320] ;  /* 0x00032000011a7983 */ /* 0x000ea80000300800 */
[----:B------:R1:W-:Y:S01]  /*3d730*/  STL.64 [R1+0x1090], R14 ;  /* 0x0010900e01007387 */ /* 0x0003e20000100a00 */
[----:B------:R-:W-:Y:S01]  /*3d740*/  ISETP.LT.AND P1, PT, R7, UR71, !P0 ;  /* 0x0000004707007c0c */ /* 0x000fe2000c721270 */
[----:B0-----:R-:W-:Y:S01]  /*3d750*/  VIADD R18, R18, UR61 ;  /* 0x0000003d12127c36 */ /* 0x001fe20008000000 */
[----:B------:R-:W0:Y:S01]  /*3d760*/  LDCU UR71, c[0x0][0x39c] ;  /* 0x00007380ff4777ac */ /* 0x000e220008000800 */
[----:B------:R-:W0:Y:S01]  /*3d770*/  LDCU UR61, c[0x0][0x39c] ;  /* 0x00007380ff3d77ac */ /* 0x000e220008000800 */
[----:B-1----:R-:W2:Y:S04]  /*3d780*/  LDL.LU.64 R14, [R1+0x1f0] ;  /* 0x0001f000010e7983 */ /* 0x002ea80000300a00 */
[----:B------:R-:W3:Y:S04]  /*3d790*/  LDL.LU R8, [R1+0x10dc] ;  /* 0x0010dc0001087983 */ /* 0x000ee80000300800 */
[----:B------:R1:W-:Y:S04]  /*3d7a0*/  STL.64 [R1+0x10a0], R20 ;  /* 0x0010a01401007387 */ /* 0x0003e80000100a00 */
[----:B------:R-:W-:Y:S04]  /*3d7b0*/  STL.64 [R1+0x1098], R2 ;  /* 0x0010980201007387 */ /* 0x000fe80000100a00 */
[----:B------:R-:W5:Y:S04]  /*3d7c0*/  LDL.LU R7, [R1+0x10d8] ;  /* 0x0010d80001077983 */ /* 0x000f680000300800 */
[----:B-1----:R-:W5:Y:S01]  /*3d7d0*/  LDL.LU.64 R20, [R1+0x1c8] ;  /* 0x0001c80001147983 */ /* 0x002f620000300a00 */
[----:B----4-:R-:W-:-:S03]  /*3d7e0*/  PRMT R19, R28, 0x7632, R19 ;  /* 0x000076321c137816 */ /* 0x010fc60000000013 */
[----:B--2---:R1:W-:Y:S01]  /*3d7f0*/  @P2 STG.E.U16 desc[UR8][R14.64], R17 ;  /* 0x000000110e002986 */ /* 0x0043e2000c101508 */
[----:B---3--:R-:W-:-:S03]  /*3d800*/  PRMT R8, R26, 0x7632, R8 ;  /* 0x000076321a087816 */ /* 0x008fc60000000008 */
[----:B------:R2:W-:Y:S04]  /*3d810*/  @P3 STG.E.U16 desc[UR8][R4.64], R28 ;  /* 0x0000001c04003986 */ /* 0x0005e8000c101508 */
[----:B-----5:R-:W-:Y:S04]  /*3d820*/  @P4 STG.E.U16 desc[UR8][R10.64], R19 ;  /* 0x000000130a004986 */ /* 0x020fe8000c101508 */
[----:B------:R-:W-:Y:S04]  /*3d830*/  @P5 STG.E.U16 desc[UR8][R22.64], R26 ;  /* 0x0000001a16005986 */ /* 0x000fe8000c101508 */
[----:B-1----:R-:W3:Y:S04]  /*3d840*/  LDL.LU.64 R14, [R1+0x1c0] ;  /* 0x0001c000010e7983 */ /* 0x002ee80000300a00 */
[----:B------:R1:W-:Y:S04]  /*3d850*/  @P6 STG.E.U16 desc[UR8][R20.64], R8 ;  /* 0x0000000814006986 */ /* 0x0003e8000c101508 */
[----:B------:R-:W4:Y:S04]  /*3d860*/  LDL.LU R17, [R1+0x324] ;  /* 0x0003240001117983 */ /* 0x000f280000300800 */
[----:B--2---:R-:W2:Y:S01]  /*3d870*/  LDL.LU.64 R4, [R1+0x10d0] ;  /* 0x0010d00001047983 */ /* 0x004ea20000300a00 */
[----:B-1----:R-:W-:-:S03]  /*3d880*/  VIADD R8, R18, UR60 ;  /* 0x0000003c12087c36 */ /* 0x002fc60008000000 */
[----:B------:R-:W5:Y:S01]  /*3d890*/  LDL.LU.64 R10, [R1+0x10c8] ;  /* 0x0010c800010a7983 */ /* 0x000f620000300a00 */
[----:B------:R-:W-:Y:S01]  /*3d8a0*/  VIADD R3, R13, 0x8b ;  /* 0x0000008b0d037836 */ /* 0x000fe20000000000 */
[----:B------:R-:W1:Y:S02]  /*3d8b0*/  LDCU UR60, c[0x0][0x39c] ;  /* 0x00007380ff3c77ac */ /* 0x000e640008000800 */
[----:B------:R-:W2:Y:S04]  /*3d8c0*/  LDL.LU.64 R22, [R1+0x10c0] ;  /* 0x0010c00001167983 */ /* 0x000ea80000300a00 */
[----:B------:R-:W5:Y:S04]  /*3d8d0*/  LDL.LU R26, [R1+0x328] ;  /* 0x00032800011a7983 */ /* 0x000f680000300800 */
[----:B------:R-:W-:Y:S04]  /*3d8e0*/  STL [R1+0x744], R8 ;  /* 0x0007440801007387 */ /* 0x000fe80000100800 */
[----:B------:R-:W5:Y:S04]  /*3d8f0*/  LDL.LU R28, [R1+0x32c] ;  /* 0x00032c00011c7983 */ /* 0x000f680000300800 */
[----:B------:R-:W5:Y:S01]  /*3d900*/  LDL.LU.64 R20, [R1+0x1a0] ;  /* 0x0001a00001147983 */ /* 0x000f620000300a00 */
[----:B------:R-:W-:Y:S01]  /*3d910*/  ISETP.LT.AND P2, PT, R3, UR65, !P0 ;  /* 0x0000004103007c0c */ /* 0x000fe2000c741270 */
[----:B------:R-:W-:Y:S01]  /*3d920*/  VIADD R3, R13, 0x8c ;  /* 0x0000008c0d037836 */ /* 0x000fe20000000000 */
[----:B------:R-:W1:Y:S04]  /*3d930*/  LDCU UR65, c[0x0][0x39c] ;  /* 0x00007380ff4177ac */ /* 0x000e680008000800 */
[----:B------:R-:W-:Y:S01]  /*3d940*/  ISETP.LT.AND P3, PT, R3, UR63, !P0 ;  /* 0x0000003f03007c0c */ /* 0x000fe2000c761270 */
[----:B------:R-:W-:Y:S01]  /*3d950*/  VIADD R3, R13, 0x8d ;  /* 0x0000008d0d037836 */ /* 0x000fe20000000000 */
[----:B------:R-:W2:Y:S04]  /*3d960*/  LDCU UR63, c[0x0][0x3b8] ;  /* 0x00007700ff3f77ac */ /* 0x000ea80008000800 */
[----:B------:R-:W-:Y:S01]  /*3d970*/  ISETP.LT.AND P4, PT, R3, UR64, !P0 ;  /* 0x0000004003007c0c */ /* 0x000fe2000c781270 */
[----:B------:R-:W3:Y:S01]  /*3d980*/  LDCU UR64, c[0x0][0x39c] ;  /* 0x00007380ff4077ac */ /* 0x000ee20008000800 */
[----:B------:R-:W-:-:S05]  /*3d990*/  VIADD R3, R13, 0x8e ;  /* 0x0000008e0d037836 */ /* 0x000fca0000000000 */
[----:B0-----:R-:W-:Y:S01]  /*3d9a0*/  ISETP.LT.AND P5, PT, R3, UR71, !P0 ;  /* 0x0000004703007c0c */ /* 0x001fe2000c7a1270 */
[----:B------:R-:W-:Y:S01]  /*3d9b0*/  VIADD R3, R13, 0x8f ;  /* 0x0000008f0d037836 */ /* 0x000fe20000000000 */
[----:B------:R-:W0:Y:S04]  /*3d9c0*/  LDCU UR71, c[0x0][0x3b8] ;  /* 0x00007700ff4777ac */ /* 0x000e280008000800 */
[----:B-1----:R-:W-:Y:S01]  /*3d9d0*/  ISETP.LT.AND P6, PT, R3, UR65, !P0 ;  /* 0x0000004103007c0c */ /* 0x002fe2000c7c1270 */
[----:B------:R-:W-:Y:S01]  /*3d9e0*/  VIADD R3, R13, 0x90 ;  /* 0x000000900d037836 */ /* 0x000fe20000000000 */
[----:B------:R-:W1:Y:S01]  /*3d9f0*/  LDCU UR65, c[0x0][0x39c] ;  /* 0x00007380ff4177ac */ /* 0x000e620008000800 */
[----:B----4-:R-:W-:Y:S01]  /*3da00*/  PRMT R2, R17, 0x7632, R2 ;  /* 0x0000763211027816 */ /* 0x010fe20000000002 */
[----:B---3--:R3:W-:Y:S02]  /*3da10*/  @P1 STG.E.U16 desc[UR8][R14.64], R17 ;  /* 0x000000110e001986 */ /* 0x0087e4000c101508 */
[----:B------:R-:W-:Y:S01]  /*3da20*/  ISETP.LT.AND P1, PT, R3, UR64, !P0 ;  /* 0x0000004003007c0c */ /* 0x000fe2000c721270 */
[----:B------:R-:W4:Y:S01]  /*3da30*/  LDCU UR64, c[0x0][0x39c] ;  /* 0x00007380ff4077ac */ /* 0x000f220008000800 */
[C---:B---3--:R-:W-:Y:S01]  /*3da40*/  VIADD R14, R13.reuse, 0x91 ;  /* 0x000000910d0e7836 */ /* 0x048fe20000000000 */
[----:B--2---:R-:W-:Y:S04]  /*3da50*/  @P2 STG.E.U16 desc[UR8][R22.64], R2 ;  /* 0x0000000216002986 */ /* 0x004fe8000c101508 */
[----:B------:R-:W-:Y:S01]  /*3da60*/  ISETP.LT.AND P2, PT, R14, UR61, !P0 ;  /* 0x0000003d0e007c0c */ /* 0x000fe2000c741270 */
[----:B-----5:R-:W-:Y:S01]  /*3da70*/  @P3 STG.E.U16 desc[UR8][R10.64], R26 ;  /* 0x0000001a0a003986 */ /* 0x020fe2000c101508 */
[----:B------:R-:W2:Y:S03]  /*3da80*/  LDCU UR61, c[0x0][0x3b8] ;  /* 0x00007700ff3d77ac */ /* 0x000ea60008000800 */
[----:B------:R3:W-:Y:S04]  /*3da90*/  STL.64 [R1+0x10a8], R20 ;  /* 0x0010a81401007387 */ /* 0x0007e80000100a00 */
[----:B---3--:R-:W3:Y:S04]  /*3daa0*/  LDL.LU.64 R20, [R1+0x1a8] ;  /* 0x0001a80001147983 */ /* 0x008ee80000300a00 */
[----:B------:R-:W5:Y:S04]  /*3dab0*/  LDL.LU R22, [R1+0x10b8] ;  /* 0x0010b80001167983 */ /* 0x000f680000300800 */
[----:B------:R-:W2:Y:S04]  /*3dac0*/  LDL.LU.64 R2, [R1+0x198] ;  /* 0x0001980001027983 */ /* 0x000ea80000300a00 */
[----:B------:R-:W2:Y:S04]  /*3dad0*/  LDL.LU.64 R14, [R1+0x190] ;  /* 0x00019000010e7983 */ /* 0x000ea80000300a00 */
[----:B------:R-:W2:Y:S04]  /*3dae0*/  LDL.LU R17, [R1+0x8a0] ;  /* 0x0008a00001117983 */ /* 0x000ea80000300800 */
[----:B------:R-:W2:Y:S01]  /*3daf0*/  LDL.LU.64 R10, [R1+0x10b0] ;  /* 0x0010b000010a7983 */ /* 0x000ea20000300a00 */
[----:B------:R-:W-:Y:S01]  /*3db00*/  VIADD R23, R8, UR59 ;  /* 0x0000003b08177c36 */ /* 0x000fe20008000000 */
[----:B------:R-:W0:Y:S01]  /*3db10*/  LDCU UR59, c[0x0][0x39c] ;  /* 0x00007380ff3b77ac */ /* 0x000e220008000800 */
[----:B------:R-:W-:Y:S01]  /*3db20*/  VIADD R8, R13, 0x92 ;  /* 0x000000920d087836 */ /* 0x000fe20000000000 */
[----:B--2---:R-:W-:Y:S01]  /*3db30*/  PRMT R11, R26, 0x7632, R11 ;  /* 0x000076321a0b7816 */ /* 0x004fe2000000000b */
[----:B------:R-:W-:-:S02]  /*3db40*/  IMAD.MOV.U32 R26, RZ, RZ, R27 ;  /* 0x000000ffff1a7224 */ /* 0x000fc400078e001b */
[----:B------:R-:W2:Y:S04]  /*3db50*/  LDL.LU R27, [R1+0x8a4] ;  /* 0x0008a400011b7983 */ /* 0x000ea80000300800 */
[----:B---3--:R3:W-:Y:S04]  /*3db60*/  @P4 STG.E.U16 desc[UR8][R20.64], R11 ;  /* 0x0000000b14004986 */ /* 0x0087e8000c101508 */
[----:B---3--:R-:W3:Y:S01]  /*3db70*/  LDL.LU.64 R20, [R1+0x10a8] ;  /* 0x0010a80001147983 */ /* 0x008ee20000300a00 */
[----:B------:R-:W-:Y:S01]  /*3db80*/  ISETP.LT.AND P3, PT, R8, UR60, !P0 ;  /* 0x0000003c08007c0c */ /* 0x000fe2000c761270 */
[----:B------:R-:W-:Y:S01]  /*3db90*/  VIADD R8, R13, 0x93 ;  /* 0x000000930d087836 */ /* 0x000fe20000000000 */
[----:B------:R-:W-:Y:S01]  /*3dba0*/  PRMT R10, R28, 0x7632, R10 ;  /* 0x000076321c0a7816 */ /* 0x000fe2000000000a */
[----:B------:R-:W2:Y:S01]  /*3dbb0*/  LDL.LU R11, [R1+0x170] ;  /* 0x00017000010b7983 */ /* 0x000ea20000300800 */
[----:B------:R-:W-:Y:S01]  /*3dbc0*/  PRMT R12, R17, 0x7632, R12 ;  /* 0x00007632110c7816 */ /* 0x000fe2000000000c */
[----:B------:R-:W0:Y:S01]  /*3dbd0*/  LDCU UR60, c[0x0][0x3b8] ;  /* 0x00007700ff3c77ac */ /* 0x000e220008000800 */
[----:B-1----:R-:W-:Y:S01]  /*3dbe0*/  ISETP.LT.AND P4, PT, R8, UR65, !P0 ;  /* 0x0000004108007c0c */ /* 0x002fe2000c781270 */
[----:B------:R-:W-:Y:S01]  /*3dbf0*/  VIADD R8, R13, 0x94 ;  /* 0x000000940d087836 */ /* 0x000fe20000000000 */
[----:B------:R-:W1:Y:S01]  /*3dc00*/  LDCU UR65, c[0x0][0x39c] ;  /* 0x00007380ff4177ac */ /* 0x000e620008000800 */
[----:B---3--:R3:W-:Y:S04]  /*3dc10*/  @P5 STG.E.U16 desc[UR8][R20.64], R28 ;  /* 0x0000001c14005986 */ /* 0x0087e8000c101508 */
[----:B------:R0:W-:Y:S04]  /*3dc20*/  @P6 STG.E.U16 desc[UR8][R2.64], R10 ;  /* 0x0000000a02006986 */ /* 0x0001e8000c101508 */
[----:B------:R1:W-:Y:S04]  /*3dc30*/  @P1 STG.E.U16 desc[UR8][R14.64], R17 ;  /* 0x000000110e001986 */ /* 0x0003e8000c101508 */
[----:B---3--:R-:W3:Y:S04]  /*3dc40*/  LDL.LU.64 R20, [R1+0x10a0] ;  /* 0x0010a00001147983 */ /* 0x008ee80000300a00 */
[----:B0-----:R-:W3:Y:S04]  /*3dc50*/  LDL.LU.64 R2, [R1+0x1098] ;  /* 0x0010980001027983 */ /* 0x001ee80000300a00 */
[----:B------:R-:W3:Y:S04]  /*3dc60*/  LDL.LU R28, [R1+0x16c] ;  /* 0x00016c00011c7983 */ /* 0x000ee80000300800 */
[----:B-1----:R-:W3:Y:S01]  /*3dc70*/  LDL.LU.64 R14, [R1+0x1090] ;  /* 0x00109000010e7983 */ /* 0x002ee20000300a00 */
[----:B----4-:R-:W-:Y:S01]  /*3dc80*/  ISETP.LT.AND P5, PT, R8, UR64, !P0 ;  /* 0x0000004008007c0c */ /* 0x010fe2000c7a1270 */
[----:B------:R-:W-:Y:S01]  /*3dc90*/  IMAD.MOV.U32 R8, RZ, RZ, R6 ;  /* 0x000000ffff087224 */ /* 0x000fe200078e0006 */
[----:B--2---:R-:W-:Y:S01]  /*3dca0*/  PRMT R7, R27, 0x7632, R7 ;  /* 0x000076321b077816 */ /* 0x004fe20000000007 */
[C---:B------:R-:W-:Y:S01]  /*3dcb0*/  VIADD R6, R13.reuse, 0x95 ;  /* 0x000000950d067836 */ /* 0x040fe20000000000 */
[----:B------:R-:W0:Y:S01]  /*3dcc0*/  LDCU UR64, c[0x0][0x3b8] ;  /* 0x00007700ff4077ac */ /* 0x000e220008000800 */
[----:B------:R-:W-:-:S03]  /*3dcd0*/  VIADD R10, R13, 0x96 ;  /* 0x000000960d0a7836 */ /* 0x000fc60000000000 */
[----:B------:R-:W-:Y:S01]  /*3dce0*/  ISETP.LT.AND P6, PT, R6, UR59, !P0 ;  /* 0x0000003b06007c0c */ /* 0x000fe2000c7c1270 */
[----:B------:R-:W-:Y:S01]  /*3dcf0*/  VIADD R6, R23, UR58 ;  /* 0x0000003a17067c36 */ /* 0x000fe20008000000 */
[----:B------:R-:W-:Y:S01]  /*3dd00*/  ISETP.LT.AND P1, PT, R10, UR65, !P0 ;  /* 0x000000410a007c0c */ /* 0x000fe2000c721270 */
[----:B------:R-:W1:Y:S02]  /*3dd10*/  LDCU UR65, c[0x0][0x3b8] ;  /* 0x00007700ff4177ac */ /* 0x000e640008000800 */
[----:B------:R-:W-:Y:S02]  /*3dd20*/  VIADD R10, R6, UR23 ;  /* 0x00000017060a7c36 */ /* 0x000fe40008000000 */
[----:B------:R-:W2:Y:S01]  /*3dd30*/  LDL R6, [R1+0x8a8] ;  /* 0x0008a80001067983 */ /* 0x000ea20000100800 */
[----:B------:R-:W4:Y:S03]  /*3dd40*/  LDCU UR59, c[0x0][0x3b8] ;  /* 0x00007700ff3b77ac */ /* 0x000f260008000800 */
[----:B------:R0:W-:Y:S01]  /*3dd50*/  STL [R1+0x75c], R10 ;  /* 0x00075c0a01007387 */ /* 0x0001e20000100800 */
[----:B------:R-:W1:Y:S01]  /*3dd60*/  LDCU UR58, c[0x0][0x3b8] ;  /* 0x00007700ff3a77ac */ /* 0x000e620008000800 */
[----:B------:R-:W1:Y:S01]  /*3dd70*/  LDCU UR23, c[0x0][0x3b8] ;  /* 0x00007700ff1777ac */ /* 0x000e620008000800 */
[----:B0-----:R-:W-:Y:S01]  /*3dd80*/  VIADD R10, R10, UR4 ;  /* 0x000000040a0a7c36 */ /* 0x001fe20008000000 */
[----:B------:R-:W0:Y:S04]  /*3dd90*/  LDCU UR4, c[0x0][0x39c] ;  /* 0x00007380ff0477ac */ /* 0x000e280008000800 */
[----:B------:R-:W-:Y:S01]  /*3dda0*/  STL [R1+0x764], R10 ;  /* 0x0007640a01007387 */ /* 0x000fe20000100800 */
[----:B------:R-:W-:Y:S01]  /*3ddb0*/  VIADD R19, R10, UR5 ;  /* 0x000000050a137c36 */ /* 0x000fe20008000000 */
[----:B------:R-:W0:Y:S02]  /*3ddc0*/  LDCU UR5, c[0x0][0x39c] ;  /* 0x00007380ff0577ac */ /* 0x000e240008000800 */
[----:B-----5:R5:W-:Y:S04]  /*3ddd0*/  STL.64 [R1+0x1058], R22 ;  /* 0x0010581601007387 */ /* 0x020be80000100a00 */
[----:B-----5:R-:W5:Y:S04]  /*3dde0*/  LDL.LU R23, [R1+0x168] ;  /* 0x0001680001177983 */ /* 0x020f680000300800 */
[----:B---3--:R3:W-:Y:S04]  /*3ddf0*/  @P2 STG.E.U16 desc[UR8][R14.64], R12 ;  /* 0x0000000c0e002986 */ /* 0x0087e8000c101508 */
[----:B------:R0:W-:Y:S01]  /*3de00*/  @P3 STG.E.U16 desc[UR8][R20.64], R27 ;  /* 0x0000001b14003986 */ /* 0x0001e2000c101508 */
[----:B---3--:R-:W-:-:S03]  /*3de10*/  LEA R14, P2, R11, R2, 0x1 ;  /* 0x000000020b0e7211 */ /* 0x008fc600078408ff */
[----:B0-----:R-:W3:Y:S01]  /*3de20*/  LDL.LU R20, [R1+0x160] ;  /* 0x0001600001147983 */ /* 0x001ee20000300800 */
[----:B------:R-:W-:Y:S01]  /*3de30*/  VIADD R27, R19, UR21 ;  /* 0x00000015131b7c36 */ /* 0x000fe20008000000 */
[----:B------:R-:W-:Y:S01]  /*3de40*/  LEA.HI.X.SX32 R15, R11, R3, 0x1, P2 ;  /* 0x000000030b0f7211 */ /* 0x000fe200010f0eff */
[----:B------:R-:W0:Y:S01]  /*3de50*/  LDCU UR21, c[0x0][0x39c] ;  /* 0x00007380ff1577ac */ /* 0x000e220008000800 */
[----:B------:R-:W4:Y:S04]  /*3de60*/  LDL.LU R21, [R1+0x15c] ;  /* 0x00015c0001157983 */ /* 0x000f280000300800 */
[----:B------:R-:W4:Y:S04]  /*3de70*/  LDL.LU R17, [R1+0x158] ;  /* 0x0001580001117983 */ /* 0x000f280000300800 */
[----:B------:R0:W-:Y:S01]  /*3de80*/  STL.64 [R1+0x1068], R18 ;  /* 0x0010681201007387 */ /* 0x0001e20000100a00 */
[----:B------:R-:W-:-:S03]  /*3de90*/  LEA R10, P2, R28, R2, 0x1 ;  /* 0x000000021c0a7211 */ /* 0x000fc600078408ff */
[----:B0-----:R-:W4:Y:S01]  /*3dea0*/  LDL.LU R19, [R1+0x164] ;  /* 0x0001640001137983 */ /* 0x001f220000300800 */
[----:B------:R-:W-:-:S03]  /*3deb0*/  LEA.HI.X.SX32 R11, R28, R3, 0x1, P2 ;  /* 0x000000031c0b7211 */ /* 0x000fc600010f0eff */
[----:B------:R0:W-:Y:S04]  /*3dec0*/  @P4 STG.E.U16 desc[UR8][R14.64], R7 ;  /* 0x000000070e004986 */ /* 0x0001e8000c101508 */
[----:B--2---:R2:W-:Y:S01]  /*3ded0*/  @P5 STG.E.U16 desc[UR8][R10.64], R6 ;  /* 0x000000060a005986 */ /* 0x0045e2000c101508 */
[----:B0-----:R-:W-:-:S03]  /*3dee0*/  IMAD.MOV.U32 R7, RZ, RZ, R25 ;  /* 0x000000ffff077224 */ /* 0x001fc600078e0019 */
[----:B------:R-:W4:Y:S01]  /*3def0*/  LDL.LU R14, [R1+0x150] ;  /* 0x00015000010e7983 */ /* 0x000f220000300800 */
[----:B------:R-:W-:Y:S01]  /*3df00*/  VIADD R25, R27, UR20 ;  /* 0x000000141b197c36 */ /* 0x000fe20008000000 */
[----:B------:R-:W0:Y:S01]  /*3df10*/  LDCU UR20, c[0x0][0x39c] ;  /* 0x00007380ff1477ac */ /* 0x000e220008000800 */
[----:B--2---:R-:W-:Y:S01]  /*3df20*/  IMAD.MOV.U32 R6, RZ, RZ, R26 ;  /* 0x000000ffff067224 */ /* 0x004fe200078e001a */
[----:B------:R-:W2:Y:S01]  /*3df30*/  LDL.LU R15, [R1+0x14c] ;  /* 0x00014c00010f7983 */ /* 0x000ea20000300800 */
[----:B------:R-:W-:Y:S02]  /*3df40*/  VIADD R26, R25, UR18 ;  /* 0x00000012191a7c36 */ /* 0x000fe40008000000 */
[----:B------:R-:W-:Y:S01]  /*3df50*/  VIADD R11, R13, 0x97 ;  /* 0x000000970d0b7836 */ /* 0x000fe20000000000 */
[----:B------:R-:W2:Y:S01]  /*3df60*/  LDL.LU R28, [R1+0x148] ;  /* 0x00014800011c7983 */ /* 0x000ea20000300800 */
[C---:B-----5:R-:W-:Y:S01]  /*3df70*/  LEA R10, P2, R23.reuse, R2, 0x1 ;  /* 0x00000002170a7211 */ /* 0x060fe200078408ff */
[----:B------:R-:W5:Y:S02]  /*3df80*/  LDCU UR18, c[0x0][0x39c] ;  /* 0x00007380ff1277ac */ /* 0x000f640008000800 */
[----:B------:R-:W-:Y:S04]  /*3df90*/  STL.64 [R1+0x1080], R26 ;  /* 0x0010801a01007387 */ /* 0x000fe80000100a00 */
[----:B------:R0:W-:Y:S04]  /*3dfa0*/  STL.64 [R1+0x1078], R24 ;  /* 0x0010781801007387 */ /* 0x0001e80000100a00 */
[----:B0-----:R-:W2:Y:S04]  /*3dfb0*/  LDL.LU R25, [R1+0x154] ;  /* 0x0001540001197983 */ /* 0x001ea80000300800 */
[----:B------:R0:W-:Y:S04]  /*3dfc0*/  STL [R1+0xd94], R11 ;  /* 0x000d940b01007387 */ /* 0x0001e80000100800 */
[----:B------:R-:W5:Y:S04]  /*3dfd0*/  LDL.LU R24, [R1+0x144] ;  /* 0x0001440001187983 */ /* 0x000f680000300800 */
[----:B------:R-:W5:Y:S01]  /*3dfe0*/  LDL.LU R18, [R1+0x140] ;  /* 0x0001400001127983 */ /* 0x000f620000300800 */
[----:B0-----:R-:W-:-:S03]  /*3dff0*/  LEA.HI.X.SX32 R11, R23, R3, 0x1, P2 ;  /* 0x00000003170b7211 */ /* 0x001fc600010f0eff */
[----:B------:R-:W5:Y:S04]  /*3e000*/  LDL.LU R22, [R1+0x13c] ;  /* 0x00013c0001167983 */ /* 0x000f680000300800 */
[----:B------:R4:W-:Y:S04]  /*3e010*/  STL.64 [R1+0xd88], R10 ;  /* 0x000d880a01007387 */ /* 0x0009e80000100a00 */
[----:B------:R-:W5:Y:S01]  /*3e020*/  LDL.LU R23, [R1+0x138] ;  /* 0x0001380001177983 */ /* 0x000f620000300800 */
[-C--:B---3--:R-:W-:Y:S02]  /*3e030*/  LEA R26, P2, R20, R2.reuse, 0x1 ;  /* 0x00000002141a7211 */ /* 0x088fe400078408ff */
[----:B----4-:R-:W-:-:S02]  /*3e040*/  LEA R10, P4, R21, R2, 0x1 ;  /* 0x00000002150a7211 */ /* 0x010fc400078808ff */
[-C--:B------:R-:W-:Y:S02]  /*3e050*/  LEA.HI.X.SX32 R27, R20, R3.reuse, 0x1, P2 ;  /* 0x00000003141b7211 */ /* 0x080fe400010f0eff */
[----:B------:R-:W-:Y:S02]  /*3e060*/  LEA.HI.X.SX32 R11, R21, R3, 0x1, P4 ;  /* 0x00000003150b7211 */ /* 0x000fe400020f0eff */
[----:B------:R-:W-:-:S04]  /*3e070*/  LEA R12, P3, R19, R2, 0x1 ;  /* 0x00000002130c7211 */ /* 0x000fc800078608ff */
[----:B------:R-:W-:-:S05]  /*3e080*/  LEA.HI.X.SX32 R13, R19, R3, 0x1, P3 ;  /* 0x00000003130d7211 */ /* 0x000fca00018f0eff */
[----:B------:R0:W-:Y:S04]  /*3e090*/  STL.64 [R1+0xd80], R12 ;  /* 0x000d800c01007387 */ /* 0x0001e80000100a00 */
[----:B------:R-:W3:Y:S04]  /*3e0a0*/  LDL.LU R19, [R1+0x134] ;  /* 0x0001340001137983 */ /* 0x000ee80000300800 */
[----:B------:R4:W-:Y:S04]  /*3e0b0*/  STL.64 [R1+0xd78], R26 ;  /* 0x000d781a01007387 */ /* 0x0009e80000100a00 */
[----:B------:R2:W-:Y:S01]  /*3e0c0*/  STL.64 [R1+0xd70], R10 ;  /* 0x000d700a01007387 */ /* 0x0005e20000100a00 */
[----:B0-----:R-:W-:-:S03]  /*3e0d0*/  LEA R12, P3, R17, R2, 0x1 ;  /* 0x00000002110c7211 */ /* 0x001fc600078608ff */
[----:B------:R-:W3:Y:S01]  /*3e0e0*/  LDL.LU R20, [R1+0x130] ;  /* 0x0001300001147983 */ /* 0x000ee20000300800 */
[----:B------:R-:W-:Y:S02]  /*3e0f0*/  LEA.HI.X.SX32 R13, R17, R3, 0x1, P3 ;  /* 0x00000003110d7211 */ /* 0x000fe400018f0eff */
[----:B----4-:R-:W-:-:S03]  /*3e100*/  LEA R26, P3, R14, R2, 0x1 ;  /* 0x000000020e1a7211 */ /* 0x010fc600078608ff */
[----:B------:R0:W-:Y:S04]  /*3e110*/  STL.64 [R1+0xd68], R12 ;  /* 0x000d680c01007387 */ /* 0x0001e80000100a00 */
[----:B------:R-:W4:Y:S01]  /*3e120*/  LDL.LU R21, [R1+0x12c] ;  /* 0x00012c0001157983 */ /* 0x000f220000300800 */
[----:B------:R-:W-:-:S03]  /*3e130*/  LEA.HI.X.SX32 R27, R14, R3, 0x1, P3 ;  /* 0x000000030e1b7211 */ /* 0x000fc600018f0eff */
[----:B------:R-:W4:Y:S01]  /*3e140*/  LDL.LU R17, [R1+0x128] ;  /* 0x0001280001117983 */ /* 0x000f220000300800 */
[----:B--2---:R-:W-:-:S04]  /*3e150*/  LEA R10, P2, R25, R2, 0x1 ;  /* 0x00000002190a7211 */ /* 0x004fc800078408ff */
[----:B------:R-:W-:Y:S02]  /*3e160*/  LEA.HI.X.SX32 R11, R25, R3, 0x1, P2 ;  /* 0x00000003190b7211 */ /* 0x000fe400010f0eff */
[----:B0-----:R-:W-:-:S03]  /*3e170*/  LEA R12, P4, R15, R2, 0x1 ;  /* 0x000000020f0c7211 */ /* 0x001fc600078808ff */
[----:B------:R0:W-:Y:S01]  /*3e180*/  STL.64 [R1+0xd60], R10 ;  /* 0x000d600a01007387 */ /* 0x0001e20000100a00 */
[----:B------:R-:W-:-:S03]  /*3e190*/  LEA.HI.X.SX32 R13, R15, R3, 0x1, P4 ;  /* 0x000000030f0d7211 */ /* 0x000fc600020f0eff */
[----:B------:R-:W-:Y:S04]  /*3e1a0*/  STL.64 [R1+0xd58], R26 ;  /* 0x000d581a01007387 */ /* 0x000fe80000100a00 */
[----:B------:R-:W2:Y:S01]  /*3e1b0*/  LDL.LU R25, [R1+0x120] ;  /* 0x0001200001197983 */ /* 0x000ea20000300800 */
[----:B0-----:R-:W-:-:S03]  /*3e1c0*/  LEA R10, P2, R28, R2, 0x1 ;  /* 0x000000021c0a7211 */ /* 0x001fc600078408ff */
[----:B------:R0:W-:Y:S01]  /*3e1d0*/  STL.64 [R1+0xd50], R12 ;  /* 0x000d500c01007387 */ /* 0x0001e20000100a00 */
[----:B------:R-:W-:-:S03]  /*3e1e0*/  LEA.HI.X.SX32 R11, R28, R3, 0x1, P2 ;  /* 0x000000031c0b7211 */ /* 0x000fc600010f0eff */
[----:B0-----:R-:W2:Y:S04]  /*3e1f0*/  LDL.LU R12, [R1+0x11c] ;  /* 0x00011c00010c7983 */ /* 0x001ea80000300800 */
[----:B------:R-:W2:Y:S04]  /*3e200*/  LDL.LU R13, [R1+0x118] ;  /* 0x00011800010d7983 */ /* 0x000ea80000300800 */
[----:B------:R0:W-:Y:S04]  /*3e210*/  STL.64 [R1+0xd48], R10 ;  /* 0x000d480a01007387 */ /* 0x0001e80000100a00 */
[----:B------:R-:W2:Y:S01]  /*3e220*/  LDL.LU R28, [R1+0x114] ;  /* 0x00011400011c7983 */ /* 0x000ea20000300800 */
[----:B-----5:R-:W-:-:S04]  /*3e230*/  LEA R14, P3, R24, R2, 0x1 ;  /* 0x00000002180e7211 */ /* 0x020fc800078608ff */
[-C--:B------:R-:W-:Y:S02]  /*3e240*/  LEA.HI.X.SX32 R15, R24, R3.reuse, 0x1, P3 ;  /* 0x00000003180f7211 */ /* 0x080fe400018f0eff */
[-C--:B------:R-:W-:Y:S02]  /*3e250*/  LEA R26, P2, R18, R2.reuse, 0x1 ;  /* 0x00000002121a7211 */ /* 0x080fe400078408ff */
[-C--:B0-----:R-:W-:Y:S01]  /*3e260*/  LEA R10, P4, R22, R2.reuse, 0x1 ;  /* 0x00000002160a7211 */ /* 0x081fe200078808ff */
[----:B------:R0:W-:Y:S01]  /*3e270*/  STL.64 [R1+0xd40], R14 ;  /* 0x000d400e01007387 */ /* 0x0001e20000100a00 */
[-C--:B------:R-:W-:Y:S02]  /*3e280*/  LEA.HI.X.SX32 R27, R18, R3.reuse, 0x1, P2 ;  /* 0x00000003121b7211 */ /* 0x080fe400010f0eff */
[----:B------:R-:W-:Y:S01]  /*3e290*/  LEA.HI.X.SX32 R11, R22, R3, 0x1, P4 ;  /* 0x00000003160b7211 */ /* 0x000fe200020f0eff */
[----:B------:R-:W5:Y:S01]  /*3e2a0*/  LDL.LU R24, [R1+0x110] ;  /* 0x0001100001187983 */ /* 0x000f620000300800 */
[----:B0-----:R-:W-:-:S03]  /*3e2b0*/  LEA R14, P3, R23, R2, 0x1 ;  /* 0x00000002170e7211 */ /* 0x001fc600078608ff */
[----:B------:R-:W-:Y:S01]  /*3e2c0*/  STL.64 [R1+0xd38], R26 ;  /* 0x000d381a01007387 */ /* 0x000fe20000100a00 */
[----:B------:R-:W-:-:S03]  /*3e2d0*/  LEA.HI.X.SX32 R15, R23, R3, 0x1, P3 ;  /* 0x00000003170f7211 */ /* 0x000fc600018f0eff */
[----:B------:R3:W-:Y:S04]  /*3e2e0*/  STL.64 [R1+0xd30], R10 ;  /* 0x000d300a01007387 */ /* 0x0007e80000100a00 */
[----:B------:R-:W5:Y:S04]  /*3e2f0*/  LDL.LU R18, [R1+0x10c] ;  /* 0x00010c0001127983 */ /* 0x000f680000300800 */
[----:B------:R4:W-:Y:S04]  /*3e300*/  STL.64 [R1+0xd28], R14 ;  /* 0x000d280e01007387 */ /* 0x0009e80000100a00 */
[----:B------:R-:W5:Y:S04]  /*3e310*/  LDL.LU R22, [R1+0x108] ;  /* 0x0001080001167983 */ /* 0x000f680000300800 */
[----:B------:R-:W5:Y:S01]  /*3e320*/  LDL.LU R23, [R1+0x104] ;  /* 0x0001040001177983 */ /* 0x000f620000300800 */
[----:B---3--:R-:W-:-:S04]  /*3e330*/  LEA R10, P2, R19, R2, 0x1 ;  /* 0x00000002130a7211 */ /* 0x008fc800078408ff */
[----:B------:R-:W-:Y:S02]  /*3e340*/  LEA.HI.X.SX32 R11, R19, R3, 0x1, P2 ;  /* 0x00000003130b7211 */ /* 0x000fe400010f0eff */
[----:B------:R-:W-:-:S04]  /*3e350*/  LEA R26, P3, R20, R2, 0x1 ;  /* 0x00000002141a7211 */ /* 0x000fc800078608ff */
[----:B------:R-:W-:Y:S01]  /*3e360*/  LEA.HI.X.SX32 R27, R20, R3, 0x1, P3 ;  /* 0x00000003141b7211 */ /* 0x000fe200018f0eff */
[----:B------:R0:W-:Y:S04]  /*3e370*/  STL.64 [R1+0xd20], R10 ;  /* 0x000d200a01007387 */ /* 0x0001e80000100a00 */
[----:B------:R-:W-:Y:S01]  /*3e380*/  STL.64 [R1+0xd18], R26 ;  /* 0x000d181a01007387 */ /* 0x000fe20000100a00 */
[----:B----4-:R-:W-:-:S03]  /*3e390*/  LEA R14, P4, R21, R2, 0x1 ;  /* 0x00000002150e7211 */ /* 0x010fc600078808ff */
[----:B------:R-:W3:Y:S01]  /*3e3a0*/  LDL.LU R19, [R1+0x100] ;  /* 0x0001000001137983 */ /* 0x000ee20000300800 */
[----:B------:R-:W-:Y:S02]  /*3e3b0*/  LEA.HI.X.SX32 R15, R21, R3, 0x1, P4 ;  /* 0x00000003150f7211 */ /* 0x000fe400020f0eff */
[----:B0-----:R-:W-:-:S03]  /*3e3c0*/  LEA R10, P2, R17, R2, 0x1 ;  /* 0x00000002110a7211 */ /* 0x001fc600078408ff */
[----:B------:R2:W-:Y:S01]  /*3e3d0*/  STL.64 [R1+0xd10], R14 ;  /* 0x000d100e01007387 */ /* 0x0005e20000100a00 */
[----:B------:R-:W-:-:S03]  /*3e3e0*/  LEA.HI.X.SX32 R11, R17, R3, 0x1, P2 ;  /* 0x00000003110b7211 */ /* 0x000fc600010f0eff */
[----:B------:R-:W4:Y:S04]  /*3e3f0*/  LDL.LU R20, [R1+0xfc] ;  /* 0x0000fc0001147983 */ /* 0x000f280000300800 */
[----:B------:R-:W4:Y:S01]  /*3e400*/  LDL.LU R17, [R1+0xf8] ;  /* 0x0000f80001117983 */ /* 0x000f220000300800 */
[----:B--2---:R-:W-:-:S03]  /*3e410*/  LEA R14, P3, R25, R2, 0x1 ;  /* 0x00000002190e7211 */ /* 0x004fc600078608ff */
[----:B------:R0:W-:Y:S01]  /*3e420*/  STL.64 [R1+0xcf8], R10 ;  /* 0x000cf80a01007387 */ /* 0x0001e20000100a00 */
[----:B------:R-:W-:-:S03]  /*3e430*/  LEA.HI.X.SX32 R15, R25, R3, 0x1, P3 ;  /* 0x00000003190f7211 */ /* 0x000fc600018f0eff */
[----:B------:R-:W2:Y:S04]  /*3e440*/  LDL.LU R21, [R1+0xf4] ;  /* 0x0000f40001157983 */ /* 0x000ea80000300800 */
[----:B------:R0:W-:Y:S01]  /*3e450*/  STL.64 [R1+0xcf0], R14 ;  /* 0x000cf00e01007387 */ /* 0x0001e20000100a00 */
[CC--:B------:R-:W-:Y:S02]  /*3e460*/  LEA R26, P2, R12.reuse, R2.reuse, 0x1 ;  /* 0x000000020c1a7211 */ /* 0x0c0fe400078408ff */
[C---:B0-----:R-:W-:Y:S02]  /*3e470*/  LEA R10, P4, R13.reuse, R2, 0x1 ;  /* 0x000000020d0a7211 */ /* 0x041fe400078808ff */
[-C--:B------:R-:W-:Y:S02]  /*3e480*/  LEA.HI.X.SX32 R27, R12, R3.reuse, 0x1, P2 ;  /* 0x000000030c1b7211 */ /* 0x080fe400010f0eff */
[----:B------:R-:W-:-:S02]  /*3e490*/  LEA.HI.X.SX32 R11, R13, R3, 0x1, P4 ;  /* 0x000000030d0b7211 */ /* 0x000fc400020f0eff */
[CC--:B------:R-:W-:Y:S01]  /*3e4a0*/  LEA R14, P3, R28.reuse, R2.reuse, 0x1 ;  /* 0x000000021c0e7211 */ /* 0x0c0fe200078608ff */
[----:B------:R-:W-:Y:S03]  /*3e4b0*/  STL.64 [R1+0xcd8], R26 ;  /* 0x000cd81a01007387 */ /* 0x000fe60000100a00 */
[----:B------:R-:W-:Y:S01]  /*3e4c0*/  LEA.HI.X.SX32 R15, R28, R3, 0x1, P3 ;  /* 0x000000031c0f7211 */ /* 0x000fe200018f0eff */
[----:B------:R-:W2:Y:S04]  /*3e4d0*/  LDL.LU R12, [R1+0xf0] ;  /* 0x0000f000010c7983 */ /* 0x000ea80000300800 */
[----:B------:R5:W-:Y:S04]  /*3e4e0*/  STL.64 [R1+0xcd0], R10 ;  /* 0x000cd00a01007387 */ /* 0x000be80000100a00 */
[----:B------:R-:W2:Y:S04]  /*3e4f0*/  LDL.LU R25, [R1+0xec] ;  /* 0x0000ec0001197983 */ /* 0x000ea80000300800 */
[----:B------:R0:W-:Y:S04]  /*3e500*/  STL.64 [R1+0xcc8], R14 ;  /* 0x000cc80e01007387 */ /* 0x0001e80000100a00 */
[----:B------:R-:W2:Y:S01]  /*3e510*/  LDL.LU R13, [R1+0xe8] ;  /* 0x0000e800010d7983 */ /* 0x000ea20000300800 */
[----:B-----5:R-:W-:-:S03]  /*3e520*/  LEA R10, P2, R24, R2, 0x1 ;  /* 0x00000002180a7211 */ /* 0x020fc600078408ff */
[----:B------:R-:W5:Y:S01]  /*3e530*/  LDL.LU R28, [R1+0xe4] ;  /* 0x0000e400011c7983 */ /* 0x000f620000300800 */
[----:B------:R-:W-:Y:S02]  /*3e540*/  LEA.HI.X.SX32 R11, R24, R3, 0x1, P2 ;  /* 0x00000003180b7211 */ /* 0x000fe400010f0eff */
[----:B------:R-:W-:-:S03]  /*3e550*/  LEA R26, P3, R18, R2, 0x1 ;  /* 0x00000002121a7211 */ /* 0x000fc600078608ff */
[----:B------:R1:W-:Y:S01]  /*3e560*/  STL.64 [R1+0xcc0], R10 ;  /* 0x000cc00a01007387 */ /* 0x0003e20000100a00 */
[----:B------:R-:W-:Y:S02]  /*3e570*/  LEA.HI.X.SX32 R27, R18, R3, 0x1, P3 ;  /* 0x00000003121b7211 */ /* 0x000fe400018f0eff */
[----:B0-----:R-:W-:-:S03]  /*3e580*/  LEA R14, P4, R22, R2, 0x1 ;  /* 0x00000002160e7211 */ /* 0x001fc600078808ff */
[----:B------:R0:W-:Y:S01]  /*3e590*/  STL.64 [R1+0xca8], R26 ;  /* 0x000ca81a01007387 */ /* 0x0001e20000100a00 */
[----:B------:R-:W-:Y:S02]  /*3e5a0*/  LEA.HI.X.SX32 R15, R22, R3, 0x1, P4 ;  /* 0x00000003160f7211 */ /* 0x000fe400020f0eff */
[----:B-1----:R-:W-:-:S04]  /*3e5b0*/  LEA R10, P2, R23, R2, 0x1 ;  /* 0x00000002170a7211 */ /* 0x002fc800078408ff */
[----:B------:R-:W-:Y:S01]  /*3e5c0*/  LEA.HI.X.SX32 R11, R23, R3, 0x1, P2 ;  /* 0x00000003170b7211 */ /* 0x000fe200010f0eff */
[----:B0-----:R-:W5:Y:S04]  /*3e5d0*/  LDL.LU R26, [R1+0xe0] ;  /* 0x0000e000011a7983 */ /* 0x001f680000300800 */
[----:B------:R3:W-:Y:S04]  /*3e5e0*/  STL.64 [R1+0xca0], R14 ;  /* 0x000ca00e01007387 */ /* 0x0007e80000100a00 */
[----:B------:R0:W-:Y:S04]  /*3e5f0*/  STL.64 [R1+0xc88], R10 ;  /* 0x000c880a01007387 */ /* 0x0001e80000100a00 */
[----:B------:R-:W5:Y:S01]  /*3e600*/  LDL.LU R27, [R1+0xdc] ;  /* 0x0000dc00011b7983 */ /* 0x000f620000300800 */
[----:B---3--:R-:W-:-:S04]  /*3e610*/  LEA R14, P3, R19, R2, 0x1 ;  /* 0x00000002130e7211 */ /* 0x008fc800078608ff */
[----:B------:R-:W-:-:S05]  /*3e620*/  LEA.HI.X.SX32 R15, R19, R3, 0x1, P3 ;  /* 0x00000003130f7211 */ /* 0x000fca00018f0eff */
[----:B------:R1:W-:Y:S01]  /*3e630*/  STL.64 [R1+0xc80], R14 ;  /* 0x000c800e01007387 */ /* 0x0003e20000100a00 */
[CC--:B----4-:R-:W-:Y:S02]  /*3e640*/  LEA R22, P2, R20.reuse, R2.reuse, 0x1 ;  /* 0x0000000214167211 */ /* 0x0d0fe400078408ff */
[C---:B0-----:R-:W-:Y:S01]  /*3e650*/  LEA R10, P4, R17.reuse, R2, 0x1 ;  /* 0x00000002110a7211 */ /* 0x041fe200078808ff */
[----:B-1----:R-:W3:Y:S04]  /*3e660*/  LDL.LU R14, [R1+0xd8] ;  /* 0x0000d800010e7983 */ /* 0x002ee80000300800 */
[----:B------:R-:W4:Y:S01]  /*3e670*/  LDL.LU R15, [R1+0xd4] ;  /* 0x0000d400010f7983 */ /* 0x000f220000300800 */
[-C--:B------:R-:W-:Y:S02]  /*3e680*/  LEA.HI.X.SX32 R23, R20, R3.reuse, 0x1, P2 ;  /* 0x0000000314177211 */ /* 0x080fe400010f0eff */
[----:B------:R-:W-:-:S02]  /*3e690*/  LEA.HI.X.SX32 R11, R17, R3, 0x1, P4 ;  /* 0x00000003110b7211 */ /* 0x000fc400020f0eff */
[CC--:B--2---:R-:W-:Y:S01]  /*3e6a0*/  LEA R18, P3, R21.reuse, R2.reuse, 0x1 ;  /* 0x0000000215127211 */ /* 0x0c4fe200078608ff */
[----:B------:R0:W-:Y:S03]  /*3e6b0*/  STL.64 [R1+0xc78], R22 ;  /* 0x000c781601007387 */ /* 0x0001e60000100a00 */
[----:B------:R-:W-:Y:S01]  /*3e6c0*/  LEA.HI.X.SX32 R19, R21, R3, 0x1, P3 ;  /* 0x0000000315137211 */ /* 0x000fe200018f0eff */
[----:B------:R-:W2:Y:S04]  /*3e6d0*/  LDL.LU R17, [R1+0xd0] ;  /* 0x0000d00001117983 */ /* 0x000ea80000300800 */
[----:B------:R1:W-:Y:S04]  /*3e6e0*/  STL.64 [R1+0xc70], R10 ;  /* 0x000c700a01007387 */ /* 0x0003e80000100a00 */
[----:B0-----:R-:W2:Y:S04]  /*3e6f0*/  LDL.LU R22, [R1+0xcc] ;  /* 0x0000cc0001167983 */ /* 0x001ea80000300800 */
[----:B------:R-:W2:Y:S04]  /*3e700*/  LDL.LU R23, [R1+0xc8] ;  /* 0x0000c80001177983 */ /* 0x000ea80000300800 */
[----:B------:R0:W-:Y:S01]  /*3e710*/  STL.64 [R1+0xc58], R18 ;  /* 0x000c581201007387 */ /* 0x0001e20000100a00 */
[----:B-1----:R-:W-:-:S04]  /*3e720*/  LEA R10, P2, R12, R2, 0x1 ;  /* 0x000000020c0a7211 */ /* 0x002fc800078408ff */
[----:B------:R-:W-:Y:S02]  /*3e730*/  LEA.HI.X.SX32 R11, R12, R3, 0x1, P2 ;  /* 0x000000030c0b7211 */ /* 0x000fe400010f0eff */
[----:B------:R-:W2:Y:S01]  /*3e740*/  LDL.LU R12, [R1+0xc4] ;  /* 0x0000c400010c7983 */ /* 0x000ea20000300800 */
[----:B------:R-:W-:-:S04]  /*3e750*/  LEA R20, P3, R25, R2, 0x1 ;  /* 0x0000000219147211 */ /* 0x000fc800078608ff */
[-C--:B------:R-:W-:Y:S02]  /*3e760*/  LEA.HI.X.SX32 R21, R25, R3.reuse, 0x1, P3 ;  /* 0x0000000319157211 */ /* 0x080fe400018f0eff */
[CC--:B0-----:R-:W-:Y:S01]  /*3e770*/  LEA R18, P4, R13.reuse, R2.reuse, 0x1 ;  /* 0x000000020d127211 */ /* 0x0c1fe200078808ff */
[----:B------:R5:W-:Y:S03]  /*3e780*/  STL.64 [R1+0xc50], R10 ;  /* 0x000c500a01007387 */ /* 0x000be60000100a00 */
[----:B------:R-:W-:Y:S01]  /*3e790*/  LEA.HI.X.SX32 R19, R13, R3, 0x1, P4 ;  /* 0x000000030d137211 */ /* 0x000fe200020f0eff */
[----:B------:R0:W-:Y:S04]  /*3e7a0*/  STL.64 [R1+0x1088], R4 ;  /* 0x0010880401007387 */ /* 0x0001e80000100a00 */
[----:B------:R-:W-:Y:S04]  /*3e7b0*/  STL.64 [R1+0xc38], R20 ;  /* 0x000c381401007387 */ /* 0x000fe80000100a00 */
[----:B------:R-:W-:Y:S04]  /*3e7c0*/  STL.64 [R1+0xc30], R18 ;  /* 0x000c301201007387 */ /* 0x000fe80000100a00 */
[----:B------:R-:W2:Y:S01]  /*3e7d0*/  LDL.LU R13, [R1+0xc0] ;  /* 0x0000c000010d7983 */ /* 0x000ea20000300800 */
[----:B-----5:R-:W-:-:S04]  /*3e7e0*/  LEA R10, P2, R28, R2, 0x1 ;  /* 0x000000021c0a7211 */ /* 0x020fc800078408ff */
[----:B------:R-:W-:-:S05]  /*3e7f0*/  LEA.HI.X.SX32 R11, R28, R3, 0x1, P2 ;  /* 0x000000031c0b7211 */ /* 0x000fca00010f0eff */
[----:B------:R1:W-:Y:S01]  /*3e800*/  STL.64 [R1+0xc18], R10 ;  /* 0x000c180a01007387 */ /* 0x0003e20000100a00 */
[----:B0-----:R-:W-:-:S03]  /*3e810*/  LEA R4, P3, R26, R2, 0x1 ;  /* 0x000000021a047211 */ /* 0x001fc600078608ff */
[----:B-1----:R-:W5:Y:S04]  /*3e820*/  LDL.LU R11, [R1+0xbc] ;  /* 0x0000bc00010b7983 */ /* 0x002f680000300800 */
[----:B------:R-:W5:Y:S01]  /*3e830*/  LDL.LU R28, [R1+0xb8] ;  /* 0x0000b800011c7983 */ /* 0x000f620000300800 */
[C---:B------:R-:W-:Y:S01]  /*3e840*/  LEA R20, P2, R27.reuse, R2, 0x1 ;  /* 0x000000021b147211 */ /* 0x040fe200078408ff */
[----:B------:R-:W-:Y:S01]  /*3e850*/  IMAD.MOV.U32 R10, RZ, RZ, R9 ;  /* 0x000000ffff0a7224 */ /* 0x000fe200078e0009 */
[-C--:B------:R-:W-:Y:S01]  /*3e860*/  LEA.HI.X.SX32 R5, R26, R3.reuse, 0x1, P3 ;  /* 0x000000031a057211 */ /* 0x080fe200018f0eff */
[----:B------:R-:W5:Y:S01]  /*3e870*/  LDL.LU R9, [R1+0xb4] ;  /* 0x0000b40001097983 */ /* 0x000f620000300800 */
[----:B------:R-:W-:-:S03]  /*3e880*/  LEA.HI.X.SX32 R21, R27, R3, 0x1, P2 ;  /* 0x000000031b157211 */ /* 0x000fc600010f0eff */
[----:B------:R4:W-:Y:S04]  /*3e890*/  STL.64 [R1+0xc10], R4 ;  /* 0x000c100401007387 */ /* 0x0009e80000100a00 */
[----:B------:R0:W-:Y:S04]  /*3e8a0*/  STL.64 [R1+0xc08], R20 ;  /* 0x000c081401007387 */ /* 0x0001e80000100a00 */
[----:B------:R-:W5:Y:S01]  /*3e8b0*/  LDL.LU R24, [R1+0xb0] ;  /* 0x0000b00001187983 */ /* 0x000f620000300800 */
[-C--:B---3--:R-:W-:Y:S02]  /*3e8c0*/  LEA R18, P4, R14, R2.reuse, 0x1 ;  /* 0x000000020e127211 */ /* 0x088fe400078808ff */
[----:B----4-:R-:W-:-:S02]  /*3e8d0*/  LEA R4, P3, R15, R2, 0x1 ;  /* 0x000000020f047211 */ /* 0x010fc400078608ff */
[-C--:B------:R-:W-:Y:S02]  /*3e8e0*/  LEA.HI.X.SX32 R19, R14, R3.reuse, 0x1, P4 ;  /* 0x000000030e137211 */ /* 0x080fe400020f0eff */
[----:B------:R-:W-:-:S03]  /*3e8f0*/  LEA.HI.X.SX32 R5, R15, R3, 0x1, P3 ;  /* 0x000000030f057211 */ /* 0x000fc600018f0eff */
[----:B------:R2:W-:Y:S04]  /*3e900*/  STL.64 [R1+0xc00], R18 ;  /* 0x000c001201007387 */ /* 0x0005e80000100a00 */
[----:B------:R-:W3:Y:S04]  /*3e910*/  LDL.LU R26, [R1+0xac] ;  /* 0x0000ac00011a7983 */ /* 0x000ee80000300800 */
[----:B0-----:R-:W4:Y:S04]  /*3e920*/  LDL.LU R20, [R1+0xa8] ;  /* 0x0000a80001147983 */ /* 0x001f280000300800 */
[----:B------:R0:W-:Y:S01]  /*3e930*/  STL.64 [R1+0xbf8], R4 ;  /* 0x000bf80401007387 */ /* 0x0001e20000100a00 */
[----:B--2---:R-:W-:-:S03]  /*3e940*/  LEA R18, P2, R17, R2, 0x1 ;  /* 0x0000000211127211 */ /* 0x004fc600078408ff */
[----:B------:R-:W2:Y:S01]  /*3e950*/  LDL.LU R21, [R1+0xa4] ;  /* 0x0000a40001157983 */ /* 0x000ea20000300800 */
[-C--:B------:R-:W-:Y:S02]  /*3e960*/  LEA R14, P4, R23, R2.reuse, 0x1 ;  /* 0x00000002170e7211 */ /* 0x080fe400078808ff */
[----:B------:R-:W-:Y:S02]  /*3e970*/  LEA.HI.X.SX32 R19, R17, R3, 0x1, P2 ;  /* 0x0000000311137211 */ /* 0x000fe400010f0eff */
[----:B------:R-:W2:Y:S01]  /*3e980*/  LDL.LU R17, [R1+0xa0] ;  /* 0x0000a00001117983 */ /* 0x000ea20000300800 */
[----:B0-----:R-:W-:-:S03]  /*3e990*/  LEA R4, P3, R22, R2, 0x1 ;  /* 0x0000000216047211 */ /* 0x001fc600078608ff */
[----:B------:R0:W-:Y:S01]  /*3e9a0*/  STL.64 [R1+0xba8], R18 ;  /* 0x000ba81201007387 */ /* 0x0001e20000100a00 */
[-C--:B------:R-:W-:Y:S02]  /*3e9b0*/  LEA.HI.X.SX32 R15, R23, R3.reuse, 0x1, P4 ;  /* 0x00000003170f7211 */ /* 0x080fe400020f0eff */
[----:B------:R-:W-:-:S05]  /*3e9c0*/  LEA.HI.X.SX32 R5, R22, R3, 0x1, P3 ;  /* 0x0000000316057211 */ /* 0x000fca00018f0eff */
[----:B------:R1:W-:Y:S01]  /*3e9d0*/  STL.64 [R1+0xb40], R4 ;  /* 0x000b400401007387 */ /* 0x0003e20000100a00 */
[----:B0-----:R-:W-:-:S04]  /*3e9e0*/  LEA R18, P2, R12, R2, 0x1 ;  /* 0x000000020c127211 */ /* 0x001fc800078408ff */
[----:B------:R-:W-:Y:S01]  /*3e9f0*/  LEA.HI.X.SX32 R19, R12, R3, 0x1, P2 ;  /* 0x000000030c137211 */ /* 0x000fe200010f0eff */
[----:B-1----:R-:W2:Y:S04]  /*3ea00*/  LDL.LU.64 R4, [R1+0x1088] ;  /* 0x0010880001047983 */ /* 0x002ea80000300a00 */
[----:B------:R0:W-:Y:S04]  /*3ea10*/  STL.64 [R1+0xb38], R14 ;  /* 0x000b380e01007387 */ /* 0x0001e80000100a00 */
[----:B------:R-:W2:Y:S04]  /*3ea20*/  LDL.LU R27, [R1+0x9c] ;  /* 0x00009c00011b7983 */ /* 0x000ea80000300800 */
[----:B------:R-:W2:Y:S01]  /*3ea30*/  LDL.LU R12, [R1+0x98] ;  /* 0x00009800010c7983 */ /* 0x000ea20000300800 */
[----:B0-----:R-:W-:-:S03]  /*3ea40*/  LEA R14, P3, R13, R2, 0x1 ;  /* 0x000000020d0e7211 */ /* 0x001fc600078608ff */
[----:B------:R0:W-:Y:S01]  /*3ea50*/  STL.64 [R1+0xa98], R18 ;  /* 0x000a981201007387 */ /* 0x0001e20000100a00 */
[----:B------:R-:W-:Y:S01]  /*3ea60*/  LEA.HI.X.SX32 R15, R13, R3, 0x1, P3 ;  /* 0x000000030d0f7211 */ /* 0x000fe200018f0eff */
[----:B------:R-:W-:Y:S02]  /*3ea70*/  IMAD.MOV.U32 R13, RZ, RZ, R10 ;  /* 0x000000ffff0d7224 */ /* 0x000fe400078e000a */
[----:B------:R-:W2:Y:S04]  /*3ea80*/  LDL.LU R10, [R1+0x94] ;  /* 0x00009400010a7983 */ /* 0x000ea80000300800 */
[----:B------:R1:W-:Y:S01]  /*3ea90*/  STL.64 [R1+0xa38], R14 ;  /* 0x000a380e01007387 */ /* 0x0003e20000100a00 */
[-C--:B-----5:R-:W-:Y:S02]  /*3eaa0*/  LEA R22, P2, R11, R2.reuse, 0x1 ;  /* 0x000000020b167211 */ /* 0x0a0fe400078408ff */
[----:B0-----:R-:W-:-:S02]  /*3eab0*/  LEA R18, P4, R28, R2, 0x1 ;  /* 0x000000021c127211 */ /* 0x001fc400078808ff */
[-C--:B------:R-:W-:Y:S02]  /*3eac0*/  LEA.HI.X.SX32 R23, R11, R3.reuse, 0x1, P2 ;  /* 0x000000030b177211 */ /* 0x080fe400010f0eff */
[----:B------:R-:W-:Y:S01]  /*3ead0*/  LEA.HI.X.SX32 R19, R28, R3, 0x1, P4 ;  /* 0x000000031c137211 */ /* 0x000fe200020f0eff */
[----:B------:R-:W5:Y:S01]  /*3eae0*/  LDL.LU R11, [R1+0x90] ;  /* 0x00009000010b7983 */ /* 0x000f620000300800 */
[----:B-1----:R-:W-:-:S03]  /*3eaf0*/  LEA R14, P3, R9, R2, 0x1 ;  /* 0x00000002090e7211 */ /* 0x002fc600078608ff */
[----:B------:R-:W-:Y:S04]  /*3eb00*/  STL.64 [R1+0x888], R22 ;  /* 0x0008881601007387 */ /* 0x000fe80000100a00 */
[----:B------:R0:W-:Y:S01]  /*3eb10*/  STL.64 [R1+0x880], R18 ;  /* 0x0008801201007387 */ /* 0x0001e20000100a00 */
[----:B------:R-:W-:-:S03]  /*3eb20*/  LEA.HI.X.SX32 R15, R9, R3, 0x1, P3 ;  /* 0x00000003090f7211 */ /* 0x000fc600018f0eff */
[----:B------:R-:W5:Y:S01]  /*3eb30*/  LDL.LU R28, [R1+0x8c] ;  /* 0x00008c00011c7983 */ /* 0x000f620000300800 */
[----:B------:R-:W-:-:S03]  /*3eb40*/  IMAD.MOV.U32 R9, RZ, RZ, R6 ;  /* 0x000000ffff097224 */ /* 0x000fc600078e0006 */
[----:B------:R-:W5:Y:S01]  /*3eb50*/  LDL.LU R6, [R1+0x88] ;  /* 0x0000880001067983 */ /* 0x000f620000300800 */
[----:B0-----:R-:W-:-:S03]  /*3eb60*/  LEA R18, P2, R24, R2, 0x1 ;  /* 0x0000000218127211 */ /* 0x001fc600078408ff */
[----:B------:R4:W-:Y:S01]  /*3eb70*/  STL.64 [R1+0x868], R14 ;  /* 0x0008680e01007387 */ /* 0x0009e20000100a00 */
[----:B------:R-:W-:-:S03]  /*3eb80*/  LEA.HI.X.SX32 R19, R24, R3, 0x1, P2 ;  /* 0x0000000318137211 */ /* 0x000fc600010f0eff */
[----:B------:R-:W5:Y:S04]  /*3eb90*/  LDL.LU R25, [R1+0x84] ;  /* 0x0000840001197983 */ /* 0x000f680000300800 */
[----:B------:R2:W-:Y:S01]  /*3eba0*/  STL.64 [R1+0x840], R18 ;  /* 0x0008401201007387 */ /* 0x0005e20000100a00 */
[----:B------:R-:W-:Y:S01]  /*3ebb0*/  IMAD.MOV.U32 R24, RZ, RZ, R8 ;  /* 0x000000ffff187224 */ /* 0x000fe200078e0008 */
[-C--:B---3--:R-:W-:Y:S02]  /*3ebc0*/  LEA R22, P3, R26, R2.reuse, 0x1 ;  /* 0x000000021a167211 */ /* 0x088fe400078608ff */
[----:B----4-:R-:W-:Y:S02]  /*3ebd0*/  LEA R14, P4, R20, R2, 0x1 ;  /* 0x00000002140e7211 */ /* 0x010fe400078808ff */
[----:B------:R-:W-:-:S02]  /*3ebe0*/  LEA.HI.X.SX32 R23, R26, R3, 0x1, P3 ;  /* 0x000000031a177211 */ /* 0x000fc400018f0eff */
[----:B------:R-:W-:Y:S02]  /*3ebf0*/  LEA.HI.X.SX32 R15, R20, R3, 0x1, P4 ;  /* 0x00000003140f7211 */ /* 0x000fe400020f0eff */
[----:B--2---:R-:W-:-:S03]  /*3ec00*/  LEA R18, P2, R21, R2, 0x1 ;  /* 0x0000000215127211 */ /* 0x004fc600078408ff */
[----:B------:R0:W-:Y:S01]  /*3ec10*/  STL.64 [R1+0x828], R14 ;  /* 0x0008280e01007387 */ /* 0x0001e20000100a00 */
[----:B------:R-:W-:-:S03]  /*3ec20*/  LEA.HI.X.SX32 R19, R21, R3, 0x1, P2 ;  /* 0x0000000315137211 */ /* 0x000fc600010f0eff */
[----:B------:R1:W-:Y:S01]  /*3ec30*/  STL.64 [R1+0x830], R22 ;  /* 0x0008301601007387 */ /* 0x0003e20000100a00 */
[----:B0-----:R-:W-:-:S03]  /*3ec40*/  LEA R14, P3, R17, R2, 0x1 ;  /* 0x00000002110e7211 */ /* 0x001fc600078608ff */
[----:B-1----:R-:W2:Y:S04]  /*3ec50*/  LDL.LU R22, [R1+0x7c] ;  /* 0x00007c0001167983 */ /* 0x002ea80000300800 */
[----:B------:R0:W-:Y:S04]  /*3ec60*/  STL.64 [R1+0x808], R18 ;  /* 0x0008081201007387 */ /* 0x0001e80000100a00 */
[----:B------:R-:W3:Y:S04]  /*3ec70*/  LDL.LU R23, [R1+0x78] ;  /* 0x0000780001177983 */ /* 0x000ee80000300800 */
[----:B------:R-:W4:Y:S01]  /*3ec80*/  LDL.LU R8, [R1+0x74] ;  /* 0x0000740001087983 */ /* 0x000f220000300800 */
[----:B------:R-:W-:-:S03]  /*3ec90*/  LEA.HI.X.SX32 R15, R17, R3, 0x1, P3 ;  /* 0x00000003110f7211 */ /* 0x000fc600018f0eff */
[----:B------:R-:W4:Y:S01]  /*3eca0*/  LDL.LU R17, [R1+0x70] ;  /* 0x0000700001117983 */ /* 0x000f220000300800 */
[----:B------:R-:W-:-:S03]  /*3ecb0*/  LEA R20, P2, R27, R2, 0x1 ;  /* 0x000000021b147211 */ /* 0x000fc600078408ff */
[----:B------:R1:W-:Y:S01]  /*3ecc0*/  STL.64 [R1+0x7e0], R14 ;  /* 0x0007e00e01007387 */ /* 0x0003e20000100a00 */
[CC--:B0-----:R-:W-:Y:S02]  /*3ecd0*/  LEA R18, P4, R12.reuse, R2.reuse, 0x1 ;  /* 0x000000020c127211 */ /* 0x0c1fe400078808ff */
[-C--:B------:R-:W-:Y:S02]  /*3ece0*/  LEA.HI.X.SX32 R21, R27, R3.reuse, 0x1, P2 ;  /* 0x000000031b157211 */ /* 0x080fe400010f0eff */
[----:B------:R-:W-:Y:S02]  /*3ecf0*/  LEA.HI.X.SX32 R19, R12, R3, 0x1, P4 ;  /* 0x000000030c137211 */ /* 0x000fe400020f0eff */
[----:B-1----:R-:W-:-:S03]  /*3ed00*/  LEA R14, P3, R10, R2, 0x1 ;  /* 0x000000020a0e7211 */ /* 0x002fc600078608ff */
[----:B------:R-:W-:Y:S01]  /*3ed10*/  STL.64 [R1+0x7c8], R18 ;  /* 0x0007c81201007387 */ /* 0x000fe20000100a00 */
[----:B------:R-:W-:-:S03]  /*3ed20*/  LEA.HI.X.SX32 R15, R10, R3, 0x1, P3 ;  /* 0x000000030a0f7211 */ /* 0x000fc600018f0eff */
[----:B------:R-:W-:Y:S04]  /*3ed30*/  STL.64 [R1+0x7d0], R20 ;  /* 0x0007d01401007387 */ /* 0x000fe80000100a00 */
[----:B------:R0:W-:Y:S04]  /*3ed40*/  STL.64 [R1+0x7b0], R14 ;  /* 0x0007b00e01007387 */ /* 0x0001e80000100a00 */
[----:B0-----:R-:W4:Y:S04]  /*3ed50*/  LDL.LU R14, [R1+0x6c] ;  /* 0x00006c00010e7983 */ /* 0x001f280000300800 */
[----:B------:R-:W4:Y:S01]  /*3ed60*/  LDL.LU R10, [R1+0x68] ;  /* 0x00006800010a7983 */ /* 0x000f220000300800 */
[----:B------:R-:W-:-:S03]  /*3ed70*/  IMAD.MOV.U32 R15, RZ, RZ, R0 ;  /* 0x000000ffff0f7224 */ /* 0x000fc600078e0000 */
[----:B------:R-:W4:Y:S01]  /*3ed80*/  LDL.LU R0, [R1+0x64] ;  /* 0x0000640001007983 */ /* 0x000f220000300800 */
[----:B-----5:R-:W-:-:S03]  /*3ed90*/  LEA R18, P2, R11, R2, 0x1 ;  /* 0x000000020b127211 */ /* 0x020fc600078408ff */
[----:B------:R-:W5:Y:S01]  /*3eda0*/  LDL.LU R12, [R1+0x60] ;  /* 0x00006000010c7983 */ /* 0x000f620000300800 */
[CC--:B------:R-:W-:Y:S02]  /*3edb0*/  LEA R26, P3, R28.reuse, R2.reuse, 0x1 ;  /* 0x000000021c1a7211 */ /* 0x0c0fe400078608ff */
[-C--:B------:R-:W-:Y:S02]  /*3edc0*/  LEA.HI.X.SX32 R19, R11, R3.reuse, 0x1, P2 ;  /* 0x000000030b137211 */ /* 0x080fe400010f0eff */
[-C--:B------:R-:W-:Y:S02]  /*3edd0*/  LEA.HI.X.SX32 R27, R28, R3.reuse, 0x1, P3 ;  /* 0x000000031c1b7211 */ /* 0x080fe400018f0eff */
[CC--:B------:R-:W-:Y:S01]  /*3ede0*/  LEA R20, P4, R6.reuse, R2.reuse, 0x1 ;  /* 0x0000000206147211 */ /* 0x0c0fe200078808ff */
[----:B------:R0:W-:Y:S03]  /*3edf0*/  STL.64 [R1+0x790], R18 ;  /* 0x0007901201007387 */ /* 0x0001e60000100a00 */
[----:B------:R-:W-:Y:S01]  /*3ee00*/  LEA.HI.X.SX32 R21, R6, R3, 0x1, P4 ;  /* 0x0000000306157211 */ /* 0x000fe200020f0eff */
[----:B------:R1:W-:Y:S01]  /*3ee10*/  STL.64 [R1+0x778], R26 ;  /* 0x0007781a01007387 */ /* 0x0003e20000100a00 */
[----:B0-----:R-:W-:-:S03]  /*3ee20*/  LEA R18, P2, R25, R2, 0x1 ;  /* 0x0000000219127211 */ /* 0x001fc600078408ff */
[----:B-1----:R-:W5:Y:S04]  /*3ee30*/  LDL.LU.64 R26, [R1+0x1080] ;  /* 0x00108000011a7983 */ /* 0x002f680000300a00 */
[----:B------:R-:W5:Y:S04]  /*3ee40*/  LDL.LU R11, [R1+0x5c] ;  /* 0x00005c00010b7983 */ /* 0x000f680000300800 */
[----:B------:R-:W5:Y:S04]  /*3ee50*/  LDL.LU R6, [R1+0x58] ;  /* 0x0000580001067983 */ /* 0x000f680000300800 */
[----:B------:R-:W5:Y:S04]  /*3ee60*/  LDL.LU R28, [R1+0x54] ;  /* 0x00005400011c7983 */ /* 0x000f680000300800 */
[----:B------:R0:W-:Y:S01]  /*3ee70*/  STL.64 [R1+0x770], R20 ;  /* 0x0007701401007387 */ /* 0x0001e20000100a00 */
[----:B------:R-:W-:Y:S01]  /*3ee80*/  LEA.HI.X.SX32 R19, R25, R3, 0x1, P2 ;  /* 0x0000000319137211 */ /* 0x000fe200010f0eff */
[----:B0-----:R-:W-:Y:S01]  /*3ee90*/  IMAD.MOV.U32 R21, RZ, RZ, R24 ;  /* 0x000000ffff157224 */ /* 0x001fe200078e0018 */
[----:B------:R-:W-:-:S03]  /*3eea0*/  LEA R20, P3, R24, R2, 0x1 ;  /* 0x0000000218147211 */ /* 0x000fc600078608ff */
[----:B------:R3:W-:Y:S01]  /*3eeb0*/  STL.64 [R1+0x768], R18 ;  /* 0x0007681201007387 */ /* 0x0007e20000100a00 */
[----:B------:R-:W-:-:S05]  /*3eec0*/  LEA.HI.X.SX32 R21, R21, R3, 0x1, P3 ;  /* 0x0000000315157211 */ /* 0x000fca00018f0eff */
[----:B------:R4:W-:Y:S01]  /*3eed0*/  STL.64 [R1+0x730], R20 ;  /* 0x0007301401007387 */ /* 0x0009e20000100a00 */
[-C--:B--2---:R-:W-:Y:S02]  /*3eee0*/  LEA R24, P2, R22, R2.reuse, 0x1 ;  /* 0x0000000216187211 */ /* 0x084fe400078408ff */
[CC--:B---3--:R-:W-:Y:S02]  /*3eef0*/  LEA R18, P4, R23.reuse, R2.reuse, 0x1 ;  /* 0x0000000217127211 */ /* 0x0c8fe400078808ff */
[-C--:B----4-:R-:W-:Y:S02]  /*3ef00*/  LEA R20, P3, R8, R2.reuse, 0x1 ;  /* 0x0000000208147211 */ /* 0x090fe400078608ff */
[-C--:B------:R-:W-:Y:S02]  /*3ef10*/  LEA.HI.X.SX32 R19, R23, R3.reuse, 0x1, P4 ;  /* 0x0000000317137211 */ /* 0x080fe400020f0eff */
[-C--:B------:R-:W-:Y:S02]  /*3ef20*/  LEA.HI.X.SX32 R25, R22, R3.reuse, 0x1, P2 ;  /* 0x0000000316197211 */ /* 0x080fe400010f0eff */
[----:B------:R-:W-:Y:S01]  /*3ef30*/  LEA.HI.X.SX32 R21, R8, R3, 0x1, P3 ;  /* 0x0000000308157211 */ /* 0x000fe200018f0eff */
[----:B------:R0:W-:Y:S04]  /*3ef40*/  STL.64 [R1+0x710], R18 ;  /* 0x0007101201007387 */ /* 0x0001e80000100a00 */
[----:B------:R-:W-:Y:S04]  /*3ef50*/  STL.64 [R1+0x718], R24 ;  /* 0x0007181801007387 */ /* 0x000fe80000100a00 */
[----:B------:R1:W-:Y:S01]  /*3ef60*/  STL.64 [R1+0x708], R20 ;  /* 0x0007081401007387 */ /* 0x0003e20000100a00 */
[----:B0-----:R-:W-:-:S03]  /*3ef70*/  LEA R18, P2, R17, R2, 0x1 ;  /* 0x0000000211127211 */ /* 0x001fc600078408ff */
[----:B-1----:R-:W2:Y:S04]  /*3ef80*/  LDL.LU R20, [R1+0x4c] ;  /* 0x00004c0001147983 */ /* 0x002ea80000300800 */
[----:B------:R-:W3:Y:S01]  /*3ef90*/  LDL.LU R21, [R1+0x48] ;  /* 0x0000480001157983 */ /* 0x000ee20000300800 */
[----:B------:R-:W-:-:S03]  /*3efa0*/  LEA.HI.X.SX32 R19, R17, R3, 0x1, P2 ;  /* 0x0000000311137211 */ /* 0x000fc600010f0eff */
[----:B------:R-:W4:Y:S04]  /*3efb0*/  LDL.LU R8, [R1+0x44] ;  /* 0x0000440001087983 */ /* 0x000f280000300800 */
[----:B------:R0:W-:Y:S01]  /*3efc0*/  STL.64 [R1+0x6d0], R18 ;  /* 0x0006d01201007387 */ /* 0x0001e20000100a00 */
[-C--:B------:R-:W-:Y:S02]  /*3efd0*/  LEA R24, P3, R14, R2.reuse, 0x1 ;  /* 0x000000020e187211 */ /* 0x080fe400078608ff */
[----:B------:R-:W-:Y:S02]  /*3efe0*/  LEA R22, P4, R10, R2, 0x1 ;  /* 0x000000020a167211 */ /* 0x000fe400078808ff */
[-C--:B------:R-:W-:Y:S02]  /*3eff0*/  LEA.HI.X.SX32 R25, R14, R3.reuse, 0x1, P3 ;  /* 0x000000030e197211 */ /* 0x080fe400018f0eff */
[----:B------:R-:W-:-:S02]  /*3f000*/  LEA.HI.X.SX32 R23, R10, R3, 0x1, P4 ;  /* 0x000000030a177211 */ /* 0x000fc400020f0eff */
[----:B0-----:R-:W-:-:S03]  /*3f010*/  LEA R18, P2, R0, R2, 0x1 ;  /* 0x0000000200127211 */ /* 0x001fc600078408ff */
[----:B------:R5:W-:Y:S01]  /*3f020*/  STL.64 [R1+0x6b0], R22 ;  /* 0x0006b01601007387 */ /* 0x000be20000100a00 */
[----:B------:R-:W-:-:S03]  /*3f030*/  LEA.HI.X.SX32 R19, R0, R3, 0x1, P2 ;  /* 0x0000000300137211 */ /* 0x000fc600010f0eff */
[----:B------:R0:W-:Y:S04]  /*3f040*/  STL.64 [R1+0x6b8], R24 ;  /* 0x0006b81801007387 */ /* 0x0001e80000100a00 */
[----:B------:R-:W4:Y:S01]  /*3f050*/  LDL.LU R0, [R1+0x3c] ;  /* 0x00003c0001007983 */ /* 0x000f220000300800 */
[----:B------:R-:W-:Y:S02]  /*3f060*/  IMAD.MOV.U32 R17, RZ, RZ, R9 ;  /* 0x000000ffff117224 */ /* 0x000fe400078e0009 */
[----:B------:R-:W-:Y:S02]  /*3f070*/  IMAD.MOV.U32 R9, RZ, RZ, R29 ;  /* 0x000000ffff097224 */ /* 0x000fe400078e001d */
[----:B------:R-:W4:Y:S04]  /*3f080*/  LDL.LU R29, [R1+0x38] ;  /* 0x00003800011d7983 */ /* 0x000f280000300800 */
[----:B------:R1:W-:Y:S04]  /*3f090*/  STL.64 [R1+0x6a8], R18 ;  /* 0x0006a81201007387 */ /* 0x0003e80000100a00 */
[----:B------:R-:W4:Y:S01]  /*3f0a0*/  LDL.LU R10, [R1+0x34] ;  /* 0x00003400010a7983 */ /* 0x000f220000300800 */
[----:B-----5:R-:W-:-:S04]  /*3f0b0*/  LEA R22, P3, R12, R2, 0x1 ;  /* 0x000000020c167211 */ /* 0x020fc800078608ff */
[----:B------:R-:W-:Y:S02]  /*3f0c0*/  LEA.HI.X.SX32 R23, R12, R3, 0x1, P3 ;  /* 0x000000030c177211 */ /* 0x000fe400018f0eff */
[----:B0-----:R-:W-:-:S03]  /*3f0d0*/  LEA R24, P2, R11, R2, 0x1 ;  /* 0x000000020b187211 */ /* 0x001fc600078408ff */
[----:B------:R0:W-:Y:S01]  /*3f0e0*/  STL.64 [R1+0x670], R22 ;  /* 0x0006701601007387 */ /* 0x0001e20000100a00 */
[----:B------:R-:W-:Y:S01]  /*3f0f0*/  LEA.HI.X.SX32 R25, R11, R3, 0x1, P2 ;  /* 0x000000030b197211 */ /* 0x000fe200010f0eff */
[----:B------:R-:W-:Y:S02]  /*3f100*/  IMAD.MOV.U32 R11, RZ, RZ, R5 ;  /* 0x000000ffff0b7224 */ /* 0x000fe400078e0005 */
[----:B------:R-:W5:Y:S01]  /*3f110*/  LDL.LU R5, [R1+0x28] ;  /* 0x0000280001057983 */ /* 0x000f620000300800 */
[----:B-1----:R-:W-:-:S03]  /*3f120*/  LEA R18, P4, R6, R2, 0x1 ;  /* 0x0000000206127211 */ /* 0x002fc600078808ff */
[----:B------:R-:W-:Y:S01]  /*3f130*/  STL.64 [R1+0x658], R24 ;  /* 0x0006581801007387 */ /* 0x000fe20000100a00 */
[----:B------:R-:W-:-:S03]  /*3f140*/  LEA.HI.X.SX32 R19, R6, R3, 0x1, P4 ;  /* 0x0000000306137211 */ /* 0x000fc600020f0eff */
[----:B------:R-:W5:Y:S01]  /*3f150*/  LDL.LU R12, [R1+0x24] ;  /* 0x00002400010c7983 */ /* 0x000f620000300800 */
[----:B0-----:R-:W-:-:S03]  /*3f160*/  LEA R22, P3, R28, R2, 0x1 ;  /* 0x000000021c167211 */ /* 0x001fc600078608ff */
[----:B------:R-:W5:Y:S01]  /*3f170*/  LDL.LU R6, [R1+0x20] ;  /* 0x0000200001067983 */ /* 0x000f620000300800 */
[----:B------:R-:W-:-:S03]  /*3f180*/  LEA.HI.X.SX32 R23, R28, R3, 0x1, P3 ;  /* 0x000000031c177211 */ /* 0x000fc600018f0eff */
[----:B------:R0:W-:Y:S02]  /*3f190*/  STL.64 [R1+0x650], R18 ;  /* 0x0006501201007387 */ /* 0x0001e40000100a00 */
[----:B0-----:R-:W-:Y:S01]  /*3f1a0*/  LEA R18, P2, R13, R2, 0x1 ;  /* 0x000000020d127211 */ /* 0x001fe200078408ff */
[----:B------:R-:W-:Y:S02]  /*3f1b0*/  IMAD.MOV.U32 R19, RZ, RZ, R13 ;  /* 0x000000ffff137224 */ /* 0x000fe400078e000d */
[----:B------:R-:W-:Y:S02]  /*3f1c0*/  IMAD.MOV.U32 R13, RZ, RZ, R7 ;  /* 0x000000ffff0d7224 */ /* 0x000fe400078e0007 */
[----:B------:R-:W5:Y:S01]  /*3f1d0*/  LDL.LU R7, [R1+0x1c] ;  /* 0x00001c0001077983 */ /* 0x000f620000300800 */
[----:B------:R-:W-:-:S03]  /*3f1e0*/  LEA.HI.X.SX32 R19, R19, R3, 0x1, P2 ;  /* 0x0000000313137211 */ /* 0x000fc600010f0eff */
[----:B------:R-:W5:Y:S04]  /*3f1f0*/  LDL.LU R28, [R1+0x18] ;  /* 0x00001800011c7983 */ /* 0x000f680000300800 */
[----:B------:R3:W-:Y:S04]  /*3f200*/  STL.64 [R1+0x648], R22 ;  /* 0x0006481601007387 */ /* 0x0007e80000100a00 */
[----:B------:R-:W5:Y:S04]  /*3f210*/  LDL.LU R14, [R1+0x14] ;  /* 0x00001400010e7983 */ /* 0x000f680000300800 */
[----:B------:R4:W-:Y:S01]  /*3f220*/  STL.64 [R1+0x610], R18 ;  /* 0x0006101201007387 */ /* 0x0009e20000100a00 */
[----:B--2---:R-:W-:-:S02]  /*3f230*/  LEA R24, P3, R20, R2, 0x1 ;  /* 0x0000000214187211 */ /* 0x004fc400078608ff */
[C---:B---3--:R-:W-:Y:S02]  /*3f240*/  LEA R22, P4, R21.reuse, R2, 0x1 ;  /* 0x0000000215167211 */ /* 0x048fe400078808ff */
[-C--:B------:R-:W-:Y:S02]  /*3f250*/  LEA.HI.X.SX32 R25, R20, R3.reuse, 0x1, P3 ;  /* 0x0000000314197211 */ /* 0x080fe400018f0eff */
[----:B------:R-:W-:-:S03]  /*3f260*/  LEA.HI.X.SX32 R23, R21, R3, 0x1, P4 ;  /* 0x0000000315177211 */ /* 0x000fc600020f0eff */
[----:B------:R0:W-:Y:S01]  /*3f270*/  STL.64 [R1+0x5f8], R24 ;  /* 0x0005f81801007387 */ /* 0x0001e20000100a00 */
[----:B----4-:R-:W-:-:S04]  /*3f280*/  LEA R18, P2, R8, R2, 0x1 ;  /* 0x0000000208127211 */ /* 0x010fc800078408ff */
[----:B------:R-:W-:Y:S01]  /*3f290*/  LEA.HI.X.SX32 R19, R8, R3, 0x1, P2 ;  /* 0x0000000308137211 */ /* 0x000fe200010f0eff */
[----:B0-----:R-:W2:Y:S04]  /*3f2a0*/  LDL.LU.64 R24, [R1+0x1078] ;  /* 0x0010780001187983 */ /* 0x001ea80000300a00 */
[----:B------:R-:W3:Y:S04]  /*3f2b0*/  LDL.LU R20, [R1+0x8] ;  /* 0x0000080001147983 */ /* 0x000ee80000300800 */
[----:B------:R-:W4:Y:S04]  /*3f2c0*/  LDL.LU R21, [R1+0x4] ;  /* 0x0000040001157983 */ /* 0x000f280000300800 */
[----:B------:R0:W-:Y:S02]  /*3f2d0*/  STL.64 [R1+0x5f0], R22 ;  /* 0x0005f01601007387 */ /* 0x0001e40000100a00 */
[----:B0-----:R-:W-:Y:S01]  /*3f2e0*/  IMAD.MOV.U32 R23, RZ, RZ, R17 ;  /* 0x000000ffff177224 */ /* 0x001fe200078e0011 */
[----:B------:R-:W-:-:S02]  /*3f2f0*/  LEA R22, P3, R17, R2, 0x1 ;  /* 0x0000000211167211 */ /* 0x000fc400078608ff */
[----:B------:R-:W2:Y:S02]  /*3f300*/  LDL.LU R17, [R1] ;  /* 0x0000000001117983 */ /* 0x000ea40000300800 */
[----:B------:R-:W-:Y:S02]  /*3f310*/  LEA.HI.X.SX32 R23, R23, R3, 0x1, P3 ;  /* 0x0000000317177211 */ /* 0x000fe400018f0eff */
[----:B------:R0:W-:Y:S04]  /*3f320*/  STL.64 [R1+0x5e8], R18 ;  /* 0x0005e81201007387 */ /* 0x0001e80000100a00 */
[----:B------:R1:W-:Y:S01]  /*3f330*/  STL.64 [R1+0x5b0], R22 ;  /* 0x0005b01601007387 */ /* 0x0003e20000100a00 */
[-C--:B------:R-:W-:Y:S01]  /*3f340*/  LEA R8, P4, R29, R2.reuse, 0x1 ;  /* 0x000000021d087211 */ /* 0x080fe200078808ff */
[----:B0-----:R-:W-:Y:S01]  /*3f350*/  IMAD.MOV.U32 R19, RZ, RZ, R9 ;  /* 0x000000ffff137224 */ /* 0x001fe200078e0009 */
[----:B------:R-:W-:-:S03]  /*3f360*/  LEA R18, P2, R0, R2, 0x1 ;  /* 0x0000000200127211 */ /* 0x000fc600078408ff */
[----:B-1----:R-:W-:Y:S01]  /*3f370*/  IMAD.MOV.U32 R23, RZ, RZ, R19 ;  /* 0x000000ffff177224 */ /* 0x002fe200078e0013 */
[-C--:B------:R-:W-:Y:S02]  /*3f380*/  LEA.HI.X.SX32 R19, R0, R3.reuse, 0x1, P2 ;  /* 0x0000000300137211 */ /* 0x080fe400010f0eff */
[----:B------:R-:W2:Y:S01]  /*3f390*/  LDL.LU R0, [R1+0x1070] ;  /* 0x0010700001007983 */ /* 0x000ea20000300800 */
[----:B------:R-:W-:-:S03]  /*3f3a0*/  LEA.HI.X.SX32 R9, R29, R3, 0x1, P4 ;  /* 0x000000031d097211 */ /* 0x000fc600020f0eff */
[----:B------:R0:W-:Y:S04]  /*3f3b0*/  STL.64 [R1+0x598], R18 ;  /* 0x0005981201007387 */ /* 0x0001e80000100a00 */
[----:B0-----:R-:W2:Y:S04]  /*3f3c0*/  LDL.LU.64 R18, [R1+0x1068] ;  /* 0x0010680001127983 */ /* 0x001ea80000300a00 */
[----:B------:R-:W2:Y:S01]  /*3f3d0*/  LDL.LU R29, [R1+0x1060] ;  /* 0x00106000011d7983 */ /* 0x000ea20000300800 */
[----:B------:R-:W-:-:S03]  /*3f3e0*/  LEA R22, P3, R10, R2, 0x1 ;  /* 0x000000020a167211 */ /* 0x000fc600078608ff */
[----:B------:R0:W-:Y:S02]  /*3f3f0*/  STL.64 [R1+0x590], R8 ;  /* 0x0005900801007387 */ /* 0x0001e40000100a00 */
[----:B0-----:R-:W-:Y:S01]  /*3f400*/  LEA R8, P2, R23, R2, 0x1 ;  /* 0x0000000217087211 */ /* 0x001fe200078408ff */
[----:B------:R-:W-:Y:S01]  /*3f410*/  IMAD.MOV.U32 R9, RZ, RZ, R23 ;  /* 0x000000ffff097224 */ /* 0x000fe200078e0017 */
[----:B------:R-:W-:-:S05]  /*3f420*/  LEA.HI.X.SX32 R23, R10, R3, 0x1, P3 ;  /* 0x000000030a177211 */ /* 0x000fca00018f0eff */
[----:B------:R0:W-:Y:S01]  /*3f430*/  STL.64 [R1+0x588], R22 ;  /* 0x0005881601007387 */ /* 0x0001e20000100a00 */
[-C--:B-----5:R-:W-:Y:S02]  /*3f440*/  LEA R10, P4, R5, R2.reuse, 0x1 ;  /* 0x00000002050a7211 */ /* 0x0a0fe400078808ff */
[----:B------:R-:W-:Y:S01]  /*3f450*/  LEA.HI.X.SX32 R9, R9, R3, 0x1, P2 ;  /* 0x0000000309097211 */ /* 0x000fe200010f0eff */
[----:B0-----:R-:W-:Y:S01]  /*3f460*/  IMAD.MOV.U32 R23, RZ, RZ, R11 ;  /* 0x000000ffff177224 */ /* 0x001fe200078e000b */
[----:B------:R-:W-:-:S04]  /*3f470*/  LEA R22, P3, R11, R2, 0x1 ;  /* 0x000000020b167211 */ /* 0x000fc800078608ff */
[-C--:B------:R-:W-:Y:S01]  /*3f480*/  LEA.HI.X.SX32 R23, R23, R3.reuse, 0x1, P3 ;  /* 0x0000000317177211 */ /* 0x080fe200018f0eff */
[----:B------:R0:W-:Y:S01]  /*3f490*/  STL.64 [R1+0x578], R8 ;  /* 0x0005780801007387 */ /* 0x0001e20000100a00 */
[----:B------:R-:W-:-:S03]  /*3f4a0*/  LEA.HI.X.SX32 R11, R5, R3, 0x1, P4 ;  /* 0x00000003050b7211 */ /* 0x000fc600020f0eff */
[----:B------:R1:W-:Y:S01]  /*3f4b0*/  STL.64 [R1+0x558], R22 ;  /* 0x0005581601007387 */ /* 0x0003e20000100a00 */
[----:B0-----:R-:W-:-:S03]  /*3f4c0*/  LEA R8, P2, R12, R2, 0x1 ;  /* 0x000000020c087211 */ /* 0x001fc600078408ff */
[----:B-1----:R-:W5:Y:S01]  /*3f4d0*/  LDL.LU.64 R22, [R1+0x1058] ;  /* 0x0010580001167983 */ /* 0x002f620000300a00 */
[----:B------:R-:W-:-:S03]  /*3f4e0*/  LEA.HI.X.SX32 R9, R12, R3, 0x1, P2 ;  /* 0x000000030c097211 */ /* 0x000fc600010f0eff */
[----:B------:R-:W5:Y:S04]  /*3f4f0*/  LDL.LU R5, [R1+0x1050] ;  /* 0x0010500001057983 */ /* 0x000f680000300800 */
[----:B------:R0:W-:Y:S04]  /*3f500*/  STL.64 [R1+0x550], R10 ;  /* 0x0005500a01007387 */ /* 0x0001e80000100a00 */
[----:B------:R1:W-:Y:S01]  /*3f510*/  STL.64 [R1+0x540], R8 ;  /* 0x0005400801007387 */ /* 0x0003e20000100a00 */
[----:B0-----:R-:W-:-:S04]  /*3f520*/  LEA R10, P3, R6, R2, 0x1 ;  /* 0x00000002060a7211 */ /* 0x001fc800078608ff */
[----:B------:R-:W-:Y:S01]  /*3f530*/  LEA.HI.X.SX32 R11, R6, R3, 0x1, P3 ;  /* 0x00000003060b7211 */ /* 0x000fe200018f0eff */
[----:B-1----:R-:W-:Y:S01]  /*3f540*/  IMAD.MOV.U32 R9, RZ, RZ, R13 ;  /* 0x000000ffff097224 */ /* 0x002fe200078e000d */
[-C--:B------:R-:W-:Y:S01]  /*3f550*/  LEA R8, P2, R7, R2.reuse, 0x1 ;  /* 0x0000000207087211 */ /* 0x080fe200078408ff */
[----:B------:R-:W5:Y:S01]  /*3f560*/  LDL.LU R6, [R1+0x104c] ;  /* 0x00104c0001067983 */ /* 0x000f620000300800 */
[----:B------:R-:W-:-:S03]  /*3f570*/  LEA R12, P4, R28, R2, 0x1 ;  /* 0x000000021c0c7211 */ /* 0x000fc600078808ff */
[----:B------:R0:W-:Y:S01]  /*3f580*/  STL.64 [R1+0x518], R10 ;  /* 0x0005180a01007387 */ /* 0x0001e20000100a00 */
[-C--:B------:R-:W-:Y:S01]  /*3f590*/  LEA.HI.X.SX32 R13, R28, R3.reuse, 0x1, P4 ;  /* 0x000000031c0d7211 */ /* 0x080fe200020f0eff */
[----:B0-----:R-:W-:Y:S01]  /*3f5a0*/  IMAD.MOV.U32 R11, RZ, RZ, R9 ;  /* 0x000000ffff0b7224 */ /* 0x001fe200078e0009 */
[----:B------:R-:W-:Y:S02]  /*3f5b0*/  LEA.HI.X.SX32 R9, R7, R3, 0x1, P2 ;  /* 0x0000000307097211 */ /* 0x000fe400010f0eff */
[----:B------:R-:W5:Y:S01]  /*3f5c0*/  LDL.LU R7, [R1+0x1048] ;  /* 0x0010480001077983 */ /* 0x000f620000300800 */
[----:B------:R-:W-:-:S03]  /*3f5d0*/  LEA R10, P3, R14, R2, 0x1 ;  /* 0x000000020e0a7211 */ /* 0x000fc600078608ff */
[----:B------:R0:W-:Y:S04]  /*3f5e0*/  STL.64 [R1+0x4f8], R8 ;  /* 0x0004f80801007387 */ /* 0x0001e80000100a00 */
[----:B0-----:R-:W5:Y:S04]  /*3f5f0*/  LDL.LU.64 R8, [R1+0x1040] ;  /* 0x0010400001087983 */ /* 0x001f680000300a00 */
[----:B------:R-:W5:Y:S04]  /*3f600*/  LDL.LU R28, [R1+0x1038] ;  /* 0x00103800011c7983 */ /* 0x000f680000300800 */
[----:B------:R0:W-:Y:S02]  /*3f610*/  STL.64 [R1+0x4f0], R12 ;  /* 0x0004f00c01007387 */ /* 0x0001e40000100a00 */
[----:B0-----:R-:W-:Y:S01]  /*3f620*/  LEA R12, P2, R11, R2, 0x1 ;  /* 0x000000020b0c7211 */ /* 0x001fe200078408ff */
[----:B------:R-:W-:Y:S01]  /*3f630*/  IMAD.MOV.U32 R13, RZ, RZ, R11 ;  /* 0x000000ffff0d7224 */ /* 0x000fe200078e000b */
[----:B------:R-:W-:-:S04]  /*3f640*/  LEA.HI.X.SX32 R11, R14, R3, 0x1, P3 ;  /* 0x000000030e0b7211 */ /* 0x000fc800018f0eff */
[----:B------:R-:W-:Y:S01]  /*3f650*/  LEA.HI.X.SX32 R13, R13, R3, 0x1, P2 ;  /* 0x000000030d0d7211 */ /* 0x000fe200010f0eff */
[----:B------:R0:W-:Y:S04]  /*3f660*/  STL.64 [R1+0x4e8], R10 ;  /* 0x0004e80a01007387 */ /* 0x0001e80000100a00 */
[----:B------:R-:W-:Y:S01]  /*3f670*/  STL.64 [R1+0x4d0], R12 ;  /* 0x0004d00c01007387 */ /* 0x000fe20000100a00 */
[----:B0-----:R-:W-:Y:S01]  /*3f680*/  IMAD.MOV.U32 R11, RZ, RZ, R15 ;  /* 0x000000ffff0b7224 */ /* 0x001fe200078e000f */
[----:B------:R-:W-:-:S04]  /*3f690*/  LEA R10, P3, R15, R2, 0x1 ;  /* 0x000000020f0a7211 */ /* 0x000fc800078608ff */
[----:B------:R-:W-:-:S05]  /*3f6a0*/  LEA.HI.X.SX32 R11, R11, R3, 0x1, P3 ;  /* 0x000000030b0b7211 */ /* 0x000fca00018f0eff */
[----:B------:R0:W-:Y:S04]  /*3f6b0*/  STL.64 [R1+0x4b0], R10 ;  /* 0x0004b00a01007387 */ /* 0x0001e80000100a00 */
[----:B0-----:R-:W5:Y:S01]  /*3f6c0*/  LDL.LU.64 R10, [R1+0x1030] ;  /* 0x00103000010a7983 */ /* 0x001f620000300a00 */
[CC--:B---3--:R-:W-:Y:S02]  /*3f6d0*/  LEA R14, P4, R20.reuse, R2.reuse, 0x1 ;  /* 0x00000002140e7211 */ /* 0x0c8fe400078808ff */
[C---:B----4-:R-:W-:Y:S02]  /*3f6e0*/  LEA R12, P2, R21.reuse, R2, 0x1 ;  /* 0x00000002150c7211 */ /* 0x050fe400078408ff */
[-C--:B------:R-:W-:Y:S02]  /*3f6f0*/  LEA.HI.X.SX32 R15, R20, R3.reuse, 0x1, P4 ;  /* 0x00000003140f7211 */ /* 0x080fe400020f0eff */
[----:B------:R-:W-:-:S03]  /*3f700*/  LEA.HI.X.SX32 R13, R21, R3, 0x1, P2 ;  /* 0x00000003150d7211 */ /* 0x000fc600010f0eff */
[----:B------:R2:W-:Y:S04]  /*3f710*/  STL.64 [R1+0x4a8], R14 ;  /* 0x0004a80e01007387 */ /* 0x0005e80000100a00 */
[----:B------:R0:W-:Y:S01]  /*3f720*/  STL.64 [R1+0x498], R12 ;  /* 0x0004980c01007387 */ /* 0x0001e20000100a00 */
[----:B--2---:R-:W-:-:S04]  /*3f730*/  LEA R14, P3, R17, R2, 0x1 ;  /* 0x00000002110e7211 */ /* 0x004fc800078608ff */
[----:B------:R-:W-:-:S05]  /*3f740*/  LEA.HI.X.SX32 R15, R17, R3, 0x1, P3 ;  /* 0x00000003110f7211 */ /* 0x000fca00018f0eff */
[----:B------:R-:W-:Y:S01]  /*3f750*/  STL.64 [R1+0x470], R14 ;  /* 0x0004700e01007387 */ /* 0x000fe20000100a00 */
[----:B0-----:R-:W-:-:S04]  /*3f760*/  LEA R12, P2, R29, R2, 0x1 ;  /* 0x000000021d0c7211 */ /* 0x001fc800078408ff */
[----:B------:R-:W-:-:S05]  /*3f770*/  LEA.HI.X.SX32 R13, R29, R3, 0x1, P2 ;  /* 0x000000031d0d7211 */ /* 0x000fca00010f0eff */
[----:B------:R0:W-:Y:S04]  /*3f780*/  STL.64 [R1+0x460], R12 ;  /* 0x0004600c01007387 */ /* 0x0001e80000100a00 */
[----:B0-----:R-:W2:Y:S01]  /*3f790*/  LDL.LU.64 R12, [R1+0x1028] ;  /* 0x00102800010c7983 */ /* 0x001ea20000300a00 */
[-C--:B------:R-:W-:Y:S02]  /*3f7a0*/  LEA R20, P4, R0, R2.reuse, 0x1 ;  /* 0x0000000200147211 */ /* 0x080fe400078808ff */
[----:B------:R-:W-:Y:S02]  /*3f7b0*/  LEA R14, P3, R4, R2, 0x1 ;  /* 0x00000002040e7211 */ /* 0x000fe400078608ff */
[-C--:B------:R-:W-:Y:S02]  /*3f7c0*/  LEA.HI.X.SX32 R21, R0, R3.reuse, 0x1, P4 ;  /* 0x0000000300157211 */ /* 0x080fe400020f0eff */
[----:B------:R-:W-:-:S03]  /*3f7d0*/  LEA.HI.X.SX32 R15, R4, R3, 0x1, P3 ;  /* 0x00000003040f7211 */ /* 0x000fc600018f0eff */
[----:B------:R5:W-:Y:S01]  /*3f7e0*/  STL.64 [R1+0x458], R20 ;  /* 0x0004581401007387 */ /* 0x000be20000100a00 */
[----:B------:R-:W-:-:S03]  /*3f7f0*/  IMAD.MOV.U32 R0, RZ, RZ, R16 ;  /* 0x000000ffff007224 */ /* 0x000fc600078e0010 */
[----:B------:R0:W-:Y:S01]  /*3f800*/  STL.64 [R1+0x448], R14 ;  /* 0x0004480e01007387 */ /* 0x0001e20000100a00 */
[----:B------:R-:W-:Y:S01]  /*3f810*/  IMAD.MOV.U32 R4, RZ, RZ, R19 ;  /* 0x000000ffff047224 */ /* 0x000fe200078e0013 */
[----:B-----5:R-:W-:-:S04]  /*3f820*/  LEA R20, P2, R5, R2, 0x1 ;  /* 0x0000000205147211 */ /* 0x020fc800078408ff */
[----:B------:R-:W-:-:S05]  /*3f830*/  LEA.HI.X.SX32 R21, R5, R3, 0x1, P2 ;  /* 0x0000000305157211 */ /* 0x000fca00010f0eff */
[----:B------:R-:W-:Y:S01]  /*3f840*/  STL.64 [R1+0x438], R20 ;  /* 0x0004381401007387 */ /* 0x000fe20000100a00 */
[----:B0-----:R-:W-:-:S04]  /*3f850*/  LEA R14, P3, R6, R2, 0x1 ;  /* 0x00000002060e7211 */ /* 0x001fc800078608ff */
[----:B------:R-:W-:-:S05]  /*3f860*/  LEA.HI.X.SX32 R15, R6, R3, 0x1, P3 ;  /* 0x00000003060f7211 */ /* 0x000fca00018f0eff */
[----:B------:R0:W-:Y:S01]  /*3f870*/  STL.64 [R1+0x428], R14 ;  /* 0x0004280e01007387 */ /* 0x0001e20000100a00 */
[----:B------:R-:W-:-:S03]  /*3f880*/  LEA R16, P4, R7, R2, 0x1 ;  /* 0x0000000207107211 */ /* 0x000fc600078808ff */
[----:B0-----:R-:W3:Y:S01]  /*3f890*/  LDL.LU.64 R14, [R1+0x1020] ;  /* 0x00102000010e7983 */ /* 0x001ee20000300a00 */
[----:B------:R-:W-:Y:S01]  /*3f8a0*/  LEA.HI.X.SX32 R17, R7, R3, 0x1, P4 ;  /* 0x0000000307117211 */ /* 0x000fe200020f0eff */
[----:B------:R-:W-:-:S04]  /*3f8b0*/  IMAD.MOV.U32 R5, RZ, RZ, R18 ;  /* 0x000000ffff057224 */ /* 0x000fc800078e0012 */
[----:B------:R0:W-:Y:S01]  /*3f8c0*/  STL.64 [R1+0x420], R16 ;  /* 0x0004201001007387 */ /* 0x0001e20000100a00 */
[----:B------:R-:W-:-:S04]  /*3f8d0*/  LEA R20, P2, R8, R2, 0x1 ;  /* 0x0000000208147211 */ /* 0x000fc800078408ff */
[----:B------:R-:W-:Y:S02]  /*3f8e0*/  LEA.HI.X.SX32 R21, R8, R3, 0x1, P2 ;  /* 0x0000000308157211 */ /* 0x000fe400010f0eff */
[----:B0-----:R-:W-:-:S03]  /*3f8f0*/  LEA R16, P3, R9, R2, 0x1 ;  /* 0x0000000209107211 */ /* 0x001fc600078608ff */
[----:B------:R-:W-:Y:S01]  /*3f900*/  STL.64 [R1+0x410], R20 ;  /* 0x0004101401007387 */ /* 0x000fe20000100a00 */
[----:B------:R-:W-:-:S05]  /*3f910*/  LEA.HI.X.SX32 R17, R9, R3, 0x1, P3 ;  /* 0x0000000309117211 */ /* 0x000fca00018f0eff */
[----:B------:R0:W-:Y:S04]  /*3f920*/  STL.64 [R1+0x400], R16 ;  /* 0x0004001001007387 */ /* 0x0001e80000100a00 */
[----:B0-----:R-:W4:Y:S01]  /*3f930*/  LDL.LU.64 R16, [R1+0x1018] ;  /* 0x0010180001107983 */ /* 0x001f220000300a00 */
[CC--:B------:R-:W-:Y:S02]  /*3f940*/  LEA R18, P2, R10.reuse, R2.reuse, 0x1 ;  /* 0x000000020a127211 */ /* 0x0c0fe400078408ff */
[C---:B------:R-:W-:Y:S02]  /*3f950*/  LEA R20, P4, R11.reuse, R2, 0x1 ;  /* 0x000000020b147211 */ /* 0x040fe400078808ff */
[-C--:B------:R-:W-:Y:S02]  /*3f960*/  LEA.HI.X.SX32 R19, R10, R3.reuse, 0x1, P2 ;  /* 0x000000030a137211 */ /* 0x080fe400010f0eff */
[----:B------:R-:W-:-:S03]  /*3f970*/  LEA.HI.X.SX32 R21, R11, R3, 0x1, P4 ;  /* 0x000000030b157211 */ /* 0x000fc600020f0eff */
[----:B------:R0:W-:Y:S01]  /*3f980*/  STL.64 [R1+0x3f0], R18 ;  /* 0x0003f01201007387 */ /* 0x0001e20000100a00 */
[----:B------:R-:W-:-:S03]  /*3f990*/  IMAD.MOV.U32 R11, RZ, RZ, R7 ;  /* 0x000000ffff0b7224 */ /* 0x000fc600078e0007 */
[----:B0-----:R-:W5:Y:S01]  /*3f9a0*/  LDL.LU.64 R18, [R1+0x1010] ;  /* 0x0010100001127983 */ /* 0x001f620000300a00 */
[----:B--2---:R-:W-:-:S05]  /*3f9b0*/  LEA R6, P3, R12, R2, 0x1 ;  /* 0x000000020c067211 */ /* 0x004fca00078608ff */
[----:B------:R-:W-:Y:S04]  /*3f9c0*/  STL [R1+0x3e0], R6 ;  /* 0x0003e00601007387 */ /* 0x000fe80000100800 */
[----:B------:R0:W-:Y:S01]  /*3f9d0*/  STL.64 [R1+0x3e8], R20 ;  /* 0x0003e81401007387 */ /* 0x0001e20000100a00 */
[----:B------:R-:W-:Y:S02]  /*3f9e0*/  LEA.HI.X.SX32 R11, R12, R3, 0x1, P3 ;  /* 0x000000030c0b7211 */ /* 0x000fe400018f0eff */
[----:B0-----:R-:W-:-:S04]  /*3f9f0*/  LEA R20, P2, R13, R2, 0x1 ;  /* 0x000000020d147211 */ /* 0x001fc800078408ff */
[----:B------:R-:W-:Y:S01]  /*3fa00*/  LEA.HI.X.SX32 R21, R13, R3, 0x1, P2 ;  /* 0x000000030d157211 */ /* 0x000fe200010f0eff */
[----:B------:R-:W-:Y:S04]  /*3fa10*/  STL [R1+0x3e4], R11 ;  /* 0x0003e40b01007387 */ /* 0x000fe80000100800 */
[----:B------:R0:W-:Y:S04]  /*3fa20*/  STL.64 [R1+0x3b8], R20 ;  /* 0x0003b81401007387 */ /* 0x0001e80000100a00 */
[----:B0-----:R-:W2:Y:S01]  /*3fa30*/  LDL.LU.64 R20, [R1+0x1008] ;  /* 0x0010080001147983 */ /* 0x001ea20000300a00 */
[----:B------:R-:W-:-:S02]  /*3fa40*/  IMAD.MOV.U32 R10, RZ, RZ, R6 ;  /* 0x000000ffff0a7224 */ /* 0x000fc400078e0006 */
[----:B------:R-:W-:Y:S02]  /*3fa50*/  IMAD.MOV.U32 R13, RZ, RZ, R9 ;  /* 0x000000ffff0d7224 */ /* 0x000fe400078e0009 */
[----:B------:R-:W-:Y:S01]  /*3fa60*/  VIADD R6, R23, UR65 ;  /* 0x0000004117067c36 */ /* 0x000fe20008000000 */
[----:B------:R-:W0:Y:S01]  /*3fa70*/  LDCU UR65, c[0x0][0x3b8] ;  /* 0x00007700ff4177ac */ /* 0x000e220008000800 */
[----:B------:R-:W-:Y:S01]  /*3fa80*/  IMAD.MOV.U32 R7, RZ, RZ, R23 ;  /* 0x000000ffff077224 */ /* 0x000fe200078e0017 */
[-C--:B---3--:R-:W-:Y:S02]  /*3fa90*/  LEA R8, P3, R14, R2.reuse, 0x1 ;  /* 0x000000020e087211 */ /* 0x088fe400078608ff */
[----:B------:R-:W-:-:S03]  /*3faa0*/  LEA R10, P4, R15, R2, 0x1 ;  /* 0x000000020f0a7211 */ /* 0x000fc600078808ff */
[----:B------:R4:W-:Y:S01]  /*3fab0*/  STL [R1+0x3b0], R8 ;  /* 0x0003b00801007387 */ /* 0x0009e20000100800 */
[----:B------:R-:W-:Y:S01]  /*3fac0*/  IMAD.MOV.U32 R12, RZ, RZ, R8 ;  /* 0x000000ffff0c7224 */ /* 0x000fe200078e0008 */
[-C--:B------:R-:W-:Y:S02]  /*3fad0*/  LEA.HI.X.SX32 R11, R15, R3.reuse, 0x1, P4 ;  /* 0x000000030f0b7211 */ /* 0x080fe400020f0eff */
[----:B------:R-:W-:-:S03]  /*3fae0*/  LEA.HI.X.SX32 R13, R14, R3, 0x1, P3 ;  /* 0x000000030e0d7211 */ /* 0x000fc600018f0eff */
[----:B------:R1:W-:Y:S01]  /*3faf0*/  STL.64 [R1+0x3a8], R10 ;  /* 0x0003a80a01007387 */ /* 0x0003e20000100a00 */
[----:B------:R-:W-:-:S03]  /*3fb00*/  IMAD.MOV.U32 R14, RZ, RZ, R22 ;  /* 0x000000ffff0e7224 */ /* 0x000fc600078e0016 */
[----:B------:R-:W-:Y:S01]  /*3fb10*/  STL [R1+0x3b4], R13 ;  /* 0x0003b40d01007387 */ /* 0x000fe20000100800 */
[CC--:B----4-:R-:W-:Y:S02]  /*3fb20*/  LEA R8, P2, R16.reuse, R2.reuse, 0x1 ;  /* 0x0000000210087211 */ /* 0x0d0fe400078408ff */
[C---:B-1----:R-:W-:Y:S02]  /*3fb30*/  LEA R10, P3, R17.reuse, R2, 0x1 ;  /* 0x00000002110a7211 */ /* 0x042fe400078608ff */
[-C--:B------:R-:W-:Y:S02]  /*3fb40*/  LEA.HI.X.SX32 R9, R16, R3.reuse, 0x1, P2 ;  /* 0x0000000310097211 */ /* 0x080fe400010f0eff */
[----:B------:R-:W-:-:S03]  /*3fb50*/  LEA.HI.X.SX32 R11, R17, R3, 0x1, P3 ;  /* 0x00000003110b7211 */ /* 0x000fc600018f0eff */
[----:B------:R-:W-:Y:S04]  /*3fb60*/  STL.64 [R1+0x398], R8 ;  /* 0x0003980801007387 */ /* 0x000fe80000100a00 */
[----:B------:R1:W-:Y:S02]  /*3fb70*/  STL.64 [R1+0x370], R10 ;  /* 0x0003700a01007387 */ /* 0x0003e40000100a00 */
[----:B-1----:R-:W-:Y:S02]  /*3fb80*/  IMAD.MOV.U32 R11, RZ, RZ, R4 ;  /* 0x000000ffff0b7224 */ /* 0x002fe400078e0004 */
[----:B------:R-:W-:Y:S01]  /*3fb90*/  IMAD.MOV.U32 R4, RZ, RZ, R24 ;  /* 0x000000ffff047224 */ /* 0x000fe200078e0018 */
[-C--:B-----5:R-:W-:Y:S02]  /*3fba0*/  LEA R8, P2, R18, R2.reuse, 0x1 ;  /* 0x0000000212087211 */ /* 0x0a0fe400078408ff */
[----:B------:R-:W-:-:S02]  /*3fbb0*/  LEA R22, P4, R19, R2, 0x1 ;  /* 0x0000000213167211 */ /* 0x000fc400078808ff */
[-C--:B------:R-:W-:Y:S02]  /*3fbc0*/  LEA.HI.X.SX32 R9, R18, R3.reuse, 0x1, P2 ;  /* 0x0000000312097211 */ /* 0x080fe400010f0eff */
[----:B------:R-:W-:-:S03]  /*3fbd0*/  LEA.HI.X.SX32 R23, R19, R3, 0x1, P4 ;  /* 0x0000000313177211 */ /* 0x000fc600020f0eff */
[----:B------:R1:W-:Y:S04]  /*3fbe0*/  STL.64 [R1+0x348], R8 ;  /* 0x0003480801007387 */ /* 0x0003e80000100a00 */
[----:B------:R3:W-:Y:S01]  /*3fbf0*/  STL.64 [R1+0x340], R22 ;  /* 0x0003401601007387 */ /* 0x0007e20000100a00 */
[----:B-1----:R-:W-:-:S03]  /*3fc00*/  IMAD.MOV.U32 R8, RZ, RZ, R25 ;  /* 0x000000ffff087224 */ /* 0x002fc600078e0019 */
[----:B---3--:R-:W3:Y:S04]  /*3fc10*/  LDL.LU.64 R22, [R1+0x1000] ;  /* 0x0010000001167983 */ /* 0x008ee80000300a00 */
[----:B------:R-:W-:Y:S01]  /*3fc20*/  STL [R1+0xfe0], R19 ;  /* 0x000fe01301007387 */ /* 0x000fe20000100800 */
[CC--:B--2---:R-:W-:Y:S02]  /*3fc30*/  LEA R12, P3, R20.reuse, R2.reuse, 0x1 ;  /* 0x00000002140c7211 */ /* 0x0c4fe400078608ff */
[C---:B------:R-:W-:Y:S02]  /*3fc40*/  LEA R24, P2, R21.reuse, R2, 0x1 ;  /* 0x0000000215187211 */ /* 0x040fe400078408ff */
[-C--:B------:R-:W-:Y:S02]  /*3fc50*/  LEA.HI.X.SX32 R13, R20, R3.reuse, 0x1, P3 ;  /* 0x00000003140d7211 */ /* 0x080fe400018f0eff */
[----:B------:R-:W-:-:S03]  /*3fc60*/  LEA.HI.X.SX32 R25, R21, R3, 0x1, P2 ;  /* 0x0000000315197211 */ /* 0x000fc600010f0eff */
[----:B------:R-:W-:Y:S04]  /*3fc70*/  STL.64 [R1+0x330], R12 ;  /* 0x0003300c01007387 */ /* 0x000fe80000100a00 */
[----:B------:R1:W-:Y:S04]  /*3fc80*/  STL.64 [R1+0x298], R24 ;  /* 0x0002981801007387 */ /* 0x0003e80000100a00 */
[----:B-1----:R-:W2:Y:S01]  /*3fc90*/  LDL.LU.64 R24, [R1+0xff8] ;  /* 0x000ff80001187983 */ /* 0x002ea20000300a00 */
[----:B------:R-:W-:Y:S02]  /*3fca0*/  IMAD.MOV.U32 R12, RZ, RZ, R26 ;  /* 0x000000ffff0c7224 */ /* 0x000fe400078e001a */
[----:B------:R-:W-:-:S02]  /*3fcb0*/  IMAD.MOV.U32 R10, RZ, RZ, R27 ;  /* 0x000000ffff0a7224 */ /* 0x000fc400078e001b */
[----:B------:R-:W-:Y:S01]  /*3fcc0*/  IMAD.MOV.U32 R21, RZ, RZ, R17 ;  /* 0x000000ffff157224 */ /* 0x000fe200078e0011 */
[-C--:B---3--:R-:W-:Y:S02]  /*3fcd0*/  LEA R16, P4, R23, R2.reuse, 0x1 ;  /* 0x0000000217107211 */ /* 0x088fe400078808ff */
[----:B------:R-:W-:-:S03]  /*3fce0*/  LEA R26, P3, R22, R2, 0x1 ;  /* 0x00000002161a7211 */ /* 0x000fc600078608ff */
[----:B------:R-:W-:Y:S01]  /*3fcf0*/  STL [R1+0x260], R16 ;  /* 0x0002601001007387 */ /* 0x000fe20000100800 */
[----:B------:R-:W-:Y:S01]  /*3fd00*/  IMAD.MOV.U32 R20, RZ, RZ, R16 ;  /* 0x000000ffff147224 */ /* 0x000fe200078e0010 */
[-C--:B------:R-:W-:Y:S02]  /*3fd10*/  LEA.HI.X.SX32 R27, R22, R3.reuse, 0x1, P3 ;  /* 0x00000003161b7211 */ /* 0x080fe400018f0eff */
[----:B------:R-:W-:-:S03]  /*3fd20*/  LEA.HI.X.SX32 R21, R23, R3, 0x1, P4 ;  /* 0x0000000317157211 */ /* 0x000fc600020f0eff */
[----:B------:R1:W-:Y:S04]  /*3fd30*/  STL.64 [R1+0x268], R26 ;  /* 0x0002681a01007387 */ /* 0x0003e80000100a00 */
[----:B-1----:R-:W3:Y:S04]  /*3fd40*/  LDL.LU.64 R26, [R1+0xff0] ;  /* 0x000ff000011a7983 */ /* 0x002ee80000300a00 */
[----:B------:R-:W4:Y:S04]  /*3fd50*/  LDL.LU R13, [R1+0x1f8] ;  /* 0x0001f800010d7983 */ /* 0x000f280000300800 */
[----:B------:R-:W5:Y:S04]  /*3fd60*/  LDL.LU R9, [R1+0x1e4] ;  /* 0x0001e40001097983 */ /* 0x000f680000300800 */
[----:B------:R-:W-:Y:S01]  /*3fd70*/  STL [R1+0x264], R21 ;  /* 0x0002641501007387 */ /* 0x000fe20000100800 */
[----:B--2---:R-:W-:-:S02]  /*3fd80*/  LEA R16, P2, R24, R2, 0x1 ;  /* 0x0000000218107211 */ /* 0x004fc400078408ff */
[----:B------:R-:W-:Y:S02]  /*3fd90*/  LEA R18, P3, R25, R2, 0x1 ;  /* 0x0000000219127211 */ /* 0x000fe400078608ff */
[----:B------:R-:W-:-:S05]  /*3fda0*/  LEA.HI.X.SX32 R17, R24, R3, 0x1, P2 ;  /* 0x0000000318117211 */ /* 0x000fca00010f0eff */
[----:B------:R1:W-:Y:S04]  /*3fdb0*/  STL.64 [R1+0x230], R16 ;  /* 0x0002301001007387 */ /* 0x0003e80000100a00 */
[----:B-1----:R-:W2:Y:S04]  /*3fdc0*/  LDL.LU R16, [R1+0x200] ;  /* 0x0002000001107983 */ /* 0x002ea80000300800 */
[----:B------:R-:W-:Y:S04]  /*3fdd0*/  STL [R1+0x1d8], R18 ;  /* 0x0001d81201007387 */ /* 0x000fe80000100800 */
[----:B------:R-:W2:Y:S04]  /*3fde0*/  LDL.LU R21, [R1+0x208] ;  /* 0x0002080001157983 */ /* 0x000ea80000300800 */
[----:B------:R-:W2:Y:S01]  /*3fdf0*/  LDL.LU R20, [R1+0x204] ;  /* 0x0002040001147983 */ /* 0x000ea20000300800 */
[----:B---3--:R-:W-:-:S04]  /*3fe00*/  LEA R22, P2, R26, R2, 0x1 ;  /* 0x000000021a167211 */ /* 0x008fc800078408ff */
[-C--:B------:R-:W-:Y:S01]  /*3fe10*/  LEA.HI.X.SX32 R23, R26, R3.reuse, 0x1, P2 ;  /* 0x000000031a177211 */ /* 0x080fe200010f0eff */
[----:B--2---:R1:W-:Y:S02]  /*3fe20*/  STL.64 [R1+0xfe8], R20 ;  /* 0x000fe81401007387 */ /* 0x0043e40000100a00 */
[----:B-1----:R-:W-:Y:S01]  /*3fe30*/  IMAD.MOV.U32 R20, RZ, RZ, R18 ;  /* 0x000000ffff147224 */ /* 0x002fe200078e0012 */
[-C--:B------:R-:W-:Y:S01]  /*3fe40*/  LEA R18, P4, R27, R2.reuse, 0x1 ;  /* 0x000000021b127211 */ /* 0x080fe200078808ff */
[----:B------:R-:W-:Y:S01]  /*3fe50*/  IMAD.MOV.U32 R21, RZ, RZ, R19 ;  /* 0x000000ffff157224 */ /* 0x000fe200078e0013 */
[-C--:B------:R-:W-:Y:S02]  /*3fe60*/  LEA.HI.X.SX32 R21, R25, R3.reuse, 0x1, P3 ;  /* 0x0000000319157211 */ /* 0x080fe400018f0eff */
[C---:B------:R-:W-:Y:S02]  /*3fe70*/  LEA R20, P3, R28.reuse, R2, 0x1 ;  /* 0x000000021c147211 */ /* 0x040fe400078608ff */
[-C--:B------:R-:W-:Y:S01]  /*3fe80*/  LEA.HI.X.SX32 R19, R27, R3.reuse, 0x1, P4 ;  /* 0x000000031b137211 */ /* 0x080fe200020f0eff */
[----:B------:R1:W-:Y:S04]  /*3fe90*/  STL [R1+0x1dc], R21 ;  /* 0x0001dc1501007387 */ /* 0x0003e80000100800 */
[----:B------:R0:W-:Y:S04]  /*3fea0*/  STL.64 [R1+0x1c8], R22 ;  /* 0x0001c81601007387 */ /* 0x0001e80000100a00 */
[----:B------:R2:W-:Y:S01]  /*3feb0*/  STL.64 [R1+0x1c0], R18 ;  /* 0x0001c01201007387 */ /* 0x0005e20000100a00 */
[C---:B-1----:R-:W-:Y:S01]  /*3fec0*/  LEA.HI.X.SX32 R21, R28.reuse, R3, 0x1, P3 ;  /* 0x000000031c157211 */ /* 0x042fe200018f0eff */
[----:B0-----:R-:W-:-:S02]  /*3fed0*/  VIADD R22, R28, UR65 ;  /* 0x000000411c167c36 */ /* 0x001fc40008000000 */
[----:B------:R-:W3:Y:S03]  /*3fee0*/  LDL.LU R28, [R1+0x1fc] ;  /* 0x0001fc00011c7983 */ /* 0x000ee60000300800 */
[C---:B--2---:R-:W-:Y:S01]  /*3fef0*/  LEA R18, P2, R22.reuse, R2, 0x1 ;  /* 0x0000000216127211 */ /* 0x044fe200078408ff */
[----:B------:R-:W2:Y:S04]  /*3ff00*/  LDL.LU R17, [R1+0x20c] ;  /* 0x00020c0001117983 */ /* 0x000ea80000300800 */
[----:B------:R4:W-:Y:S01]  /*3ff10*/  STL.64 [R1+0x1b0], R20 ;  /* 0x0001b01401007387 */ /* 0x0009e20000100a00 */
[----:B------:R-:W-:-:S03]  /*3ff20*/  LEA.HI.X.SX32 R19, R22, R3, 0x1, P2 ;  /* 0x0000000316137211 */ /* 0x000fc600010f0eff */
[----:B------:R-:W2:Y:S04]  /*3ff30*/  LDL.LU R15, [R1+0x210] ;  /* 0x00021000010f7983 */ /* 0x000ea80000300800 */
[----:B------:R-:W2:Y:S01]  /*3ff40*/  LDL.LU R25, [R1+0x218] ;  /* 0x0002180001197983 */ /* 0x000ea20000300800 */
[----:B----4-:R-:W-:-:S03]  /*3ff50*/  LEA R20, P3, R13, R2, 0x1 ;  /* 0x000000020d147211 */ /* 0x010fc600078608ff */
[----:B------:R-:W4:Y:S01]  /*3ff60*/  LDL.LU R23, [R1+0x214] ;  /* 0x0002140001177983 */ /* 0x000f220000300800 */
[----:B------:R-:W-:-:S03]  /*3ff70*/  LEA.HI.X.SX32 R21, R13, R3, 0x1, P3 ;  /* 0x000000030d157211 */ /* 0x000fc600018f0eff */
[----:B------:R-:W-:Y:S04]  /*3ff80*/  STL [R1+0xfb8], R29 ;  /* 0x000fb81d01007387 */ /* 0x000fe80000100800 */
[----:B------:R-:W-:Y:S04]  /*3ff90*/  STL.64 [R1+0x198], R18 ;  /* 0x0001981201007387 */ /* 0x000fe80000100a00 */
[----:B------:R0:W-:Y:S04]  /*3ffa0*/  STL.64 [R1+0x188], R20 ;  /* 0x0001881401007387 */ /* 0x0001e80000100a00 */
[----:B0-----:R-:W4:Y:S01]  /*3ffb0*/  LDL.LU.64 R20, [R1+0xfe8] ;  /* 0x000fe80001147983 */ /* 0x001f220000300a00 */
[----:B-----5:R-:W-:-:S03]  /*3ffc0*/  LEA R26, P4, R9, R2, 0x1 ;  /* 0x00000002091a7211 */ /* 0x020fc600078808ff */
[----:B------:R-:W5:Y:S01]  /*3ffd0*/  LDL.LU R22, [R1+0x21c] ;  /* 0x00021c0001167983 */ /* 0x000f620000300800 */
[----:B------:R-:W-:-:S03]  /*3ffe0*/  LEA.HI.X.SX32 R27, R9, R3, 0x1, P4 ;  /* 0x00000003091b7211 */ /* 0x000fc600020f0eff */
[----:B------:R-:W5:Y:S04]  /*3fff0*/  LDL.LU R24, [R1+0x220] ;  /* 0x0002200001187983 */ /* 0x000f680000300800 */
[----:B------:R-:W5:Y:S04]  /*40000*/  LDL.LU R9, [R1+0x228] ;  /* 0x0002280001097983 */ /* 0x000f680000300800 */
[----:B------:R0:W-:Y:S04]  /*40010*/  STL.64 [R1+0x180], R26 ;  /* 0x0001801a01007387 */ /* 0x0001e80000100a00 */
[----:B------:R-:W5:Y:S01]  /*40020*/  LDL.LU R13, [R1+0x224] ;  /* 0x00022400010d7983 */ /* 0x000f620000300800 */
[----:B0-----:R-:W-:-:S04]  /*40030*/  LEA R26, P3, R16, R2, 0x1 ;  /* 0x00000002101a7211 */ /* 0x001fc800078608ff */
[----:B------:R-:W-:Y:S02]  /*40040*/  LEA.HI.X.SX32 R27, R16, R3, 0x1, P3 ;  /* 0x00000003101b7211 */ /* 0x000fe400018f0eff */
[----:B---3--:R-:W-:-:S04]  /*40050*/  LEA R18, P2, R28, R2, 0x1 ;  /* 0x000000021c127211 */ /* 0x008fc800078408ff */
[----:B------:R-:W-:-:S05]  /*40060*/  LEA.HI.X.SX32 R19, R28, R3, 0x1, P2 ;  /* 0x000000031c137211 */ /* 0x000fca00010f0eff */
[----:B------:R-:W-:Y:S04]  /*40070*/  STL.64 [R1+0x178], R18 ;  /* 0x0001781201007387 */ /* 0x000fe80000100a00 */
[----:B------:R2:W-:Y:S04]  /*40080*/  STL.64 [R1+0x170], R26 ;  /* 0x0001701a01007387 */ /* 0x0005e80000100a00 */
[----:B------:R-:W3:Y:S01]  /*40090*/  LDL.LU R16, [R1+0x22c] ;  /* 0x00022c0001107983 */ /* 0x000ee20000300800 */
[----:B--2---:R-:W-:-:S04]  /*400a0*/  LEA R26, P3, R17, R2, 0x1 ;  /* 0x00000002111a7211 */ /* 0x004fc800078608ff */
[-C--:B------:R-:W-:Y:S02]  /*400b0*/  LEA.HI.X.SX32 R27, R17, R3.reuse, 0x1, P3 ;  /* 0x00000003111b7211 */ /* 0x080fe400018f0eff */
[CC--:B----4-:R-:W-:Y:S02]  /*400c0*/  LEA R18, P4, R20.reuse, R2.reuse, 0x1 ;  /* 0x0000000214127211 */ /* 0x0d0fe400078808ff */
[C---:B------:R-:W-:Y:S02]  /*400d0*/  LEA R28, P2, R21.reuse, R2, 0x1 ;  /* 0x00000002151c7211 */ /* 0x040fe400078408ff */
[-C--:B------:R-:W-:Y:S02]  /*400e0*/  LEA.HI.X.SX32 R19, R20, R3.reuse, 0x1, P4 ;  /* 0x0000000314137211 */ /* 0x080fe400020f0eff */
[----:B------:R-:W2:Y:S01]  /*400f0*/  LDL.LU R20, [R1+0x238] ;  /* 0x0002380001147983 */ /* 0x000ea20000300800 */
[----:B------:R-:W-:-:S03]  /*40100*/  LEA.HI.X.SX32 R29, R21, R3, 0x1, P2 ;  /* 0x00000003151d7211 */ /* 0x000fc600010f0eff */
[----:B------:R0:W-:Y:S04]  /*40110*/  STL.64 [R1+0x160], R18 ;  /* 0x0001601201007387 */ /* 0x0001e80000100a00 */
[----:B------:R-:W-:Y:S01]  /*40120*/  STL.64 [R1+0x168], R28 ;  /* 0x0001681c01007387 */ /* 0x000fe20000100a00 */
[----:B0-----:R-:W-:-:S04]  /*40130*/  LEA R18, P2, R15, R2, 0x1 ;  /* 0x000000020f127211 */ /* 0x001fc800078408ff */
[----:B------:R-:W-:Y:S01]  /*40140*/  LEA.HI.X.SX32 R19, R15, R3, 0x1, P2 ;  /* 0x000000030f137211 */ /* 0x000fe200010f0eff */
[----:B------:R-:W-:Y:S04]  /*40150*/  STL.64 [R1+0x158], R26 ;  /* 0x0001581a01007387 */ /* 0x000fe80000100a00 */
[----:B------:R0:W-:Y:S04]  /*40160*/  STL.64 [R1+0x150], R18 ;  /* 0x0001501201007387 */ /* 0x0001e80000100a00 */
[----:B0-----:R-:W4:Y:S04]  /*40170*/  LDL.LU R19, [R1+0xfe0] ;  /* 0x000fe00001137983 */ /* 0x001f280000300800 */
[----:B------:R-:W4:Y:S01]  /*40180*/  LDL.LU R21, [R1+0x240] ;  /* 0x0002400001157983 */ /* 0x000f220000300800 */
[----:B------:R-:W-:-:S03]  /*40190*/  LEA R28, P3, R25, R2, 0x1 ;  /* 0x00000002191c7211 */ /* 0x000fc600078608ff */
[----:B------:R-:W4:Y:S01]  /*401a0*/  LDL.LU R18, [R1+0x23c] ;  /* 0x00023c0001127983 */ /* 0x000f220000300800 */
[-C--:B------:R-:W-:Y:S01]  /*401b0*/  LEA.HI.X.SX32 R29, R25, R3.reuse, 0x1, P3 ;  /* 0x00000003191d7211 */ /* 0x080fe200018f0eff */
[----:B------:R-:W-:Y:S01]  /*401c0*/  IMAD.MOV.U32 R17, RZ, RZ, R14 ;  /* 0x000000ffff117224 */ /* 0x000fe200078e000e */
[CC--:B------:R-:W-:Y:S01]  /*401d0*/  LEA R26, P4, R23.reuse, R2.reuse, 0x1 ;  /* 0x00000002171a7211 */ /* 0x0c0fe200078808ff */
[----:B------:R-:W4:Y:S01]  /*401e0*/  LDL.LU R25, [R1+0x244] ;  /* 0x0002440001197983 */ /* 0x000f220000300800 */
[C---:B-----5:R-:W-:Y:S02]  /*401f0*/  LEA R14, P2, R22.reuse, R2, 0x1 ;  /* 0x00000002160e7211 */ /* 0x060fe400078408ff */
[-C--:B------:R-:W-:Y:S02]  /*40200*/  LEA.HI.X.SX32 R27, R23, R3.reuse, 0x1, P4 ;  /* 0x00000003171b7211 */ /* 0x080fe400020f0eff */
[----:B------:R-:W-:-:S03]  /*40210*/  LEA.HI.X.SX32 R15, R22, R3, 0x1, P2 ;  /* 0x00000003160f7211 */ /* 0x000fc600010f0eff */
[----:B------:R0:W-:Y:S04]  /*40220*/  STL.64 [R1+0x140], R26 ;  /* 0x0001401a01007387 */ /* 0x0001e80000100a00 */
[----:B------:R-:W-:Y:S04]  /*40230*/  STL.64 [R1+0x148], R28 ;  /* 0x0001481c01007387 */ /* 0x000fe80000100a00 */
[----:B------:R1:W-:Y:S01]  /*40240*/  STL.64 [R1+0x138], R14 ;  /* 0x0001380e01007387 */ /* 0x0003e20000100a00 */
[----:B0-----:R-:W-:-:S04]  /*40250*/  LEA R26, P3, R24, R2, 0x1 ;  /* 0x00000002181a7211 */ /* 0x001fc800078608ff */
[----:B------:R-:W-:Y:S02]  /*40260*/  LEA.HI.X.SX32 R27, R24, R3, 0x1, P3 ;  /* 0x00000003181b7211 */ /* 0x000fe400018f0eff */
[----:B-1----:R-:W-:-:S04]  /*40270*/  LEA R14, P2, R9, R2, 0x1 ;  /* 0x00000002090e7211 */ /* 0x002fc800078408ff */
[----:B------:R-:W-:Y:S01]  /*40280*/  LEA.HI.X.SX32 R15, R9, R3, 0x1, P2 ;  /* 0x00000003090f7211 */ /* 0x000fe200010f0eff */
[----:B------:R-:W-:Y:S01]  /*40290*/  STL.64 [R1+0x130], R26 ;  /* 0x0001301a01007387 */ /* 0x000fe20000100a00 */
[----:B------:R-:W-:-:S03]  /*402a0*/  LEA R22, P4, R13, R2, 0x1 ;  /* 0x000000020d167211 */ /* 0x000fc600078808ff */
[----:B------:R0:W-:Y:S01]  /*402b0*/  STL.64 [R1+0x128], R14 ;  /* 0x0001280e01007387 */ /* 0x0001e20000100a00 */
[----:B------:R-:W-:-:S03]  /*402c0*/  LEA.HI.X.SX32 R23, R13, R3, 0x1, P4 ;  /* 0x000000030d177211 */ /* 0x000fc600020f0eff */
[----:B0-----:R-:W5:Y:S04]  /*402d0*/  LDL.LU R15, [R1+0x250] ;  /* 0x00025000010f7983 */ /* 0x001f680000300800 */
[----:B------:R-:W5:Y:S04]  /*402e0*/  LDL.LU R9, [R1+0x24c] ;  /* 0x00024c0001097983 */ /* 0x000f680000300800 */
[----:B------:R-:W5:Y:S04]  /*402f0*/  LDL.LU R14, [R1+0x254] ;  /* 0x00025400010e7983 */ /* 0x000f680000300800 */
[----:B------:R-:W5:Y:S04]  /*40300*/  LDL.LU R13, [R1+0x258] ;  /* 0x00025800010d7983 */ /* 0x000f680000300800 */
[----:B------:R2:W-:Y:S01]  /*40310*/  STL.64 [R1+0x118], R22 ;  /* 0x0001181601007387 */ /* 0x0005e20000100a00 */
[----:B---3--:R-:W-:-:S04]  /*40320*/  LEA R26, P3, R16, R2, 0x1 ;  /* 0x00000002101a7211 */ /* 0x008fc800078608ff */
[----:B------:R-:W-:-:S05]  /*40330*/  LEA.HI.X.SX32 R27, R16, R3, 0x1, P3 ;  /* 0x00000003101b7211 */ /* 0x000fca00018f0eff */
[----:B------:R0:W-:Y:S04]  /*40340*/  STL.64 [R1+0x110], R26 ;  /* 0x0001101a01007387 */ /* 0x0001e80000100a00 */
[----:B------:R-:W3:Y:S04]  /*40350*/  LDL.LU R16, [R1+0x270] ;  /* 0x0002700001107983 */ /* 0x000ee80000300800 */
[----:B------:R-:W3:Y:S01]  /*40360*/  LDL.LU R24, [R1+0x25c] ;  /* 0x00025c0001187983 */ /* 0x000ee20000300800 */
[----:B--2---:R-:W-:-:S04]  /*40370*/  LEA R22, P2, R20, R2, 0x1 ;  /* 0x0000000214167211 */ /* 0x004fc800078408ff */
[----:B------:R-:W-:Y:S02]  /*40380*/  LEA.HI.X.SX32 R23, R20, R3, 0x1, P2 ;  /* 0x0000000314177211 */ /* 0x000fe400010f0eff */
[----:B------:R-:W2:Y:S04]  /*40390*/  LDL.LU R20, [R1+0x278] ;  /* 0x0002780001147983 */ /* 0x000ea80000300800 */
[----:B------:R1:W-:Y:S01]  /*403a0*/  STL.64 [R1+0x108], R22 ;  /* 0x0001081601007387 */ /* 0x0003e20000100a00 */
[----:B----4-:R-:W-:-:S04]  /*403b0*/  LEA R28, P3, R21, R2, 0x1 ;  /* 0x00000002151c7211 */ /* 0x010fc800078608ff */
[-C--:B------:R-:W-:Y:S02]  /*403c0*/  LEA.HI.X.SX32 R29, R21, R3.reuse, 0x1, P3 ;  /* 0x00000003151d7211 */ /* 0x080fe400018f0eff */
[----:B------:R-:W4:Y:S01]  /*403d0*/  LDL.LU R21, [R1+0x274] ;  /* 0x0002740001157983 */ /* 0x000f220000300800 */
[CC--:B0-----:R-:W-:Y:S02]  /*403e0*/  LEA R26, P4, R18.reuse, R2.reuse, 0x1 ;  /* 0x00000002121a7211 */ /* 0x0c1fe400078808ff */
[-C--:B-1----:R-:W-:Y:S02]  /*403f0*/  LEA R22, P2, R25, R2.reuse, 0x1 ;  /* 0x0000000219167211 */ /* 0x082fe400078408ff */
[-C--:B------:R-:W-:Y:S02]  /*40400*/  LEA.HI.X.SX32 R27, R18, R3.reuse, 0x1, P4 ;  /* 0x00000003121b7211 */ /* 0x080fe400020f0eff */
[----:B------:R-:W-:Y:S02]  /*40410*/  LEA R18, P3, R17, R2, 0x1 ;  /* 0x0000000211127211 */ /* 0x000fe400078608ff */
[-C--:B------:R-:W-:Y:S01]  /*40420*/  LEA.HI.X.SX32 R23, R25, R3.reuse, 0x1, P2 ;  /* 0x0000000319177211 */ /* 0x080fe200010f0eff */
[----:B------:R-:W-:Y:S04]  /*40430*/  STL.64 [R1+0x100], R28 ;  /* 0x0001001c01007387 */ /* 0x000fe80000100a00 */
[----:B------:R0:W-:Y:S04]  /*40440*/  STL.64 [R1+0xf8], R26 ;  /* 0x0000f81a01007387 */ /* 0x0001e80000100a00 */
[----:B------:R-:W-:Y:S04]  /*40450*/  STL [R1+0xe8], R18 ;  /* 0x0000e81201007387 */ /* 0x000fe80000100800 */
[----:B------:R1:W-:Y:S04]  /*40460*/  STL.64 [R1+0xf0], R22 ;  /* 0x0000f01601007387 */ /* 0x0003e80000100a00 */
[----:B------:R1:W-:Y:S04]  /*40470*/  STL.64 [R1+0xfd8], R10 ;  /* 0x000fd80a01007387 */ /* 0x0003e80000100a00 */
[----:B0-----:R-:W4:Y:S04]  /*40480*/  LDL.LU R26, [R1+0x280] ;  /* 0x00028000011a7983 */ /* 0x001f280000300800 */
[----:B-1----:R-:W4:Y:S01]  /*40490*/  LDL.LU R22, [R1+0x27c] ;  /* 0x00027c0001167983 */ /* 0x002f220000300800 */
[----:B------:R-:W-:Y:S01]  /*404a0*/  IMAD.MOV.U32 R11, RZ, RZ, R19 ;  /* 0x000000ffff0b7224 */ /* 0x000fe200078e0013 */
[----:B------:R-:W-:Y:S01]  /*404b0*/  LEA.HI.X.SX32 R11, R17, R3, 0x1, P3 ;  /* 0x00000003110b7211 */ /* 0x000fe200018f0eff */
[----:B------:R-:W-:-:S04]  /*404c0*/  IMAD.MOV.U32 R10, RZ, RZ, R18 ;  /* 0x000000ffff0a7224 */ /* 0x000fc800078e0012 */
[----:B------:R0:W-:Y:S04]  /*404d0*/  STL [R1+0xec], R11 ;  /* 0x0000ec0b01007387 */ /* 0x0001e80000100800 */
[----:B------:R-:W4:Y:S01]  /*404e0*/  LDL.LU R17, [R1+0x284] ;  /* 0x0002840001117983 */ /* 0x000f220000300800 */
[-C--:B-----5:R-:W-:Y:S02]  /*404f0*/  LEA R28, P2, R15, R2.reuse, 0x1 ;  /* 0x000000020f1c7211 */ /* 0x0a0fe400078408ff */
[-C--:B------:R-:W-:Y:S02]  /*40500*/  LEA R18, P4, R9, R2.reuse, 0x1 ;  /* 0x0000000209127211 */ /* 0x080fe400078808ff */
[----:B------:R-:W-:Y:S02]  /*40510*/  LEA.HI.X.SX32 R29, R15, R3, 0x1, P2 ;  /* 0x000000030f1d7211 */ /* 0x000fe400010f0eff */
[----:B------:R-:W-:-:S02]  /*40520*/  LEA R10, P3, R14, R2, 0x1 ;  /* 0x000000020e0a7211 */ /* 0x000fc400078608ff */
[-C--:B------:R-:W-:Y:S02]  /*40530*/  LEA.HI.X.SX32 R19, R9, R3.reuse, 0x1, P4 ;  /* 0x0000000309137211 */ /* 0x080fe400020f0eff */
[----:B0-----:R-:W-:Y:S01]  /*40540*/  LEA.HI.X.SX32 R11, R14, R3, 0x1, P3 ;  /* 0x000000030e0b7211 */ /* 0x001fe200018f0eff */
[----:B------:R-:W5:Y:S04]  /*40550*/  LDL.LU R9, [R1+0x288] ;  /* 0x0002880001097983 */ /* 0x000f680000300800 */
[----:B------:R-:W-:Y:S04]  /*40560*/  STL.64 [R1+0xe0], R28 ;  /* 0x0000e01c01007387 */ /* 0x000fe80000100a00 */
[----:B------:R0:W-:Y:S04]  /*40570*/  STL.64 [R1+0xd8], R18 ;  /* 0x0000d81201007387 */ /* 0x0001e80000100a00 */
[----:B------:R3:W-:Y:S01]  /*40580*/  STL.64 [R1+0xd0], R10 ;  /* 0x0000d00a01007387 */ /* 0x0007e20000100a00 */
[----:B0-----:R-:W-:-:S04]  /*40590*/  LEA R18, P2, R13, R2, 0x1 ;  /* 0x000000020d127211 */ /* 0x001fc800078408ff */
[----:B------:R-:W-:Y:S02]  /*405a0*/  LEA.HI.X.SX32 R19, R13, R3, 0x1, P2 ;  /* 0x000000030d137211 */ /* 0x000fe400010f0eff */
[----:B------:R-:W5:Y:S04]  /*405b0*/  LDL.LU R13, [R1+0x290] ;  /* 0x00029000010d7983 */ /* 0x000f680000300800 */
[----:B------:R-:W5:Y:S04]  /*405c0*/  LDL.LU R23, [R1+0x28c] ;  /* 0x00028c0001177983 */ /* 0x000f680000300800 */
[----:B------:R-:W5:Y:S04]  /*405d0*/  LDL.LU R28, [R1+0x2a0] ;  /* 0x0002a000011c7983 */ /* 0x000f680000300800 */
[----:B------:R-:W-:Y:S01]  /*405e0*/  STL.64 [R1+0xc8], R18 ;  /* 0x0000c81201007387 */ /* 0x000fe20000100a00 */
[----:B---3--:R-:W-:-:S02]  /*405f0*/  LEA R10, P3, R16, R2, 0x1 ;  /* 0x00000002100a7211 */ /* 0x008fc400078608ff */
[----:B------:R-:W-:Y:S02]  /*40600*/  LEA R14, P4, R24, R2, 0x1 ;  /* 0x00000002180e7211 */ /* 0x000fe400078808ff */
[-C--:B------:R-:W-:Y:S02]  /*40610*/  LEA.HI.X.SX32 R11, R16, R3.reuse, 0x1, P3 ;  /* 0x00000003100b7211 */ /* 0x080fe400018f0eff */
[----:B------:R-:W-:-:S03]  /*40620*/  LEA.HI.X.SX32 R15, R24, R3, 0x1, P4 ;  /* 0x00000003180f7211 */ /* 0x000fc600020f0eff */
[----:B------:R0:W-:Y:S04]  /*40630*/  STL.64 [R1+0xc0], R10 ;  /* 0x0000c00a01007387 */ /* 0x0001e80000100a00 */
[----:B0-----:R-:W3:Y:S04]  /*40640*/  LDL.LU.64 R10, [R1+0xfd8] ;  /* 0x000fd800010a7983 */ /* 0x001ee80000300a00 */
[----:B------:R-:W3:Y:S04]  /*40650*/  LDL.LU R16, [R1+0x294] ;  /* 0x0002940001107983 */ /* 0x000ee80000300800 */
[----:B------:R2:W-:Y:S02]  /*40660*/  STL.64 [R1+0xb8], R14 ;  /* 0x0000b80e01007387 */ /* 0x0005e40000100a00 */
[----:B--2---:R-:W-:-:S04]  /*40670*/  LEA R14, P3, R20, R2, 0x1 ;  /* 0x00000002140e7211 */ /* 0x004fc800078608ff */
[----:B------:R-:W-:Y:S02]  /*40680*/  LEA.HI.X.SX32 R15, R20, R3, 0x1, P3 ;  /* 0x00000003140f7211 */ /* 0x000fe400018f0eff */
[----:B----4-:R-:W-:-:S04]  /*40690*/  LEA R18, P2, R21, R2, 0x1 ;  /* 0x0000000215127211 */ /* 0x010fc800078408ff */
[----:B------:R-:W-:-:S05]  /*406a0*/  LEA.HI.X.SX32 R19, R21, R3, 0x1, P2 ;  /* 0x0000000315137211 */ /* 0x000fca00010f0eff */
[----:B------:R-:W-:Y:S04]  /*406b0*/  STL.64 [R1+0xb0], R18 ;  /* 0x0000b01201007387 */ /* 0x000fe80000100a00 */
[----:B------:R0:W-:Y:S04]  /*406c0*/  STL.64 [R1+0xa8], R14 ;  /* 0x0000a80e01007387 */ /* 0x0001e80000100a00 */
[----:B0-----:R-:W2:Y:S04]  /*406d0*/  LDL.LU R14, [R1+0x2a8] ;  /* 0x0002a800010e7983 */ /* 0x001ea80000300800 */
[----:B------:R-:W4:Y:S01]  /*406e0*/  LDL.LU R15, [R1+0x2a4] ;  /* 0x0002a400010f7983 */ /* 0x000f220000300800 */
[----:B------:R-:W-:-:S04]  /*406f0*/  LEA R24, P2, R26, R2, 0x1 ;  /* 0x000000021a187211 */ /* 0x000fc800078408ff */
[----:B------:R-:W-:-:S05]  /*40700*/  LEA.HI.X.SX32 R25, R26, R3, 0x1, P2 ;  /* 0x000000031a197211 */ /* 0x000fca00010f0eff */
[----:B------:R0:W-:Y:S01]  /*40710*/  STL.64 [R1+0xa0], R24 ;  /* 0x0000a01801007387 */ /* 0x0001e20000100a00 */
[----:B------:R-:W-:-:S04]  /*40720*/  LEA R18, P4, R22, R2, 0x1 ;  /* 0x0000000216127211 */ /* 0x000fc800078808ff */
[----:B------:R-:W-:Y:S01]  /*40730*/  LEA.HI.X.SX32 R19, R22, R3, 0x1, P4 ;  /* 0x0000000316137211 */ /* 0x000fe200020f0eff */
[----:B0-----:R-:W4:Y:S01]  /*40740*/  LDL.LU R24, [R1+0x2ac] ;  /* 0x0002ac0001187983 */ /* 0x001f220000300800 */
[----:B------:R-:W-:-:S03]  /*40750*/  LEA R20, P3, R17, R2, 0x1 ;  /* 0x0000000211147211 */ /* 0x000fc600078608ff */
[----:B------:R-:W4:Y:S01]  /*40760*/  LDL.LU R22, [R1+0x2b0] ;  /* 0x0002b00001167983 */ /* 0x000f220000300800 */
[----:B------:R-:W-:-:S03]  /*40770*/  LEA.HI.X.SX32 R21, R17, R3, 0x1, P3 ;  /* 0x0000000311157211 */ /* 0x000fc600018f0eff */
[----:B------:R5:W-:Y:S04]  /*40780*/  STL.64 [R1+0x98], R18 ;  /* 0x0000981201007387 */ /* 0x000be80000100a00 */
[----:B------:R0:W-:Y:S04]  /*40790*/  STL.64 [R1+0x90], R20 ;  /* 0x0000901401007387 */ /* 0x0001e80000100a00 */
[----:B------:R-:W4:Y:S01]  /*407a0*/  LDL.LU R17, [R1+0x2b8] ;  /* 0x0002b80001117983 */ /* 0x000f220000300800 */
[----:B-----5:R-:W-:-:S03]  /*407b0*/  LEA R18, P2, R9, R2, 0x1 ;  /* 0x0000000209127211 */ /* 0x020fc600078408ff */
[----:B------:R-:W5:Y:S01]  /*407c0*/  LDL.LU R25, [R1+0x2b4] ;  /* 0x0002b40001197983 */ /* 0x000f620000300800 */
[----:B------:R-:W-:-:S03]  /*407d0*/  LEA.HI.X.SX32 R19, R9, R3, 0x1, P2 ;  /* 0x0000000309137211 */ /* 0x000fc600010f0eff */
[----:B------:R-:W5:Y:S04]  /*407e0*/  LDL.LU R9, [R1+0x2c0] ;  /* 0x0002c00001097983 */ /* 0x000f680000300800 */
[----:B------:R-:W-:Y:S01]  /*407f0*/  STL.64 [R1+0x88], R18 ;  /* 0x0000881201007387 */ /* 0x000fe20000100a00 */
[-C--:B------:R-:W-:Y:S02]  /*40800*/  LEA R26, P3, R13, R2.reuse, 0x1 ;  /* 0x000000020d1a7211 */ /* 0x080fe400078608ff */
[----:B0-----:R-:W-:Y:S02]  /*40810*/  LEA R20, P4, R23, R2, 0x1 ;  /* 0x0000000217147211 */ /* 0x001fe400078808ff */
[-C--:B------:R-:W-:Y:S02]  /*40820*/  LEA.HI.X.SX32 R27, R13, R3.reuse, 0x1, P3 ;  /* 0x000000030d1b7211 */ /* 0x080fe400018f0eff */
[----:B------:R-:W5:Y:S01]  /*40830*/  LDL.LU R13, [R1+0x2bc] ;  /* 0x0002bc00010d7983 */ /* 0x000f620000300800 */
[----:B------:R-:W-:-:S05]  /*40840*/  LEA.HI.X.SX32 R21, R23, R3, 0x1, P4 ;  /* 0x0000000317157211 */ /* 0x000fca00020f0eff */
[----:B------:R0:W-:Y:S04]  /*40850*/  STL.64 [R1+0x78], R20 ;  /* 0x0000781401007387 */ /* 0x0001e80000100a00 */
[----:B------:R2:W-:Y:S01]  /*40860*/  STL.64 [R1+0x80], R26 ;  /* 0x0000801a01007387 */ /* 0x0005e20000100a00 */
[----:B0-----:R-:W-:-:S04]  /*40870*/  LEA R20, P3, R28, R2, 0x1 ;  /* 0x000000021c147211 */ /* 0x001fc800078608ff */
[----:B------:R-:W-:Y:S02]  /*40880*/  LEA.HI.X.SX32 R21, R28, R3, 0x1, P3 ;  /* 0x000000031c157211 */ /* 0x000fe400018f0eff */
[----:B---3--:R-:W-:-:S04]  /*40890*/  LEA R18, P2, R16, R2, 0x1 ;  /* 0x0000000210127211 */ /* 0x008fc800078408ff */
[----:B------:R-:W-:-:S05]  /*408a0*/  LEA.HI.X.SX32 R19, R16, R3, 0x1, P2 ;  /* 0x0000000310137211 */ /* 0x000fca00010f0eff */
[----:B------:R4:W-:Y:S04]  /*408b0*/  STL.64 [R1+0x70], R18 ;  /* 0x0000701201007387 */ /* 0x0009e80000100a00 */
[----:B------:R-:W3:Y:S04]  /*408c0*/  LDL.LU R23, [R1+0x2c8] ;  /* 0x0002c80001177983 */ /* 0x000ee80000300800 */
[----:B------:R-:W3:Y:S04]  /*408d0*/  LDL.LU R16, [R1+0x2c4] ;  /* 0x0002c40001107983 */ /* 0x000ee80000300800 */
[----:B------:R0:W-:Y:S01]  /*408e0*/  STL.64 [R1+0x68], R20 ;  /* 0x0000681401007387 */ /* 0x0001e20000100a00 */
[----:B--2---:R-:W-:-:S04]  /*408f0*/  LEA R26, P2, R14, R2, 0x1 ;  /* 0x000000020e1a7211 */ /* 0x004fc800078408ff */
[----:B------:R-:W-:Y:S02]  /*40900*/  LEA.HI.X.SX32 R27, R14, R3, 0x1, P2 ;  /* 0x000000030e1b7211 */ /* 0x000fe400010f0eff */
[----:B------:R-:W2:Y:S01]  /*40910*/  LDL.LU R14, [R1+0x2cc] ;  /* 0x0002cc00010e7983 */ /* 0x000ea20000300800 */
[----:B----4-:R-:W-:-:S04]  /*40920*/  LEA R18, P4, R15, R2, 0x1 ;  /* 0x000000020f127211 */ /* 0x010fc800078808ff */
[----:B------:R-:W-:Y:S02]  /*40930*/  LEA.HI.X.SX32 R19, R15, R3, 0x1, P4 ;  /* 0x000000030f137211 */ /* 0x000fe400020f0eff */
[----:B------:R-:W4:Y:S04]  /*40940*/  LDL.LU R15, [R1+0x2d0] ;  /* 0x0002d000010f7983 */ /* 0x000f280000300800 */
[----:B------:R-:W-:Y:S01]  /*40950*/  STL.64 [R1+0x60], R26 ;  /* 0x0000601a01007387 */ /* 0x000fe20000100a00 */
[----:B0-----:R-:W-:-:S04]  /*40960*/  LEA R20, P3, R24, R2, 0x1 ;  /* 0x0000000218147211 */ /* 0x001fc800078608ff */
[----:B------:R-:W-:Y:S01]  /*40970*/  LEA.HI.X.SX32 R21, R24, R3, 0x1, P3 ;  /* 0x0000000318157211 */ /* 0x000fe200018f0eff */
[----:B------:R0:W-:Y:S04]  /*40980*/  STL.64 [R1+0x58], R18 ;  /* 0x0000581201007387 */ /* 0x0001e80000100a00 */
[----:B------:R5:W-:Y:S04]  /*40990*/  STL.64 [R1+0x50], R20 ;  /* 0x0000501401007387 */ /* 0x000be80000100a00 */
[----:B------:R-:W4:Y:S01]  /*409a0*/  LDL.LU R24, [R1+0x2d8] ;  /* 0x0002d80001187983 */ /* 0x000f220000300800 */
[----:B0-----:R-:W-:-:S02]  /*409b0*/  LEA R18, P2, R22, R2, 0x1 ;  /* 0x0000000216127211 */ /* 0x001fc400078408ff */
[C---:B------:R-:W-:Y:S02]  /*409c0*/  LEA R26, P3, R17.reuse, R2, 0x1 ;  /* 0x00000002111a7211 */ /* 0x040fe400078608ff */
[-C--:B------:R-:W-:Y:S02]  /*409d0*/  LEA.HI.X.SX32 R19, R22, R3.reuse, 0x1, P2 ;  /* 0x0000000316137211 */ /* 0x080fe400010f0eff */
[----:B------:R-:W4:Y:S01]  /*409e0*/  LDL.LU R22, [R1+0x2d4] ;  /* 0x0002d40001167983 */ /* 0x000f220000300800 */
[----:B------:R-:W-:-:S03]  /*409f0*/  LEA.HI.X.SX32 R27, R17, R3, 0x1, P3 ;  /* 0x00000003111b7211 */ /* 0x000fc600018f0eff */
[----:B------:R-:W4:Y:S01]  /*40a00*/  LDL.LU R28, [R1+0x2e0] ;  /* 0x0002e000011c7983 */ /* 0x000f220000300800 */
[----:B-----5:R-:W-:-:S03]  /*40a10*/  LEA R20, P4, R25, R2, 0x1 ;  /* 0x0000000219147211 */ /* 0x020fc600078808ff */
[----:B------:R0:W-:Y:S04]  /*40a20*/  STL.64 [R1+0x48], R18 ;  /* 0x0000481201007387 */ /* 0x0001e80000100a00 */
[----:B------:R-:W5:Y:S01]  /*40a30*/  LDL.LU R17, [R1+0x2dc] ;  /* 0x0002dc0001117983 */ /* 0x000f620000300800 */
[----:B------:R-:W-:-:S05]  /*40a40*/  LEA.HI.X.SX32 R21, R25, R3, 0x1, P4 ;  /* 0x0000000319157211 */ /* 0x000fca00020f0eff */
[----:B------:R1:W-:Y:S01]  /*40a50*/  STL.64 [R1+0x38], R20 ;  /* 0x0000381401007387 */ /* 0x0003e20000100a00 */
[----:B0-----:R-:W-:-:S04]  /*40a60*/  LEA R18, P2, R13, R2, 0x1 ;  /* 0x000000020d127211 */ /* 0x001fc800078408ff */
[----:B------:R-:W-:Y:S01]  /*40a70*/  LEA.HI.X.SX32 R19, R13, R3, 0x1, P2 ;  /* 0x000000030d137211 */ /* 0x000fe200010f0eff */
[----:B------:R3:W-:Y:S01]  /*40a80*/  STL.64 [R1+0x40], R26 ;  /* 0x0000401a01007387 */ /* 0x0007e20000100a00 */
[----:B-1----:R-:W-:-:S03]  /*40a90*/  LEA R20, P3, R9, R2, 0x1 ;  /* 0x0000000209147211 */ /* 0x002fc600078608ff */
[----:B------:R0:W-:Y:S01]  /*40aa0*/  STL.64 [R1+0x30], R18 ;  /* 0x0000301201007387 */ /* 0x0001e20000100a00 */
[----:B------:R-:W-:-:S03]  /*40ab0*/  LEA.HI.X.SX32 R21, R9, R3, 0x1, P3 ;  /* 0x0000000309157211 */ /* 0x000fc600018f0eff */
[----:B------:R-:W5:Y:S04]  /*40ac0*/  LDL.LU R13, [R1+0x2e8] ;  /* 0x0002e800010d7983 */ /* 0x000f680000300800 */
[----:B------:R-:W5:Y:S04]  /*40ad0*/  LDL.LU R9, [R1+0x2e4] ;  /* 0x0002e40001097983 */ /* 0x000f680000300800 */
[----:B------:R2:W-:Y:S01]  /*40ae0*/  STL.64 [R1+0x28], R20 ;  /* 0x0000281401007387 */ /* 0x0005e20000100a00 */
[----:B---3--:R-:W-:-:S04]  /*40af0*/  LEA R26, P2, R23, R2, 0x1 ;  /* 0x00000002171a7211 */ /* 0x008fc800078408ff */
[-C--:B------:R-:W-:Y:S02]  /*40b00*/  LEA.HI.X.SX32 R27, R23, R3.reuse, 0x1, P2 ;  /* 0x00000003171b7211 */ /* 0x080fe400010f0eff */
[CC--:B0-----:R-:W-:Y:S01]  /*40b10*/  LEA R18, P4, R16.reuse, R2.reuse, 0x1 ;  /* 0x0000000210127211 */ /* 0x0c1fe200078808ff */
[----:B------:R-:W3:Y:S03]  /*40b20*/  LDL.LU R23, [R1+0x2ec] ;  /* 0x0002ec0001177983 */ /* 0x000ee60000300800 */
[----:B------:R-:W-:Y:S02]  /*40b30*/  LEA.HI.X.SX32 R19, R16, R3, 0x1, P4 ;  /* 0x0000000310137211 */ /* 0x000fe400020f0eff */
[----:B------:R-:W3:Y:S04]  /*40b40*/  LDL.LU R16, [R1+0x2f0] ;  /* 0x0002f00001107983 */ /* 0x000ee80000300800 */
[----:B------:R-:W-:Y:S04]  /*40b50*/  STL.64 [R1+0x20], R26 ;  /* 0x0000201a01007387 */ /* 0x000fe80000100a00 */
[----:B------:R4:W-:Y:S01]  /*40b60*/  STL.64 [R1+0x18], R18 ;  /* 0x0000181201007387 */ /* 0x0009e20000100a00 */
[----:B--2---:R-:W-:-:S04]  /*40b70*/  LEA R20, P3, R14, R2, 0x1 ;  /* 0x000000020e147211 */ /* 0x004fc800078608ff */
[----:B------:R-:W-:-:S05]  /*40b80*/  LEA.HI.X.SX32 R21, R14, R3, 0x1, P3 ;  /* 0x000000030e157211 */ /* 0x000fca00018f0eff */
[----:B------:R0:W-:Y:S04]  /*40b90*/  STL.64 [R1+0x10], R20 ;  /* 0x0000101401007387 */ /* 0x0001e80000100a00 */
[----:B------:R-:W2:Y:S01]  /*40ba0*/  LDL.LU R14, [R1+0x2f8] ;  /* 0x0002f800010e7983 */ /* 0x000ea20000300800 */
[----:B----4-:R-:W-:-:S03]  /*40bb0*/  LEA R18, P2, R15, R2, 0x1 ;  /* 0x000000020f127211 */ /* 0x010fc600078408ff */
[----:B------:R-:W4:Y:S01]  /*40bc0*/  LDL.LU R25, [R1+0x2f4] ;  /* 0x0002f40001197983 */ /* 0x000f220000300800 */
[----:B------:R-:W-:-:S03]  /*40bd0*/  LEA.HI.X.SX32 R19, R15, R3, 0x1, P2 ;  /* 0x000000030f137211 */ /* 0x000fc600010f0eff */
[----:B------:R-:W4:Y:S04]  /*40be0*/  LDL.LU R15, [R1+0x300] ;  /* 0x00030000010f7983 */ /* 0x000f280000300800 */
[----:B------:R5:W-:Y:S01]  /*40bf0*/  STL.64 [R1+0x8], R18 ;  /* 0x0000081201007387 */ /* 0x000be20000100a00 */
[----:B------:R-:W-:-:S04]  /*40c00*/  LEA R26, P3, R24, R2, 0x1 ;  /* 0x00000002181a7211 */ /* 0x000fc800078608ff */
[----:B------:R-:W-:Y:S02]  /*40c10*/  LEA.HI.X.SX32 R27, R24, R3, 0x1, P3 ;  /* 0x00000003181b7211 */ /* 0x000fe400018f0eff */
[----:B------:R-:W4:Y:S01]  /*40c20*/  LDL.LU R24, [R1+0x2fc] ;  /* 0x0002fc0001187983 */ /* 0x000f220000300800 */
[----:B0-----:R-:W-:-:S04]  /*40c30*/  LEA R20, P4, R22, R2, 0x1 ;  /* 0x0000000216147211 */ /* 0x001fc800078808ff */
[----:B------:R-:W-:Y:S02]  /*40c40*/  LEA.HI.X.SX32 R21, R22, R3, 0x1, P4 ;  /* 0x0000000316157211 */ /* 0x000fe400020f0eff */
[----:B-----5:R-:W-:-:S03]  /*40c50*/  LEA R18, P2, R17, R2, 0x1 ;  /* 0x0000000211127211 */ /* 0x020fc600078408ff */
[----:B------:R0:W-:Y:S01]  /*40c60*/  STL.64 [R1+0x190], R20 ;  /* 0x0001901401007387 */ /* 0x0001e20000100a00 */
[----:B------:R-:W-:-:S03]  /*40c70*/  LEA.HI.X.SX32 R19, R17, R3, 0x1, P2 ;  /* 0x0000000311137211 */ /* 0x000fc600010f0eff */
[----:B------:R1:W-:Y:S04]  /*40c80*/  STL.64 [R1], R26 ;  /* 0x0000001a01007387 */ /* 0x0003e80000100a00 */
[----:B------:R5:W-:Y:S01]  /*40c90*/  STL.64 [R1+0x1a0], R18 ;  /* 0x0001a01201007387 */ /* 0x000be20000100a00 */
[----:B0-----:R-:W-:-:S03]  /*40ca0*/  LEA R20, P3, R28, R2, 0x1 ;  /* 0x000000021c147211 */ /* 0x001fc600078608ff */
[----:B------:R-:W4:Y:S01]  /*40cb0*/  LDL.LU R22, [R1+0x308] ;  /* 0x0003080001167983 */ /* 0x000f220000300800 */
[----:B------:R-:W-:-:S03]  /*40cc0*/  LEA.HI.X.SX32 R21, R28, R3, 0x1, P3 ;  /* 0x000000031c157211 */ /* 0x000fc600018f0eff */
[----:B------:R-:W4:Y:S01]  /*40cd0*/  LDL.LU R17, [R1+0x304] ;  /* 0x0003040001117983 */ /* 0x000f220000300800 */
[----:B-1----:R-:W-:-:S03]  /*40ce0*/  LEA R26, P2, R13, R2, 0x1 ;  /* 0x000000020d1a7211 */ /* 0x002fc600078408ff */
[----:B------:R3:W-:Y:S01]  /*40cf0*/  STL.64 [R1+0x1a8], R20 ;  /* 0x0001a81401007387 */ /* 0x0007e20000100a00 */
[----:B-----5:R-:W-:Y:S02]  /*40d00*/  LEA R18, P4, R9, R2, 0x1 ;  /* 0x0000000209127211 */ /* 0x020fe400078808ff */
[-C--:B------:R-:W-:Y:S02]  /*40d10*/  LEA.HI.X.SX32 R27, R13, R3.reuse, 0x1, P2 ;  /* 0x000000030d1b7211 */ /* 0x080fe400010f0eff */
[----:B------:R-:W5:Y:S01]  /*40d20*/  LDL.LU R13, [R1+0x30c] ;  /* 0x00030c00010d7983 */ /* 0x000f620000300800 */
[----:B------:R-:W-:-:S03]  /*40d30*/  LEA.HI.X.SX32 R19, R9, R3, 0x1, P4 ;  /* 0x0000000309137211 */ /* 0x000fc600020f0eff */
[----:B------:R-:W5:Y:S04]  /*40d40*/  LDL.LU R9, [R1+0x310] ;  /* 0x0003100001097983 */ /* 0x000f680000300800 */
[----:B------:R-:W-:Y:S04]  /*40d50*/  STL.64 [R1+0x1b8], R26 ;  /* 0x0001b81a01007387 */ /* 0x000fe80000100a00 */
[----:B------:R0:W-:Y:S01]  /*40d60*/  STL.64 [R1+0x1d0], R18 ;  /* 0x0001d01201007387 */ /* 0x0001e20000100a00 */
[----:B---3--:R-:W-:-:S04]  /*40d70*/  LEA R20, P3, R23, R2, 0x1 ;  /* 0x0000000217147211 */ /* 0x008fc800078608ff */
[----:B------:R-:W-:Y:S02]  /*40d80*/  LEA.HI.X.SX32 R21, R23, R3, 0x1, P3 ;  /* 0x0000000317157211 */ /* 0x000fe400018f0eff */
[----:B0-----:R-:W-:-:S03]  /*40d90*/  LEA R18, P2, R16, R2, 0x1 ;  /* 0x0000000210127211 */ /* 0x001fc600078408ff */
[----:B------:R4:W-:Y:S01]  /*40da0*/  STL.64 [R1+0x1e0], R20 ;  /* 0x0001e01401007387 */ /* 0x0009e20000100a00 */
[----:B------:R-:W-:-:S03]  /*40db0*/  LEA.HI.X.SX32 R19, R16, R3, 0x1, P2 ;  /* 0x0000000310137211 */ /* 0x000fc600010f0eff */
[----:B------:R-:W3:Y:S04]  /*40dc0*/  LDL.LU R16, [R1+0x318] ;  /* 0x0003180001107983 */ /* 0x000ee80000300800 */
[----:B------:R-:W3:Y:S04]  /*40dd0*/  LDL.LU R23, [R1+0x314] ;  /* 0x0003140001177983 */ /* 0x000ee80000300800 */
[----:B------:R-:W3:Y:S04]  /*40de0*/  LDL.LU R28, [R1+0x338] ;  /* 0x00033800011c7983 */ /* 0x000ee80000300800 */
[----:B------:R0:W-:Y:S01]  /*40df0*/  STL.64 [R1+0x1e8], R18 ;  /* 0x0001e81201007387 */ /* 0x0001e20000100a00 */
[----:B--2---:R-:W-:-:S04]  /*40e00*/  LEA R26, P3, R14, R2, 0x1 ;  /* 0x000000020e1a7211 */ /* 0x004fc800078608ff */
[----:B------:R-:W-:Y:S02]  /*40e10*/  LEA.HI.X.SX32 R27, R14, R3, 0x1, P3 ;  /* 0x000000030e1b7211 */ /* 0x000fe400018f0eff */
[----:B------:R-:W2:Y:S01]  /*40e20*/  LDL.LU R14, [R1+0x31c] ;  /* 0x00031c00010e7983 */ /* 0x000ea20000300800 */
[----:B----4-:R-:W-:-:S04]  /*40e30*/  LEA R20, P4, R25, R2, 0x1 ;  /* 0x0000000219147211 */ /* 0x010fc800078808ff */
        /* <DEDUP_REMOVED lines=8> */
[----:B0-----:R-:W4:Y:S04]  /*40ec0*/  LDL.LU R27, [R1+0x350] ;  /* 0x00035000011b7983 */ /* 0x001f280000300800 */
[----:B------:R-:W4:Y:S04]  /*40ed0*/  LDL.LU R15, [R1+0x33c] ;  /* 0x00033c00010f7983 */ /* 0x000f280000300800 */
[----:B------:R5:W-:Y:S01]  /*40ee0*/  STL.64 [R1+0x208], R20 ;  /* 0x0002081401007387 */ /* 0x000be20000100a00 */
[----:B------:R-:W-:-:S04]  /*40ef0*/  LEA R24, P2, R22, R2, 0x1 ;  /* 0x0000000216187211 */ /* 0x000fc800078408ff */
[-C--:B------:R-:W-:Y:S02]  /*40f00*/  LEA.HI.X.SX32 R25, R22, R3.reuse, 0x1, P2 ;  /* 0x0000000316197211 */ /* 0x080fe400010f0eff */
[CC--:B-1----:R-:W-:Y:S01]  /*40f10*/  LEA R18, P4, R17.reuse, R2.reuse, 0x1 ;  /* 0x0000000211127211 */ /* 0x0c2fe200078808ff */
[----:B------:R-:W4:Y:S03]  /*40f20*/  LDL.LU R22, [R1+0x354] ;  /* 0x0003540001167983 */ /* 0x000f260000300800 */
[----:B------:R-:W-:Y:S02]  /*40f30*/  LEA.HI.X.SX32 R19, R17, R3, 0x1, P4 ;  /* 0x0000000311137211 */ /* 0x000fe400020f0eff */
[----:B------:R-:W4:Y:S01]  /*40f40*/  LDL.LU R17, [R1+0x358] ;  /* 0x0003580001117983 */ /* 0x000f220000300800 */
[----:B-----5:R-:W-:-:S03]  /*40f50*/  LEA R20, P3, R13, R2, 0x1 ;  /* 0x000000020d147211 */ /* 0x020fc600078608ff */
[----:B------:R-:W-:Y:S01]  /*40f60*/  STL.64 [R1+0x210], R24 ;  /* 0x0002101801007387 */ /* 0x000fe20000100a00 */
[----:B------:R-:W-:-:S03]  /*40f70*/  LEA.HI.X.SX32 R21, R13, R3, 0x1, P3 ;  /* 0x000000030d157211 */ /* 0x000fc600018f0eff */
[----:B------:R0:W-:Y:S04]  /*40f80*/  STL.64 [R1+0x218], R18 ;  /* 0x0002181201007387 */ /* 0x0001e80000100a00 */
[----:B------:R1:W-:Y:S04]  /*40f90*/  STL.64 [R1+0x220], R20 ;  /* 0x0002201401007387 */ /* 0x0003e80000100a00 */
[----:B------:R-:W5:Y:S01]  /*40fa0*/  LDL.LU R13, [R1+0x360] ;  /* 0x00036000010d7983 */ /* 0x000f620000300800 */
[----:B0-----:R-:W-:-:S03]  /*40fb0*/  LEA R18, P2, R9, R2, 0x1 ;  /* 0x0000000209127211 */ /* 0x001fc600078408ff */
[----:B------:R-:W5:Y:S01]  /*40fc0*/  LDL.LU R26, [R1+0x35c] ;  /* 0x00035c00011a7983 */ /* 0x000f620000300800 */
[----:B------:R-:W-:-:S03]  /*40fd0*/  LEA.HI.X.SX32 R19, R9, R3, 0x1, P2 ;  /* 0x0000000309137211 */ /* 0x000fc600010f0eff */
[----:B------:R-:W5:Y:S04]  /*40fe0*/  LDL.LU R9, [R1+0x368] ;  /* 0x0003680001097983 */ /* 0x000f680000300800 */
[----:B------:R2:W-:Y:S01]  /*40ff0*/  STL.64 [R1+0x228], R18 ;  /* 0x0002281201007387 */ /* 0x0005e20000100a00 */
[CC--:B---3--:R-:W-:Y:S02]  /*41000*/  LEA R24, P3, R16.reuse, R2.reuse, 0x1 ;  /* 0x0000000210187211 */ /* 0x0c8fe400078608ff */
[C---:B-1----:R-:W-:Y:S02]  /*41010*/  LEA R20, P4, R23.reuse, R2, 0x1 ;  /* 0x0000000217147211 */ /* 0x042fe400078808ff */
[-C--:B------:R-:W-:Y:S02]  /*41020*/  LEA.HI.X.SX32 R25, R16, R3.reuse, 0x1, P3 ;  /* 0x0000000310197211 */ /* 0x080fe400018f0eff */
[----:B------:R-:W3:Y:S01]  /*41030*/  LDL.LU R16, [R1+0x364] ;  /* 0x0003640001107983 */ /* 0x000ee20000300800 */
[----:B------:R-:W-:-:S05]  /*41040*/  LEA.HI.X.SX32 R21, R23, R3, 0x1, P4 ;  /* 0x0000000317157211 */ /* 0x000fca00020f0eff */
[----:B------:R0:W-:Y:S04]  /*41050*/  STL.64 [R1+0x240], R20 ;  /* 0x0002401401007387 */ /* 0x0001e80000100a00 */
[----:B------:R4:W-:Y:S01]  /*41060*/  STL.64 [R1+0x238], R24 ;  /* 0x0002381801007387 */ /* 0x0009e20000100a00 */
[----:B--2---:R-:W-:-:S04]  /*41070*/  LEA R18, P2, R14, R2, 0x1 ;  /* 0x000000020e127211 */ /* 0x004fc800078408ff */
[----:B------:R-:W-:-:S05]  /*41080*/  LEA.HI.X.SX32 R19, R14, R3, 0x1, P2 ;  /* 0x000000030e137211 */ /* 0x000fca00010f0eff */
[----:B------:R1:W-:Y:S04]  /*41090*/  STL.64 [R1+0x248], R18 ;  /* 0x0002481201007387 */ /* 0x0003e80000100a00 */
[----:B------:R-:W2:Y:S04]  /*410a0*/  LDL.LU R23, [R1+0x378] ;  /* 0x0003780001177983 */ /* 0x000ea80000300800 */
[----:B------:R-:W2:Y:S01]  /*410b0*/  LDL.LU R14, [R1+0x36c] ;  /* 0x00036c00010e7983 */ /* 0x000ea20000300800 */
[----:B0-----:R-:W-:-:S04]  /*410c0*/  LEA R20, P3, R28, R2, 0x1 ;  /* 0x000000021c147211 */ /* 0x001fc800078608ff */
[----:B------:R-:W-:-:S05]  /*410d0*/  LEA.HI.X.SX32 R21, R28, R3, 0x1, P3 ;  /* 0x000000031c157211 */ /* 0x000fca00018f0eff */
[----:B------:R0:W-:Y:S01]  /*410e0*/  STL.64 [R1+0x250], R20 ;  /* 0x0002501401007387 */ /* 0x0001e20000100a00 */
[-C--:B----4-:R-:W-:Y:S02]  /*410f0*/  LEA R24, P2, R27, R2.reuse, 0x1 ;  /* 0x000000021b187211 */ /* 0x090fe400078408ff */
[----:B-1----:R-:W-:Y:S02]  /*41100*/  LEA R18, P4, R15, R2, 0x1 ;  /* 0x000000020f127211 */ /* 0x002fe400078808ff */
[-C--:B------:R-:W-:Y:S02]  /*41110*/  LEA.HI.X.SX32 R25, R27, R3.reuse, 0x1, P2 ;  /* 0x000000031b197211 */ /* 0x080fe400010f0eff */
[----:B------:R-:W-:-:S03]  /*41120*/  LEA.HI.X.SX32 R19, R15, R3, 0x1, P4 ;  /* 0x000000030f137211 */ /* 0x000fc600020f0eff */
[----:B------:R1:W-:Y:S01]  /*41130*/  STL.64 [R1+0x258], R24 ;  /* 0x0002581801007387 */ /* 0x0003e20000100a00 */
[----:B0-----:R-:W-:-:S03]  /*41140*/  LEA R20, P3, R22, R2, 0x1 ;  /* 0x0000000216147211 */ /* 0x001fc600078608ff */
[----:B-1----:R-:W4:Y:S01]  /*41150*/  LDL.LU R24, [R1+0x37c] ;  /* 0x00037c0001187983 */ /* 0x002f220000300800 */
[----:B------:R-:W-:-:S03]  /*41160*/  LEA.HI.X.SX32 R21, R22, R3, 0x1, P3 ;  /* 0x0000000316157211 */ /* 0x000fc600018f0eff */
[----:B------:R-:W4:Y:S04]  /*41170*/  LDL.LU R15, [R1+0x380] ;  /* 0x00038000010f7983 */ /* 0x000f280000300800 */
[----:B------:R0:W-:Y:S04]  /*41180*/  STL.64 [R1+0x270], R18 ;  /* 0x0002701201007387 */ /* 0x0001e80000100a00 */
[----:B------:R1:W-:Y:S01]  /*41190*/  STL.64 [R1+0x278], R20 ;  /* 0x0002781401007387 */ /* 0x0003e20000100a00 */
[----:B0-----:R-:W-:-:S04]  /*411a0*/  LEA R18, P2, R17, R2, 0x1 ;  /* 0x0000000211127211 */ /* 0x001fc800078408ff */
[-C--:B------:R-:W-:Y:S02]  /*411b0*/  LEA.HI.X.SX32 R19, R17, R3.reuse, 0x1, P2 ;  /* 0x0000000311137211 */ /* 0x080fe400010f0eff */
[----:B------:R-:W4:Y:S01]  /*411c0*/  LDL.LU R17, [R1+0x388] ;  /* 0x0003880001117983 */ /* 0x000f220000300800 */
[CC--:B-----5:R-:W-:Y:S02]  /*411d0*/  LEA R28, P3, R13.reuse, R2.reuse, 0x1 ;  /* 0x000000020d1c7211 */ /* 0x0e0fe400078608ff */
[----:B-1----:R-:W-:Y:S01]  /*411e0*/  LEA R20, P4, R26, R2, 0x1 ;  /* 0x000000021a147211 */ /* 0x002fe200078808ff */
[----:B------:R-:W5:Y:S01]  /*411f0*/  LDL.LU R22, [R1+0x384] ;  /* 0x0003840001167983 */ /* 0x000f620000300800 */
[----:B------:R-:W-:-:S03]  /*41200*/  LEA.HI.X.SX32 R29, R13, R3, 0x1, P3 ;  /* 0x000000030d1d7211 */ /* 0x000fc600018f0eff */
[----:B------:R-:W5:Y:S01]  /*41210*/  LDL.LU R25, [R1+0x390] ;  /* 0x0003900001197983 */ /* 0x000f620000300800 */
[----:B------:R-:W-:-:S03]  /*41220*/  LEA.HI.X.SX32 R21, R26, R3, 0x1, P4 ;  /* 0x000000031a157211 */ /* 0x000fc600020f0eff */
[----:B------:R-:W-:Y:S04]  /*41230*/  STL.64 [R1+0x280], R18 ;  /* 0x0002801201007387 */ /* 0x000fe80000100a00 */
[----:B------:R-:W5:Y:S04]  /*41240*/  LDL.LU R13, [R1+0x38c] ;  /* 0x00038c00010d7983 */ /* 0x000f680000300800 */
[----:B------:R0:W-:Y:S04]  /*41250*/  STL.64 [R1+0x290], R20 ;  /* 0x0002901401007387 */ /* 0x0001e80000100a00 */
[----:B------:R-:W-:Y:S01]  /*41260*/  STL.64 [R1+0x288], R28 ;  /* 0x0002881c01007387 */ /* 0x000fe20000100a00 */
        /* <DEDUP_REMOVED lines=9> */
[-C--:B------:R-:W-:Y:S02]  /*41300*/  LEA.HI.X.SX32 R27, R23, R3.reuse, 0x1, P2 ;  /* 0x00000003171b7211 */ /* 0x080fe400010f0eff */
[CC--:B0-----:R-:W-:Y:S01]  /*41310*/  LEA R18, P4, R14.reuse, R2.reuse, 0x1 ;  /* 0x000000020e127211 */ /* 0x0c1fe200078808ff */
[----:B------:R-:W2:Y:S03]  /*41320*/  LDL.LU R23, [R1+0x3a4] ;  /* 0x0003a40001177983 */ /* 0x000ea60000300800 */
[----:B------:R-:W-:Y:S02]  /*41330*/  LEA.HI.X.SX32 R19, R14, R3, 0x1, P4 ;  /* 0x000000030e137211 */ /* 0x000fe400020f0eff */
[----:B------:R-:W2:Y:S04]  /*41340*/  LDL.LU R14, [R1+0x3c0] ;  /* 0x0003c000010e7983 */ /* 0x000ea80000300800 */
[----:B------:R-:W-:Y:S04]  /*41350*/  STL.64 [R1+0x2b0], R26 ;  /* 0x0002b01a01007387 */ /* 0x000fe80000100a00 */
[----:B------:R0:W-:Y:S01]  /*41360*/  STL.64 [R1+0x2b8], R18 ;  /* 0x0002b81201007387 */ /* 0x0001e20000100a00 */
[----:B----4-:R-:W-:-:S02]  /*41370*/  LEA R20, P3, R24, R2, 0x1 ;  /* 0x0000000218147211 */ /* 0x010fc400078608ff */
[C---:B0-----:R-:W-:Y:S02]  /*41380*/  LEA R18, P2, R15.reuse, R2, 0x1 ;  /* 0x000000020f127211 */ /* 0x041fe400078408ff */
[-C--:B------:R-:W-:Y:S02]  /*41390*/  LEA.HI.X.SX32 R21, R24, R3.reuse, 0x1, P3 ;  /* 0x0000000318157211 */ /* 0x080fe400018f0eff */
[----:B------:R-:W-:-:S03]  /*413a0*/  LEA.HI.X.SX32 R19, R15, R3, 0x1, P2 ;  /* 0x000000030f137211 */ /* 0x000fc600010f0eff */
[----:B------:R5:W-:Y:S04]  /*413b0*/  STL.64 [R1+0x2c0], R20 ;  /* 0x0002c01401007387 */ /* 0x000be80000100a00 */
[----:B------:R-:W4:Y:S04]  /*413c0*/  LDL.LU R24, [R1+0x3c8] ;  /* 0x0003c80001187983 */ /* 0x000f280000300800 */
[----:B------:R-:W4:Y:S04]  /*413d0*/  LDL.LU R26, [R1+0x3c4] ;  /* 0x0003c400011a7983 */ /* 0x000f280000300800 */
[----:B------:R-:W4:Y:S01]  /*413e0*/  LDL.LU R15, [R1+0x3d0] ;  /* 0x0003d000010f7983 */ /* 0x000f220000300800 */
[----:B------:R-:W-:-:S03]  /*413f0*/  LEA R28, P3, R17, R2, 0x1 ;  /* 0x00000002111c7211 */ /* 0x000fc600078608ff */
[----:B------:R0:W-:Y:S01]  /*41400*/  STL.64 [R1+0x2c8], R18 ;  /* 0x0002c81201007387 */ /* 0x0001e20000100a00 */
[----:B------:R-:W-:-:S03]  /*41410*/  LEA.HI.X.SX32 R29, R17, R3, 0x1, P3 ;  /* 0x00000003111d7211 */ /* 0x000fc600018f0eff */
[----:B------:R-:W4:Y:S01]  /*41420*/  LDL.LU R17, [R1+0x3cc] ;  /* 0x0003cc0001117983 */ /* 0x000f220000300800 */
[----:B-----5:R-:W-:-:S04]  /*41430*/  LEA R20, P4, R22, R2, 0x1 ;  /* 0x0000000216147211 */ /* 0x020fc800078808ff */
[----:B------:R-:W-:Y:S02]  /*41440*/  LEA.HI.X.SX32 R21, R22, R3, 0x1, P4 ;  /* 0x0000000316157211 */ /* 0x000fe400020f0eff */
[----:B0-----:R-:W-:-:S03]  /*41450*/  LEA R18, P2, R13, R2, 0x1 ;  /* 0x000000020d127211 */ /* 0x001fc600078408ff */
[----:B------:R0:W-:Y:S01]  /*41460*/  STL.64 [R1+0x2d8], R20 ;  /* 0x0002d81401007387 */ /* 0x0001e20000100a00 */
[----:B------:R-:W-:-:S03]  /*41470*/  LEA.HI.X.SX32 R19, R13, R3, 0x1, P2 ;  /* 0x000000030d137211 */ /* 0x000fc600010f0eff */
[----:B------:R3:W-:Y:S01]  /*41480*/  STL.64 [R1+0x2d0], R28 ;  /* 0x0002d01c01007387 */ /* 0x0007e20000100a00 */
[----:B------:R-:W-:-:S03]  /*41490*/  IMAD.MOV.U32 R13, RZ, RZ, R10 ;  /* 0x000000ffff0d7224 */ /* 0x000fc600078e000a */
[----:B------:R1:W-:Y:S01]  /*414a0*/  STL.64 [R1+0x2e0], R18 ;  /* 0x0002e01201007387 */ /* 0x0003e20000100a00 */
[----:B0-----:R-:W-:-:S03]  /*414b0*/  LEA R20, P3, R25, R2, 0x1 ;  /* 0x0000000219147211 */ /* 0x001fc600078608ff */
[----:B------:R-:W5:Y:S01]  /*414c0*/  LDL.LU R10, [R1+0x3d8] ;  /* 0x0003d800010a7983 */ /* 0x000f620000300800 */
[----:B------:R-:W-:-:S03]  /*414d0*/  LEA.HI.X.SX32 R21, R25, R3, 0x1, P3 ;  /* 0x0000000319157211 */ /* 0x000fc600018f0eff */
[----:B------:R-:W5:Y:S04]  /*414e0*/  LDL.LU R22, [R1+0x3d4] ;  /* 0x0003d40001167983 */ /* 0x000f680000300800 */
[----:B------:R2:W-:Y:S01]  /*414f0*/  STL.64 [R1+0x2e8], R20 ;  /* 0x0002e81401007387 */ /* 0x0005e20000100a00 */
[CC--:B---3--:R-:W-:Y:S02]  /*41500*/  LEA R28, P2, R9.reuse, R2.reuse, 0x1 ;  /* 0x00000002091c7211 */ /* 0x0c8fe400078408ff */
[CC--:B-1----:R-:W-:Y:S02]  /*41510*/  LEA R18, P4, R16.reuse, R2.reuse, 0x1 ;  /* 0x0000000210127211 */ /* 0x0c2fe400078808ff */
[-C--:B------:R-:W-:Y:S02]  /*41520*/  LEA.HI.X.SX32 R29, R9, R3.reuse, 0x1, P2 ;  /* 0x00000003091d7211 */ /* 0x080fe400010f0eff */
[----:B------:R-:W-:Y:S01]  /*41530*/  LEA.HI.X.SX32 R19, R16, R3, 0x1, P4 ;  /* 0x0000000310137211 */ /* 0x000fe200020f0eff */
[----:B------:R-:W3:Y:S04]  /*41540*/  LDL.LU R9, [R1+0x3dc] ;  /* 0x0003dc0001097983 */ /* 0x000ee80000300800 */
[----:B------:R-:W3:Y:S04]  /*41550*/  LDL.LU R16, [R1+0x3f8] ;  /* 0x0003f80001107983 */ /* 0x000ee80000300800 */
[----:B------:R-:W-:Y:S04]  /*41560*/  STL.64 [R1+0x2f0], R28 ;  /* 0x0002f01c01007387 */ /* 0x000fe80000100a00 */
[----:B------:R0:W-:Y:S01]  /*41570*/  STL.64 [R1+0x2f8], R18 ;  /* 0x0002f81201007387 */ /* 0x0001e20000100a00 */
[----:B--2---:R-:W-:-:S04]  /*41580*/  LEA R20, P3, R23, R2, 0x1 ;  /* 0x0000000217147211 */ /* 0x004fc800078608ff */
[----:B------:R-:W-:Y:S02]  /*41590*/  LEA.HI.X.SX32 R21, R23, R3, 0x1, P3 ;  /* 0x0000000317157211 */ /* 0x000fe400018f0eff */
[----:B0-----:R-:W-:-:S03]  /*415a0*/  LEA R18, P2, R14, R2, 0x1 ;  /* 0x000000020e127211 */ /* 0x001fc600078408ff */
[----:B------:R0:W-:Y:S01]  /*415b0*/  STL.64 [R1+0x300], R20 ;  /* 0x0003001401007387 */ /* 0x0001e20000100a00 */
[----:B------:R-:W-:-:S03]  /*415c0*/  LEA.HI.X.SX32 R19, R14, R3, 0x1, P2 ;  /* 0x000000030e137211 */ /* 0x000fc600010f0eff */
[----:B------:R-:W2:Y:S04]  /*415d0*/  LDL.LU R14, [R1+0x408] ;  /* 0x00040800010e7983 */ /* 0x000ea80000300800 */
[----:B------:R-:W2:Y:S04]  /*415e0*/  LDL.LU R25, [R1+0x3fc] ;  /* 0x0003fc0001197983 */ /* 0x000ea80000300800 */
[----:B------:R-:W2:Y:S04]  /*415f0*/  LDL.LU R23, [R1+0x418] ;  /* 0x0004180001177983 */ /* 0x000ea80000300800 */
[----:B------:R1:W-:Y:S01]  /*41600*/  STL.64 [R1+0x308], R18 ;  /* 0x0003081201007387 */ /* 0x0003e20000100a00 */
[----:B----4-:R-:W-:-:S02]  /*41610*/  LEA R28, P3, R24, R2, 0x1 ;  /* 0x00000002181c7211 */ /* 0x010fc400078608ff */
[-C--:B0-----:R-:W-:Y:S02]  /*41620*/  LEA R20, P4, R26, R2.reuse, 0x1 ;  /* 0x000000021a147211 */ /* 0x081fe400078808ff */
[-C--:B------:R-:W-:Y:S02]  /*41630*/  LEA.HI.X.SX32 R29, R24, R3.reuse, 0x1, P3 ;  /* 0x00000003181d7211 */ /* 0x080fe400018f0eff */
[----:B------:R-:W4:Y:S01]  /*41640*/  LDL.LU R24, [R1+0x40c] ;  /* 0x00040c0001187983 */ /* 0x000f220000300800 */
[----:B------:R-:W-:Y:S02]  /*41650*/  LEA.HI.X.SX32 R21, R26, R3, 0x1, P4 ;  /* 0x000000031a157211 */ /* 0x000fe400020f0eff */
[----:B-1----:R-:W-:-:S03]  /*41660*/  LEA R18, P2, R17, R2, 0x1 ;  /* 0x0000000211127211 */ /* 0x002fc600078408ff */
[----:B------:R0:W-:Y:S01]  /*41670*/  STL.64 [R1+0x318], R20 ;  /* 0x0003181401007387 */ /* 0x0001e20000100a00 */
[----:B------:R-:W-:-:S03]  /*41680*/  LEA.HI.X.SX32 R19, R17, R3, 0x1, P2 ;  /* 0x0000000311137211 */ /* 0x000fc600010f0eff */
[----:B------:R-:W-:Y:S04]  /*41690*/  STL.64 [R1+0x310], R28 ;  /* 0x0003101c01007387 */ /* 0x000fe80000100a00 */
[----:B------:R1:W-:Y:S01]  /*416a0*/  STL.64 [R1+0x320], R18 ;  /* 0x0003201201007387 */ /* 0x0003e20000100a00 */
[----:B0-----:R-:W-:-:S03]  /*416b0*/  LEA R20, P3, R15, R2, 0x1 ;  /* 0x000000020f147211 */ /* 0x001fc600078608ff */
[----:B------:R-:W4:Y:S01]  /*416c0*/  LDL.LU R17, [R1+0x430] ;  /* 0x0004300001117983 */ /* 0x000f220000300800 */
[----:B------:R-:W-:-:S03]  /*416d0*/  LEA.HI.X.SX32 R21, R15, R3, 0x1, P3 ;  /* 0x000000030f157211 */ /* 0x000fc600018f0eff */
[----:B------:R-:W4:Y:S01]  /*416e0*/  LDL.LU R15, [R1+0x41c] ;  /* 0x00041c00010f7983 */ /* 0x000f220000300800 */
[----:B-----5:R-:W-:-:S03]  /*416f0*/  LEA R26, P2, R10, R2, 0x1 ;  /* 0x000000020a1a7211 */ /* 0x020fc600078408ff */
[----:B------:R3:W-:Y:S01]  /*41700*/  STL.64 [R1+0x328], R20 ;  /* 0x0003281401007387 */ /* 0x0007e20000100a00 */
[----:B-1----:R-:W-:Y:S02]  /*41710*/  LEA R18, P4, R22, R2, 0x1 ;  /* 0x0000000216127211 */ /* 0x002fe400078808ff */
[-C--:B------:R-:W-:Y:S02]  /*41720*/  LEA.HI.X.SX32 R27, R10, R3.reuse, 0x1, P2 ;  /* 0x000000030a1b7211 */ /* 0x080fe400010f0eff */
[----:B------:R-:W5:Y:S01]  /*41730*/  LDL.LU R10, [R1+0x434] ;  /* 0x00043400010a7983 */ /* 0x000f620000300800 */
[----:B------:R-:W-:-:S03]  /*41740*/  LEA.HI.X.SX32 R19, R22, R3, 0x1, P4 ;  /* 0x0000000316137211 */ /* 0x000fc600020f0eff */
[----:B------:R-:W5:Y:S04]  /*41750*/  LDL.LU R29, [R1+0x440] ;  /* 0x00044000011d7983 */ /* 0x000f680000300800 */
[----:B------:R-:W-:Y:S04]  /*41760*/  STL.64 [R1+0x338], R26 ;  /* 0x0003381a01007387 */ /* 0x000fe80000100a00 */
[----:B------:R0:W-:Y:S01]  /*41770*/  STL.64 [R1+0x350], R18 ;  /* 0x0003501201007387 */ /* 0x0001e20000100a00 */
[-C--:B---3--:R-:W-:Y:S02]  /*41780*/  LEA R20, P3, R9, R2.reuse, 0x1 ;  /* 0x0000000209147211 */ /* 0x088fe400078608ff */
[----:B0-----:R-:W-:-:S02]  /*41790*/  LEA R18, P2, R16, R2, 0x1 ;  /* 0x0000000210127211 */ /* 0x001fc400078408ff */
[-C--:B------:R-:W-:Y:S01]  /*417a0*/  LEA.HI.X.SX32 R21, R9, R3.reuse, 0x1, P3 ;  /* 0x0000000309157211 */ /* 0x080fe200018f0eff */
[----:B------:R-:W-:Y:S01]  /*417b0*/  IMAD.MOV.U32 R9, RZ, RZ, R7 ;  /* 0x000000ffff097224 */ /* 0x000fe200078e0007 */
[----:B------:R-:W-:Y:S01]  /*417c0*/  LEA.HI.X.SX32 R19, R16, R3, 0x1, P2 ;  /* 0x0000000310137211 */ /* 0x000fe200010f0eff */
[----:B------:R-:W-:Y:S02]  /*417d0*/  IMAD.MOV.U32 R7, RZ, RZ, R6 ;  /* 0x000000ffff077224 */ /* 0x000fe400078e0006 */
[----:B------:R0:W-:Y:S04]  /*417e0*/  STL.64 [R1+0x358], R20 ;  /* 0x0003581401007387 */ /* 0x0001e80000100a00 */
[----:B------:R-:W3:Y:S04]  /*417f0*/  LDL.LU R6, [R1+0x468] ;  /* 0x0004680001067983 */ /* 0x000ee80000300800 */
[----:B------:R-:W3:Y:S04]  /*41800*/  LDL.LU R22, [R1+0x450] ;  /* 0x0004500001167983 */ /* 0x000ee80000300800 */
[----:B------:R-:W3:Y:S04]  /*41810*/  LDL.LU R16, [R1+0x444] ;  /* 0x0004440001107983 */ /* 0x000ee80000300800 */
[----:B------:R-:W-:Y:S01]  /*41820*/  STL.64 [R1+0x360], R18 ;  /* 0x0003601201007387 */ /* 0x000fe20000100a00 */
[----:B--2---:R-:W-:-:S04]  /*41830*/  LEA R26, P3, R14, R2, 0x1 ;  /* 0x000000020e1a7211 */ /* 0x004fc800078608ff */
[----:B------:R-:W-:Y:S02]  /*41840*/  LEA.HI.X.SX32 R27, R14, R3, 0x1, P3 ;  /* 0x000000030e1b7211 */ /* 0x000fe400018f0eff */
[----:B------:R-:W2:Y:S01]  /*41850*/  LDL.LU R14, [R1+0x454] ;  /* 0x00045400010e7983 */ /* 0x000ea20000300800 */
[----:B0-----:R-:W-:-:S04]  /*41860*/  LEA R20, P4, R25, R2, 0x1 ;  /* 0x0000000219147211 */ /* 0x001fc800078808ff */
[----:B------:R-:W-:-:S05]  /*41870*/  LEA.HI.X.SX32 R21, R25, R3, 0x1, P4 ;  /* 0x0000000319157211 */ /* 0x000fca00020f0eff */
[----:B------:R0:W-:Y:S04]  /*41880*/  STL.64 [R1+0x378], R20 ;  /* 0x0003781401007387 */ /* 0x0001e80000100a00 */
[----:B------:R1:W-:Y:S01]  /*41890*/  STL.64 [R1+0x368], R26 ;  /* 0x0003681a01007387 */ /* 0x0003e20000100a00 */
[----:B0-----:R-:W-:-:S04]  /*418a0*/  LEA R20, P3, R23, R2, 0x1 ;  /* 0x0000000217147211 */ /* 0x001fc800078608ff */
[----:B------:R-:W-:Y:S02]  /*418b0*/  LEA.HI.X.SX32 R21, R23, R3, 0x1, P3 ;  /* 0x0000000317157211 */ /* 0x000fe400018f0eff */
[----:B----4-:R-:W-:-:S04]  /*418c0*/  LEA R18, P2, R24, R2, 0x1 ;  /* 0x0000000218127211 */ /* 0x010fc800078408ff */
[----:B------:R-:W-:-:S05]  /*418d0*/  LEA.HI.X.SX32 R19, R24, R3, 0x1, P2 ;  /* 0x0000000318137211 */ /* 0x000fca00010f0eff */
[----:B------:R0:W-:Y:S04]  /*418e0*/  STL.64 [R1+0x380], R18 ;  /* 0x0003801201007387 */ /* 0x0001e80000100a00 */
[----:B------:R-:W4:Y:S04]  /*418f0*/  LDL.LU R28, [R1+0x478] ;  /* 0x00047800011c7983 */ /* 0x000f280000300800 */
[----:B------:R-:W4:Y:S01]  /*41900*/  LDL.LU R25, [R1+0x46c] ;  /* 0x00046c0001197983 */ /* 0x000f220000300800 */
[----:B-1----:R-:W-:-:S03]  /*41910*/  LEA R26, P2, R17, R2, 0x1 ;  /* 0x00000002111a7211 */ /* 0x002fc600078408ff */
[----:B------:R5:W-:Y:S01]  /*41920*/  STL.64 [R1+0x388], R20 ;  /* 0x0003881401007387 */ /* 0x000be20000100a00 */
[----:B------:R-:W-:-:S03]  /*41930*/  LEA.HI.X.SX32 R27, R17, R3, 0x1, P2 ;  /* 0x00000003111b7211 */ /* 0x000fc600010f0eff */
[----:B------:R-:W4:Y:S01]  /*41940*/  LDL.LU R17, [R1+0x47c] ;  /* 0x00047c0001117983 */ /* 0x000f220000300800 */
[----:B0-----:R-:W-:-:S03]  /*41950*/  LEA R18, P4, R15, R2, 0x1 ;  /* 0x000000020f127211 */ /* 0x001fc600078808ff */
[----:B------:R-:W4:Y:S01]  /*41960*/  LDL.LU R24, [R1+0x480] ;  /* 0x0004800001187983 */ /* 0x000f220000300800 */
[-C--:B------:R-:W-:Y:S02]  /*41970*/  LEA.HI.X.SX32 R19, R15, R3.reuse, 0x1, P4 ;  /* 0x000000030f137211 */ /* 0x080fe400020f0eff */
[CC--:B-----5:R-:W-:Y:S01]  /*41980*/  LEA R20, P3, R10.reuse, R2.reuse, 0x1 ;  /* 0x000000020a147211 */ /* 0x0e0fe200078608ff */
[----:B------:R-:W-:Y:S03]  /*41990*/  STL.64 [R1+0x390], R26 ;  /* 0x0003901a01007387 */ /* 0x000fe60000100a00 */
[----:B------:R-:W-:Y:S01]  /*419a0*/  LEA.HI.X.SX32 R21, R10, R3, 0x1, P3 ;  /* 0x000000030a157211 */ /* 0x000fe200018f0eff */
        /* <DEDUP_REMOVED lines=8> */
[-C--:B---3--:R-:W-:Y:S02]  /*41a30*/  LEA R26, P3, R22, R2.reuse, 0x1 ;  /* 0x00000002161a7211 */ /* 0x088fe400078608ff */
[----:B-1----:R-:W-:Y:S02]  /*41a40*/  LEA R20, P4, R16, R2, 0x1 ;  /* 0x0000000210147211 */ /* 0x002fe400078808ff */
[-C--:B------:R-:W-:Y:S02]  /*41a50*/  LEA.HI.X.SX32 R27, R22, R3.reuse, 0x1, P3 ;  /* 0x00000003161b7211 */ /* 0x080fe400018f0eff */
[----:B------:R-:W-:-:S05]  /*41a60*/  LEA.HI.X.SX32 R21, R16, R3, 0x1, P4 ;  /* 0x0000000310157211 */ /* 0x000fca00020f0eff */
[----:B------:R0:W-:Y:S04]  /*41a70*/  STL.64 [R1+0x3d8], R20 ;  /* 0x0003d81401007387 */ /* 0x0001e80000100a00 */
[----:B------:R4:W-:Y:S01]  /*41a80*/  STL.64 [R1+0x3d0], R26 ;  /* 0x0003d01a01007387 */ /* 0x0009e20000100a00 */
[----:B--2---:R-:W-:-:S04]  /*41a90*/  LEA R18, P2, R14, R2, 0x1 ;  /* 0x000000020e127211 */ /* 0x004fc800078408ff */
[----:B------:R-:W-:-:S05]  /*41aa0*/  LEA.HI.X.SX32 R19, R14, R3, 0x1, P2 ;  /* 0x000000030e137211 */ /* 0x000fca00010f0eff */
[----:B------:R1:W-:Y:S04]  /*41ab0*/  STL.64 [R1+0x3f8], R18 ;  /* 0x0003f81201007387 */ /* 0x0003e80000100a00 */
[----:B------:R-:W2:Y:S01]  /*41ac0*/  LDL.LU R22, [R1+0x494] ;  /* 0x0004940001167983 */ /* 0x000ea20000300800 */
[----:B------:R-:W-:-:S03]  /*41ad0*/  IMAD.MOV.U32 R14, RZ, RZ, R12 ;  /* 0x000000ffff0e7224 */ /* 0x000fc600078e000c */
[----:B------:R-:W3:Y:S04]  /*41ae0*/  LDL.LU R16, [R1+0x4bc] ;  /* 0x0004bc0001107983 */ /* 0x000ee80000300800 */
[----:B------:R-:W3:Y:S01]  /*41af0*/  LDL.LU R12, [R1+0x4a4] ;  /* 0x0004a400010c7983 */ /* 0x000ee20000300800 */
[----:B0-----:R-:W-:-:S04]  /*41b00*/  LEA R20, P3, R6, R2, 0x1 ;  /* 0x0000000206147211 */ /* 0x001fc800078608ff */
[-C--:B------:R-:W-:Y:S02]  /*41b10*/  LEA.HI.X.SX32 R21, R6, R3.reuse, 0x1, P3 ;  /* 0x0000000306157211 */ /* 0x080fe400018f0eff */
[----:B------:R-:W3:Y:S04]  /*41b20*/  LDL.LU R6, [R1+0x4c4] ;  /* 0x0004c40001067983 */ /* 0x000ee80000300800 */
[----:B------:R0:W-:Y:S01]  /*41b30*/  STL.64 [R1+0x408], R20 ;  /* 0x0004081401007387 */ /* 0x0001e20000100a00 */
[CC--:B----4-:R-:W-:Y:S02]  /*41b40*/  LEA R26, P2, R28.reuse, R2.reuse, 0x1 ;  /* 0x000000021c1a7211 */ /* 0x0d0fe400078408ff */
[----:B-1----:R-:W-:Y:S02]  /*41b50*/  LEA R18, P4, R25, R2, 0x1 ;  /* 0x0000000219127211 */ /* 0x002fe400078808ff */
[----:B------:R-:W-:-:S02]  /*41b60*/  LEA.HI.X.SX32 R27, R28, R3, 0x1, P2 ;  /* 0x000000031c1b7211 */ /* 0x000fc400010f0eff */
[----:B------:R-:W-:Y:S02]  /*41b70*/  LEA.HI.X.SX32 R19, R25, R3, 0x1, P4 ;  /* 0x0000000319137211 */ /* 0x000fe400020f0eff */
[----:B0-----:R-:W-:-:S03]  /*41b80*/  LEA R20, P3, R17, R2, 0x1 ;  /* 0x0000000211147211 */ /* 0x001fc600078608ff */
[----:B------:R0:W-:Y:S01]  /*41b90*/  STL.64 [R1+0x430], R18 ;  /* 0x0004301201007387 */ /* 0x0001e20000100a00 */
[----:B------:R-:W-:-:S03]  /*41ba0*/  LEA.HI.X.SX32 R21, R17, R3, 0x1, P3 ;  /* 0x0000000311157211 */ /* 0x000fc600018f0eff */
[----:B------:R1:W-:Y:S04]  /*41bb0*/  STL.64 [R1+0x418], R26 ;  /* 0x0004181a01007387 */ /* 0x0003e80000100a00 */
[----:B------:R4:W-:Y:S01]  /*41bc0*/  STL.64 [R1+0x440], R20 ;  /* 0x0004401401007387 */ /* 0x0009e20000100a00 */
[----:B0-----:R-:W-:-:S03]  /*41bd0*/  LEA R18, P2, R24, R2, 0x1 ;  /* 0x0000000218127211 */ /* 0x001fc600078408ff */
[----:B-1----:R-:W3:Y:S01]  /*41be0*/  LDL.LU R27, [R1+0x4cc] ;  /* 0x0004cc00011b7983 */ /* 0x002ee20000300800 */
[----:B------:R-:W-:-:S03]  /*41bf0*/  LEA.HI.X.SX32 R19, R24, R3, 0x1, P2 ;  /* 0x0000000318137211 */ /* 0x000fc600010f0eff */
[----:B------:R-:W3:Y:S01]  /*41c00*/  LDL.LU R17, [R1+0x504] ;  /* 0x0005040001117983 */ /* 0x000ee20000300800 */
[----:B-----5:R-:W-:-:S03]  /*41c10*/  LEA R28, P3, R23, R2, 0x1 ;  /* 0x00000002171c7211 */ /* 0x020fc600078608ff */
[----:B------:R-:W5:Y:S01]  /*41c20*/  LDL.LU R25, [R1+0x4e4] ;  /* 0x0004e40001197983 */ /* 0x000f620000300800 */
[----:B----4-:R-:W-:-:S03]  /*41c30*/  LEA R20, P4, R15, R2, 0x1 ;  /* 0x000000020f147211 */ /* 0x010fc600078808ff */
[----:B------:R-:W4:Y:S01]  /*41c40*/  LDL.LU R24, [R1+0x4dc] ;  /* 0x0004dc0001187983 */ /* 0x000f220000300800 */
[-C--:B------:R-:W-:Y:S02]  /*41c50*/  LEA.HI.X.SX32 R29, R23, R3.reuse, 0x1, P3 ;  /* 0x00000003171d7211 */ /* 0x080fe400018f0eff */
[----:B------:R-:W-:Y:S01]  /*41c60*/  LEA.HI.X.SX32 R21, R15, R3, 0x1, P4 ;  /* 0x000000030f157211 */ /* 0x000fe200020f0eff */
[----:B------:R0:W-:Y:S01]  /*41c70*/  STL.64 [R1+0x450], R18 ;  /* 0x0004501201007387 */ /* 0x0001e20000100a00 */
[----:B------:R-:W-:-:S03]  /*41c80*/  IMAD.MOV.U32 R15, RZ, RZ, R14 ;  /* 0x000000ffff0f7224 */ /* 0x000fc600078e000e */
[----:B------:R-:W-:Y:S04]  /*41c90*/  STL.64 [R1+0x468], R28 ;  /* 0x0004681c01007387 */ /* 0x000fe80000100a00 */
[----:B------:R2:W-:Y:S04]  /*41ca0*/  STL.64 [R1+0x478], R20 ;  /* 0x0004781401007387 */ /* 0x0005e80000100a00 */
[----:B------:R-:W4:Y:S01]  /*41cb0*/  LDL.LU R14, [R1+0x50c] ;  /* 0x00050c00010e7983 */ /* 0x000f220000300800 */
[----:B0-----:R-:W-:-:S03]  /*41cc0*/  LEA R18, P2, R10, R2, 0x1 ;  /* 0x000000020a127211 */ /* 0x001fc600078408ff */
[----:B------:R-:W4:Y:S01]  /*41cd0*/  LDL.LU R26, [R1+0x524] ;  /* 0x00052400011a7983 */ /* 0x000f220000300800 */
[----:B------:R-:W-:-:S03]  /*41ce0*/  LEA.HI.X.SX32 R19, R10, R3, 0x1, P2 ;  /* 0x000000030a137211 */ /* 0x000fc600010f0eff */
[----:B------:R-:W4:Y:S04]  /*41cf0*/  LDL.LU R10, [R1+0x514] ;  /* 0x00051400010a7983 */ /* 0x000f280000300800 */
[----:B------:R0:W-:Y:S01]  /*41d00*/  STL.64 [R1+0x480], R18 ;  /* 0x0004801201007387 */ /* 0x0001e20000100a00 */
[----:B--2---:R-:W-:-:S04]  /*41d10*/  LEA R20, P3, R22, R2, 0x1 ;  /* 0x0000000216147211 */ /* 0x004fc800078608ff */
[----:B------:R-:W-:-:S05]  /*41d20*/  LEA.HI.X.SX32 R21, R22, R3, 0x1, P3 ;  /* 0x0000000316157211 */ /* 0x000fca00018f0eff */
[----:B------:R1:W-:Y:S01]  /*41d30*/  STL.64 [R1+0x488], R20 ;  /* 0x0004881401007387 */ /* 0x0003e20000100a00 */
[-C--:B---3--:R-:W-:Y:S02]  /*41d40*/  LEA R28, P2, R16, R2.reuse, 0x1 ;  /* 0x00000002101c7211 */ /* 0x088fe400078408ff */
[----:B0-----:R-:W-:Y:S02]  /*41d50*/  LEA R18, P4, R12, R2, 0x1 ;  /* 0x000000020c127211 */ /* 0x001fe400078808ff */
[-C--:B------:R-:W-:Y:S01]  /*41d60*/  LEA.HI.X.SX32 R29, R16, R3.reuse, 0x1, P2 ;  /* 0x00000003101d7211 */ /* 0x080fe200010f0eff */
[----:B-1----:R-:W2:Y:S01]  /*41d70*/  LDL.LU R21, [R1+0x52c] ;  /* 0x00052c0001157983 */ /* 0x002ea20000300800 */
[----:B------:R-:W-:-:S03]  /*41d80*/  LEA.HI.X.SX32 R19, R12, R3, 0x1, P4 ;  /* 0x000000030c137211 */ /* 0x000fc600020f0eff */
[----:B------:R-:W-:Y:S04]  /*41d90*/  STL.64 [R1+0x490], R28 ;  /* 0x0004901c01007387 */ /* 0x000fe80000100a00 */
[----:B------:R-:W3:Y:S04]  /*41da0*/  LDL.LU R20, [R1+0x534] ;  /* 0x0005340001147983 */ /* 0x000ee80000300800 */
[----:B------:R0:W-:Y:S04]  /*41db0*/  STL.64 [R1+0x4a0], R18 ;  /* 0x0004a01201007387 */ /* 0x0001e80000100a00 */
[----:B------:R-:W3:Y:S01]  /*41dc0*/  LDL.LU R16, [R1+0x54c] ;  /* 0x00054c0001107983 */ /* 0x000ee20000300800 */
[----:B------:R-:W-:-:S03]  /*41dd0*/  LEA R22, P3, R6, R2, 0x1 ;  /* 0x0000000206167211 */ /* 0x000fc600078608ff */
[----:B------:R-:W3:Y:S01]  /*41de0*/  LDL.LU R12, [R1+0x53c] ;  /* 0x00053c00010c7983 */ /* 0x000ee20000300800 */
[----:B------:R-:W-:-:S05]  /*41df0*/  LEA.HI.X.SX32 R23, R6, R3, 0x1, P3 ;  /* 0x0000000306177211 */ /* 0x000fca00018f0eff */
[----:B------:R4:W-:Y:S04]  /*41e00*/  STL.64 [R1+0x4b8], R22 ;  /* 0x0004b81601007387 */ /* 0x0009e80000100a00 */
[----:B------:R-:W3:Y:S01]  /*41e10*/  LDL.LU R6, [R1+0x564] ;  /* 0x0005640001067983 */ /* 0x000ee20000300800 */
[----:B0-----:R-:W-:-:S04]  /*41e20*/  LEA R18, P2, R27, R2, 0x1 ;  /* 0x000000021b127211 */ /* 0x001fc800078408ff */
[----:B------:R-:W-:Y:S02]  /*41e30*/  LEA.HI.X.SX32 R19, R27, R3, 0x1, P2 ;  /* 0x000000031b137211 */ /* 0x000fe400010f0eff */
[----:B-----5:R-:W-:-:S03]  /*41e40*/  LEA R28, P3, R25, R2, 0x1 ;  /* 0x00000002191c7211 */ /* 0x020fc600078608ff */
[----:B------:R0:W-:Y:S01]  /*41e50*/  STL.64 [R1+0x4c0], R18 ;  /* 0x0004c01201007387 */ /* 0x0001e20000100a00 */
[CC--:B----4-:R-:W-:Y:S02]  /*41e60*/  LEA R22, P4, R24.reuse, R2.reuse, 0x1 ;  /* 0x0000000218167211 */ /* 0x0d0fe400078808ff */
[-C--:B------:R-:W-:Y:S02]  /*41e70*/  LEA.HI.X.SX32 R29, R25, R3.reuse, 0x1, P3 ;  /* 0x00000003191d7211 */ /* 0x080fe400018f0eff */
[-C--:B------:R-:W-:Y:S02]  /*41e80*/  LEA.HI.X.SX32 R23, R24, R3.reuse, 0x1, P4 ;  /* 0x0000000318177211 */ /* 0x080fe400020f0eff */
[CC--:B0-----:R-:W-:Y:S01]  /*41e90*/  LEA R18, P2, R17.reuse, R2.reuse, 0x1 ;  /* 0x0000000211127211 */ /* 0x0c1fe200078408ff */
[----:B------:R-:W-:Y:S03]  /*41ea0*/  STL.64 [R1+0x4c8], R28 ;  /* 0x0004c81c01007387 */ /* 0x000fe60000100a00 */
[----:B------:R-:W-:Y:S01]  /*41eb0*/  LEA.HI.X.SX32 R19, R17, R3, 0x1, P2 ;  /* 0x0000000311137211 */ /* 0x000fe200010f0eff */
[----:B------:R0:W-:Y:S04]  /*41ec0*/  STL.64 [R1+0x4d8], R22 ;  /* 0x0004d81601007387 */ /* 0x0001e80000100a00 */
[----:B------:R-:W4:Y:S04]  /*41ed0*/  LDL.LU R17, [R1+0x56c] ;  /* 0x00056c0001117983 */ /* 0x000f280000300800 */
[----:B------:R1:W-:Y:S01]  /*41ee0*/  STL.64 [R1+0x4e0], R18 ;  /* 0x0004e01201007387 */ /* 0x0003e20000100a00 */
[----:B0-----:R-:W-:-:S03]  /*41ef0*/  LEA R22, P3, R14, R2, 0x1 ;  /* 0x000000020e167211 */ /* 0x001fc600078608ff */
[----:B------:R-:W5:Y:S01]  /*41f00*/  LDL.LU R29, [R1+0x584] ;  /* 0x00058400011d7983 */ /* 0x000f620000300800 */
[----:B------:R-:W-:-:S03]  /*41f10*/  LEA.HI.X.SX32 R23, R14, R3, 0x1, P3 ;  /* 0x000000030e177211 */ /* 0x000fc600018f0eff */
[----:B------:R-:W5:Y:S01]  /*41f20*/  LDL.LU R14, [R1+0x574] ;  /* 0x00057400010e7983 */ /* 0x000f620000300800 */
[-C--:B------:R-:W-:Y:S02]  /*41f30*/  LEA R24, P2, R26, R2.reuse, 0x1 ;  /* 0x000000021a187211 */ /* 0x080fe400078408ff */
[----:B-1----:R-:W-:Y:S02]  /*41f40*/  LEA R18, P4, R10, R2, 0x1 ;  /* 0x000000020a127211 */ /* 0x002fe400078808ff */
[-C--:B------:R-:W-:Y:S01]  /*41f50*/  LEA.HI.X.SX32 R25, R26, R3.reuse, 0x1, P2 ;  /* 0x000000031a197211 */ /* 0x080fe200010f0eff */
[----:B------:R-:W-:Y:S01]  /*41f60*/  STL.64 [R1+0x500], R22 ;  /* 0x0005001601007387 */ /* 0x000fe20000100a00 */
[----:B------:R-:W-:-:S03]  /*41f70*/  LEA.HI.X.SX32 R19, R10, R3, 0x1, P4 ;  /* 0x000000030a137211 */ /* 0x000fc600020f0eff */
[----:B------:R0:W-:Y:S04]  /*41f80*/  STL.64 [R1+0x508], R24 ;  /* 0x0005081801007387 */ /* 0x0001e80000100a00 */
[----:B------:R-:W5:Y:S04]  /*41f90*/  LDL.LU R10, [R1+0x5a4] ;  /* 0x0005a400010a7983 */ /* 0x000f680000300800 */
[----:B------:R3:W-:Y:S04]  /*41fa0*/  STL.64 [R1+0x510], R18 ;  /* 0x0005101201007387 */ /* 0x0007e80000100a00 */
[----:B------:R-:W5:Y:S04]  /*41fb0*/  LDL.LU R28, [R1+0x5ac] ;  /* 0x0005ac00011c7983 */ /* 0x000f680000300800 */
[----:B0-----:R-:W5:Y:S01]  /*41fc0*/  LDL.LU R25, [R1+0x5c4] ;  /* 0x0005c40001197983 */ /* 0x001f620000300800 */
[----:B--2---:R-:W-:-:S04]  /*41fd0*/  LEA R22, P3, R21, R2, 0x1 ;  /* 0x0000000215167211 */ /* 0x004fc800078608ff */
[----:B------:R-:W-:-:S05]  /*41fe0*/  LEA.HI.X.SX32 R23, R21, R3, 0x1, P3 ;  /* 0x0000000315177211 */ /* 0x000fca00018f0eff */
[----:B------:R0:W-:Y:S04]  /*41ff0*/  STL.64 [R1+0x520], R22 ;  /* 0x0005201601007387 */ /* 0x0001e80000100a00 */
[----:B------:R-:W2:Y:S01]  /*42000*/  LDL.LU R24, [R1+0x5bc] ;  /* 0x0005bc0001187983 */ /* 0x000ea20000300800 */
[----:B---3--:R-:W-:-:S03]  /*42010*/  LEA R18, P2, R20, R2, 0x1 ;  /* 0x0000000214127211 */ /* 0x008fc600078408ff */
[----:B------:R-:W3:Y:S01]  /*42020*/  LDL.LU R21, [R1+0x5cc] ;  /* 0x0005cc0001157983 */ /* 0x000ee20000300800 */
[----:B------:R-:W-:Y:S02]  /*42030*/  LEA R26, P3, R16, R2, 0x1 ;  /* 0x00000002101a7211 */ /* 0x000fe400078608ff */
[-C--:B------:R-:W-:Y:S02]  /*42040*/  LEA.HI.X.SX32 R19, R20, R3.reuse, 0x1, P2 ;  /* 0x0000000314137211 */ /* 0x080fe400010f0eff */
[----:B------:R-:W-:-:S03]  /*42050*/  LEA.HI.X.SX32 R27, R16, R3, 0x1, P3 ;  /* 0x00000003101b7211 */ /* 0x000fc600018f0eff */
[----:B------:R1:W-:Y:S01]  /*42060*/  STL.64 [R1+0x528], R18 ;  /* 0x0005281201007387 */ /* 0x0003e20000100a00 */
[----:B0-----:R-:W-:-:S03]  /*42070*/  LEA R22, P4, R12, R2, 0x1 ;  /* 0x000000020c167211 */ /* 0x001fc600078808ff */
[----:B------:R-:W-:Y:S04]  /*42080*/  STL.64 [R1+0x530], R26 ;  /* 0x0005301a01007387 */ /* 0x000fe80000100a00 */
[----:B------:R-:W3:Y:S01]  /*42090*/  LDL.LU R16, [R1+0x5d4] ;  /* 0x0005d40001107983 */ /* 0x000ee20000300800 */
[----:B------:R-:W-:Y:S02]  /*420a0*/  LEA.HI.X.SX32 R23, R12, R3, 0x1, P4 ;  /* 0x000000030c177211 */ /* 0x000fe400020f0eff */
[----:B-1----:R-:W-:-:S03]  /*420b0*/  LEA R18, P2, R6, R2, 0x1 ;  /* 0x0000000206127211 */ /* 0x002fc600078408ff */
[----:B------:R4:W-:Y:S01]  /*420c0*/  STL.64 [R1+0x538], R22 ;  /* 0x0005381601007387 */ /* 0x0009e20000100a00 */
[----:B------:R-:W-:-:S03]  /*420d0*/  LEA.HI.X.SX32 R19, R6, R3, 0x1, P2 ;  /* 0x0000000306137211 */ /* 0x000fc600010f0eff */
[----:B------:R-:W3:Y:S01]  /*420e0*/  LDL.LU R20, [R1+0x5e4] ;  /* 0x0005e40001147983 */ /* 0x000ee20000300800 */
[----:B------:R-:W-:-:S03]  /*420f0*/  IMAD.MOV.U32 R6, RZ, RZ, R5 ;  /* 0x000000ffff067224 */ /* 0x000fc600078e0005 */
[----:B------:R-:W3:Y:S04]  /*42100*/  LDL.LU R12, [R1+0x5dc] ;  /* 0x0005dc00010c7983 */ /* 0x000ee80000300800 */
[----:B------:R0:W-:Y:S04]  /*42110*/  STL.64 [R1+0x548], R18 ;  /* 0x0005481201007387 */ /* 0x0001e80000100a00 */
[----:B------:R-:W3:Y:S01]  /*42120*/  LDL.LU R5, [R1+0x604] ;  /* 0x0006040001057983 */ /* 0x000ee20000300800 */
[----:B----4-:R-:W-:-:S04]  /*42130*/  LEA R22, P3, R17, R2, 0x1 ;  /* 0x0000000211167211 */ /* 0x010fc800078608ff */
[-C--:B------:R-:W-:Y:S02]  /*42140*/  LEA.HI.X.SX32 R23, R17, R3.reuse, 0x1, P3 ;  /* 0x0000000311177211 */ /* 0x080fe400018f0eff */
[----:B------:R-:W4:Y:S01]  /*42150*/  LDL.LU R17, [R1+0x60c] ;  /* 0x00060c0001117983 */ /* 0x000f220000300800 */
[CC--:B-----5:R-:W-:Y:S02]  /*42160*/  LEA R26, P2, R29.reuse, R2.reuse, 0x1 ;  /* 0x000000021d1a7211 */ /* 0x0e0fe400078408ff */
[CC--:B0-----:R-:W-:Y:S02]  /*42170*/  LEA R18, P4, R14.reuse, R2.reuse, 0x1 ;  /* 0x000000020e127211 */ /* 0x0c1fe400078808ff */
[-C--:B------:R-:W-:Y:S02]  /*42180*/  LEA.HI.X.SX32 R27, R29, R3.reuse, 0x1, P2 ;  /* 0x000000031d1b7211 */ /* 0x080fe400010f0eff */
[----:B------:R-:W-:Y:S01]  /*42190*/  LEA.HI.X.SX32 R19, R14, R3, 0x1, P4 ;  /* 0x000000030e137211 */ /* 0x000fe200020f0eff */
[----:B------:R0:W-:Y:S04]  /*421a0*/  STL.64 [R1+0x560], R22 ;  /* 0x0005601601007387 */ /* 0x0001e80000100a00 */
[----:B------:R1:W-:Y:S04]  /*421b0*/  STL.64 [R1+0x570], R18 ;  /* 0x0005701201007387 */ /* 0x0003e80000100a00 */
[----:B------:R5:W-:Y:S04]  /*421c0*/  STL.64 [R1+0x568], R26 ;  /* 0x0005681a01007387 */ /* 0x000be80000100a00 */
[----:B------:R-:W4:Y:S01]  /*421d0*/  LDL.LU R14, [R1+0x61c] ;  /* 0x00061c00010e7983 */ /* 0x000f220000300800 */
[----:B0-----:R-:W-:-:S02]  /*421e0*/  LEA R22, P3, R10, R2, 0x1 ;  /* 0x000000020a167211 */ /* 0x001fc400078608ff */
[-C--:B-1----:R-:W-:Y:S02]  /*421f0*/  LEA R18, P2, R28, R2.reuse, 0x1 ;  /* 0x000000021c127211 */ /* 0x082fe400078408ff */
[-C--:B------:R-:W-:Y:S02]  /*42200*/  LEA.HI.X.SX32 R23, R10, R3.reuse, 0x1, P3 ;  /* 0x000000030a177211 */ /* 0x080fe400018f0eff */
[----:B------:R-:W-:Y:S01]  /*42210*/  LEA.HI.X.SX32 R19, R28, R3, 0x1, P2 ;  /* 0x000000031c137211 */ /* 0x000fe200010f0eff */
[----:B------:R-:W4:Y:S01]  /*42220*/  LDL.LU R10, [R1+0x624] ;  /* 0x00062400010a7983 */ /* 0x000f220000300800 */
[----:B-----5:R-:W-:-:S03]  /*42230*/  LEA R26, P3, R25, R2, 0x1 ;  /* 0x00000002191a7211 */ /* 0x020fc600078608ff */
[----:B------:R2:W-:Y:S01]  /*42240*/  STL.64 [R1+0x580], R22 ;  /* 0x0005801601007387 */ /* 0x0005e20000100a00 */
[----:B------:R-:W-:-:S03]  /*42250*/  LEA.HI.X.SX32 R27, R25, R3, 0x1, P3 ;  /* 0x00000003191b7211 */ /* 0x000fc600018f0eff */
[----:B------:R3:W-:Y:S04]  /*42260*/  STL.64 [R1+0x5a0], R18 ;  /* 0x0005a01201007387 */ /* 0x0007e80000100a00 */
[----:B------:R-:W-:Y:S01]  /*42270*/  STL.64 [R1+0x5a8], R26 ;  /* 0x0005a81a01007387 */ /* 0x000fe20000100a00 */
[CC--:B--2---:R-:W-:Y:S02]  /*42280*/  LEA R22, P4, R24.reuse, R2.reuse, 0x1 ;  /* 0x0000000218167211 */ /* 0x0c4fe400078808ff */
[C---:B---3--:R-:W-:Y:S02]  /*42290*/  LEA R18, P2, R21.reuse, R2, 0x1 ;  /* 0x0000000215127211 */ /* 0x048fe400078408ff */
[-C--:B------:R-:W-:Y:S02]  /*422a0*/  LEA.HI.X.SX32 R23, R24, R3.reuse, 0x1, P4 ;  /* 0x0000000318177211 */ /* 0x080fe400020f0eff */
[----:B------:R-:W-:-:S03]  /*422b0*/  LEA.HI.X.SX32 R19, R21, R3, 0x1, P2 ;  /* 0x0000000315137211 */ /* 0x000fc600010f0eff */
[----:B------:R0:W-:Y:S04]  /*422c0*/  STL.64 [R1+0x5b8], R22 ;  /* 0x0005b81601007387 */ /* 0x0001e80000100a00 */
[----:B0-----:R-:W2:Y:S01]  /*422d0*/  LDL.LU R22, [R1+0x62c] ;  /* 0x00062c0001167983 */ /* 0x001ea20000300800 */
[----:B------:R-:W-:-:S03]  /*422e0*/  LEA R24, P3, R16, R2, 0x1 ;  /* 0x0000000210187211 */ /* 0x000fc600078608ff */
[----:B------:R0:W-:Y:S04]  /*422f0*/  STL.64 [R1+0x5c0], R18 ;  /* 0x0005c01201007387 */ /* 0x0001e80000100a00 */
[----:B------:R-:W3:Y:S01]  /*42300*/  LDL.LU R21, [R1+0x634] ;  /* 0x0006340001157983 */ /* 0x000ee20000300800 */
[----:B------:R-:W-:-:S03]  /*42310*/  LEA.HI.X.SX32 R25, R16, R3, 0x1, P3 ;  /* 0x0000000310197211 */ /* 0x000fc600018f0eff */
[----:B------:R-:W5:Y:S01]  /*42320*/  LDL.LU R16, [R1+0x63c] ;  /* 0x00063c0001107983 */ /* 0x000f620000300800 */
[-C--:B------:R-:W-:Y:S02]  /*42330*/  LEA R26, P2, R20, R2.reuse, 0x1 ;  /* 0x00000002141a7211 */ /* 0x080fe400078408ff */
[-C--:B0-----:R-:W-:Y:S01]  /*42340*/  LEA R18, P4, R12, R2.reuse, 0x1 ;  /* 0x000000020c127211 */ /* 0x081fe200078808ff */
[----:B------:R0:W-:Y:S01]  /*42350*/  STL.64 [R1+0x5c8], R24 ;  /* 0x0005c81801007387 */ /* 0x0001e20000100a00 */
[-C--:B------:R-:W-:Y:S02]  /*42360*/  LEA.HI.X.SX32 R27, R20, R3.reuse, 0x1, P2 ;  /* 0x00000003141b7211 */ /* 0x080fe400010f0eff */
[----:B------:R-:W-:Y:S01]  /*42370*/  LEA.HI.X.SX32 R19, R12, R3, 0x1, P4 ;  /* 0x000000030c137211 */ /* 0x000fe200020f0eff */
[----:B------:R-:W-:Y:S02]  /*42380*/  IMAD.MOV.U32 R12, RZ, RZ, R9 ;  /* 0x000000ffff0c7224 */ /* 0x000fe400078e0009 */
[----:B------:R-:W-:Y:S01]  /*42390*/  STL.64 [R1+0x5d0], R26 ;  /* 0x0005d01a01007387 */ /* 0x000fe20000100a00 */
[----:B0-----:R-:W-:-:S03]  /*423a0*/  LEA R24, P3, R5, R2, 0x1 ;  /* 0x0000000205187211 */ /* 0x001fc600078608ff */
[----:B------:R4:W-:Y:S01]  /*423b0*/  STL.64 [R1+0x5d8], R18 ;  /* 0x0005d81201007387 */ /* 0x0009e20000100a00 */
[----:B------:R-:W-:-:S03]  /*423c0*/  LEA.HI.X.SX32 R25, R5, R3, 0x1, P3 ;  /* 0x0000000305197211 */ /* 0x000fc600018f0eff */
[----:B------:R-:W5:Y:S04]  /*423d0*/  LDL.LU R28, [R1+0x644] ;  /* 0x00064400011c7983 */ /* 0x000f680000300800 */
[----:B------:R-:W5:Y:S04]  /*423e0*/  LDL.LU R9, [R1+0x66c] ;  /* 0x00066c0001097983 */ /* 0x000f680000300800 */
[----:B------:R0:W-:Y:S04]  /*423f0*/  STL.64 [R1+0x5e0], R24 ;  /* 0x0005e01801007387 */ /* 0x0001e80000100a00 */
[----:B------:R-:W-:Y:S04]  /*42400*/  STL [R1+0xfbc], R15 ;  /* 0x000fbc0f01007387 */ /* 0x000fe80000100800 */
[----:B------:R-:W5:Y:S01]  /*42410*/  LDL.LU R20, [R1+0x664] ;  /* 0x0006640001147983 */ /* 0x000f620000300800 */
[----:B------:R-:W-:Y:S01]  /*42420*/  VIADD R5, R15, UR17 ;  /* 0x000000110f057c36 */ /* 0x000fe20008000000 */
[----:B----4-:R-:W-:-:S04]  /*42430*/  LEA R18, P2, R17, R2, 0x1 ;  /* 0x0000000211127211 */ /* 0x010fc800078408ff */
[----:B------:R-:W-:-:S05]  /*42440*/  LEA.HI.X.SX32 R19, R17, R3, 0x1, P2 ;  /* 0x0000000311137211 */ /* 0x000fca00010f0eff */
[----:B------:R1:W-:Y:S01]  /*42450*/  STL.64 [R1+0x600], R18 ;  /* 0x0006001201007387 */ /* 0x0003e20000100a00 */
[----:B0-----:R-:W-:-:S04]  /*42460*/  LEA R24, P3, R14, R2, 0x1 ;  /* 0x000000020e187211 */ /* 0x001fc800078608ff */
[----:B------:R-:W-:-:S05]  /*42470*/  LEA.HI.X.SX32 R25, R14, R3, 0x1, P3 ;  /* 0x000000030e197211 */ /* 0x000fca00018f0eff */
[----:B------:R0:W-:Y:S04]  /*42480*/  STL.64 [R1+0x608], R24 ;  /* 0x0006081801007387 */ /* 0x0001e80000100a00 */
[----:B------:R-:W-:Y:S01]  /*42490*/  STL [R1+0xfc0], R5 ;  /* 0x000fc00501007387 */ /* 0x000fe20000100800 */
[----:B-1----:R-:W-:-:S03]  /*424a0*/  LEA R18, P2, R10, R2, 0x1 ;  /* 0x000000020a127211 */ /* 0x002fc600078408ff */
[----:B0-----:R-:W4:Y:S04]  /*424b0*/  LDL.LU R25, [R1+0x67c] ;  /* 0x00067c0001197983 */ /* 0x001f280000300800 */
[----:B------:R-:W4:Y:S01]  /*424c0*/  LDL.LU R24, [R1+0x684] ;  /* 0x0006840001187983 */ /* 0x000f220000300800 */
[----:B------:R-:W-:Y:S01]  /*424d0*/  LEA.HI.X.SX32 R19, R10, R3, 0x1, P2 ;  /* 0x000000030a137211 */ /* 0x000fe200010f0eff */
[----:B------:R-:W-:-:S04]  /*424e0*/  VIADD R27, R5, UR19 ;  /* 0x00000013051b7c36 */ /* 0x000fc80008000000 */
[----:B------:R3:W-:Y:S01]  /*424f0*/  STL.64 [R1+0x618], R18 ;  /* 0x0006181201007387 */ /* 0x0007e20000100a00 */
[----:B------:R-:W-:-:S03]  /*42500*/  IMAD.MOV.U32 R17, RZ, RZ, R6 ;  /* 0x000000ffff117224 */ /* 0x000fc600078e0006 */
[----:B------:R-:W4:Y:S01]  /*42510*/  LDL.LU R10, [R1+0x68c] ;  /* 0x00068c00010a7983 */ /* 0x000f220000300800 */
[----:B------:R-:W-:-:S03]  /*42520*/  VIADD R6, R27, UR77 ;  /* 0x0000004d1b067c36 */ /* 0x000fc60008000000 */
[----:B------:R-:W-:Y:S01]  /*42530*/  STL [R1+0xfc4], R27 ;  /* 0x000fc41b01007387 */ /* 0x000fe20000100800 */
[----:B--2---:R-:W-:-:S04]  /*42540*/  LEA R14, P3, R22, R2, 0x1 ;  /* 0x00000002160e7211 */ /* 0x004fc800078608ff */
[----:B------:R-:W-:Y:S02]  /*42550*/  LEA.HI.X.SX32 R15, R22, R3, 0x1, P3 ;  /* 0x00000003160f7211 */ /* 0x000fe400018f0eff */
[----:B---3--:R-:W-:-:S03]  /*42560*/  LEA R18, P2, R21, R2, 0x1 ;  /* 0x0000000215127211 */ /* 0x008fc600078408ff */
[----:B------:R5:W-:Y:S01]  /*42570*/  STL.64 [R1+0x620], R14 ;  /* 0x0006200e01007387 */ /* 0x000be20000100a00 */
[----:B------:R-:W-:-:S05]  /*42580*/  LEA.HI.X.SX32 R19, R21, R3, 0x1, P2 ;  /* 0x0000000315137211 */ /* 0x000fca00010f0eff */
[----:B------:R0:W-:Y:S01]  /*42590*/  STL.64 [R1+0x628], R18 ;  /* 0x0006281201007387 */ /* 0x0001e20000100a00 */
[----:B-----5:R-:W-:-:S03]  /*425a0*/  LEA R14, P3, R16, R2, 0x1 ;  /* 0x00000002100e7211 */ /* 0x020fc600078608ff */
[----:B------:R-:W2:Y:S01]  /*425b0*/  LDL.LU R21, [R1+0x698] ;  /* 0x0006980001157983 */ /* 0x000ea20000300800 */
[----:B------:R-:W-:-:S03]  /*425c0*/  LEA.HI.X.SX32 R15, R16, R3, 0x1, P3 ;  /* 0x00000003100f7211 */ /* 0x000fc600018f0eff */
[----:B------:R-:W-:Y:S04]  /*425d0*/  STL [R1+0xfc8], R6 ;  /* 0x000fc80601007387 */ /* 0x000fe80000100800 */
[----:B------:R-:W3:Y:S04]  /*425e0*/  LDL.LU R16, [R1+0x694] ;  /* 0x0006940001107983 */ /* 0x000ee80000300800 */
[----:B0-----:R-:W5:Y:S01]  /*425f0*/  LDL.LU R18, [R1+0x69c] ;  /* 0x00069c0001127983 */ /* 0x001f620000300800 */
[----:B------:R-:W-:-:S03]  /*42600*/  LEA R22, P2, R28, R2, 0x1 ;  /* 0x000000021c167211 */ /* 0x000fc600078408ff */
[----:B------:R0:W-:Y:S01]  /*42610*/  STL.64 [R1+0x630], R14 ;  /* 0x0006300e01007387 */ /* 0x0001e20000100a00 */
[----:B------:R-:W-:Y:S02]  /*42620*/  LEA.HI.X.SX32 R23, R28, R3, 0x1, P2 ;  /* 0x000000031c177211 */ /* 0x000fe400010f0eff */
[----:B0-----:R-:W-:-:S04]  /*42630*/  LEA R14, P3, R20, R2, 0x1 ;  /* 0x00000002140e7211 */ /* 0x001fc800078608ff */
[----:B------:R-:W-:Y:S01]  /*42640*/  LEA.HI.X.SX32 R15, R20, R3, 0x1, P3 ;  /* 0x00000003140f7211 */ /* 0x000fe200018f0eff */
[----:B------:R0:W-:Y:S04]  /*42650*/  STL.64 [R1+0x638], R22 ;  /* 0x0006381601007387 */ /* 0x0001e80000100a00 */
[----:B------:R1:W-:Y:S04]  /*42660*/  STL.64 [R1+0x640], R14 ;  /* 0x0006400e01007387 */ /* 0x0003e80000100a00 */
[----:B------:R-:W5:Y:S04]  /*42670*/  LDL.LU R5, [R1+0x6a4] ;  /* 0x0006a40001057983 */ /* 0x000f680000300800 */
[----:B------:R-:W5:Y:S01]  /*42680*/  LDL.LU R20, [R1+0x6c4] ;  /* 0x0006c40001147983 */ /* 0x000f620000300800 */
[----:B0-----:R-:W-:-:S04]  /*42690*/  LEA R22, P2, R9, R2, 0x1 ;  /* 0x0000000209167211 */ /* 0x001fc800078408ff */
[----:B------:R-:W-:-:S05]  /*426a0*/  LEA.HI.X.SX32 R23, R9, R3, 0x1, P2 ;  /* 0x0000000309177211 */ /* 0x000fca00010f0eff */
[----:B------:R0:W-:Y:S04]  /*426b0*/  STL.64 [R1+0x660], R22 ;  /* 0x0006601601007387 */ /* 0x0001e80000100a00 */
[----:B-1----:R-:W5:Y:S01]  /*426c0*/  LDL.LU R15, [R1+0x6cc] ;  /* 0x0006cc00010f7983 */ /* 0x002f620000300800 */
[----:B------:R-:W-:Y:S02]  /*426d0*/  IMAD.MOV.U32 R19, RZ, RZ, R7 ;  /* 0x000000ffff137224 */ /* 0x000fe400078e0007 */
[----:B------:R-:W-:Y:S02]  /*426e0*/  VIADD R7, R6, UR16 ;  /* 0x0000001006077c36 */ /* 0x000fe40008000000 */
[----:B------:R-:W-:Y:S02]  /*426f0*/  IMAD.MOV.U32 R14, RZ, RZ, R13 ;  /* 0x000000ffff0e7224 */ /* 0x000fe400078e000d */
[----:B------:R-:W-:Y:S01]  /*42700*/  VIADD R26, R7, UR7 ;  /* 0x00000007071a7c36 */ /* 0x000fe20008000000 */
[----:B------:R-:W1:Y:S01]  /*42710*/  LDCU UR7, c[0x0][0x39c] ;  /* 0x00007380ff0777ac */ /* 0x000e620008000800 */
[----:B------:R-:W-:Y:S01]  /*42720*/  IMAD.MOV.U32 R13, RZ, RZ, R11 ;  /* 0x000000ffff0d7224 */ /* 0x000fe200078e000b */
[----:B----4-:R-:W-:-:S02]  /*42730*/  LEA R28, P3, R25, R2, 0x1 ;  /* 0x00000002191c7211 */ /* 0x010fc400078608ff */
[C---:B0-----:R-:W-:Y:S02]  /*42740*/  LEA R22, P2, R24.reuse, R2, 0x1 ;  /* 0x0000000218167211 */ /* 0x041fe400078408ff */
[-C--:B------:R-:W-:Y:S02]  /*42750*/  LEA.HI.X.SX32 R29, R25, R3.reuse, 0x1, P3 ;  /* 0x00000003191d7211 */ /* 0x080fe400018f0eff */
[----:B------:R-:W-:-:S03]  /*42760*/  LEA.HI.X.SX32 R23, R24, R3, 0x1, P2 ;  /* 0x0000000318177211 */ /* 0x000fc600010f0eff */
[----:B------:R0:W-:Y:S01]  /*42770*/  STL.64 [R1+0x668], R28 ;  /* 0x0006681c01007387 */ /* 0x0001e20000100a00 */
[----:B------:R-:W-:-:S03]  /*42780*/  IMAD.MOV.U32 R11, RZ, RZ, R8 ;  /* 0x000000ffff0b7224 */ /* 0x000fc600078e0008 */
[----:B------:R4:W-:Y:S01]  /*42790*/  STL.64 [R1+0x678], R22 ;  /* 0x0006781601007387 */ /* 0x0009e20000100a00 */
[----:B------:R-:W-:-:S04]  /*427a0*/  VIADD R8, R26, UR13 ;  /* 0x0000000d1a087c36 */ /* 0x000fc80008000000 */
[----:B------:R-:W-:Y:S01]  /*427b0*/  VIADD R9, R8, UR11 ;  /* 0x0000000b08097c36 */ /* 0x000fe20008000000 */
[C---:B0-----:R-:W-:Y:S01]  /*427c0*/  LEA R28, P3, R10.reuse, R2, 0x1 ;  /* 0x000000020a1c7211 */ /* 0x041fe200078608ff */
[----:B----4-:R-:W4:Y:S03]  /*427d0*/  LDL.LU R22, [R1+0x6dc] ;  /* 0x0006dc0001167983 */ /* 0x010f260000300800 */
[----:B------:R-:W-:Y:S01]  /*427e0*/  LEA.HI.X.SX32 R29, R10, R3, 0x1, P3 ;  /* 0x000000030a1d7211 */ /* 0x000fe200018f0eff */
[----:B------:R-:W4:Y:S04]  /*427f0*/  LDL.LU R23, [R1+0x6e4] ;  /* 0x0006e40001177983 */ /* 0x000f280000300800 */
[----:B------:R2:W-:Y:S01]  /*42800*/  STL.64 [R1+0xfd0], R8 ;  /* 0x000fd00801007387 */ /* 0x0005e20000100a00 */
[----:B------:R-:W-:-:S03]  /*42810*/  VIADD R25, R9, UR12 ;  /* 0x0000000c09197c36 */ /* 0x000fc60008000000 */
[----:B------:R3:W-:Y:S04]  /*42820*/  STL.64 [R1+0x680], R28 ;  /* 0x0006801c01007387 */ /* 0x0007e80000100a00 */
[----:B------:R-:W4:Y:S01]  /*42830*/  LDL.LU R6, [R1+0x6f4] ;  /* 0x0006f40001067983 */ /* 0x000f220000300800 */
[----:B------:R-:W-:Y:S01]  /*42840*/  VIADD R10, R25, UR10 ;  /* 0x0000000a190a7c36 */ /* 0x000fe20008000000 */
[----:B------:R-:W0:Y:S01]  /*42850*/  LDCU UR10, c[0x0][0x39c] ;  /* 0x00007380ff0a77ac */ /* 0x000e220008000800 */
[----:B--2---:R-:W-:-:S04]  /*42860*/  LEA R8, P2, R21, R2, 0x1 ;  /* 0x0000000215087211 */ /* 0x004fc800078408ff */
[----:B------:R-:W-:Y:S02]  /*42870*/  LEA.HI.X.SX32 R9, R21, R3, 0x1, P2 ;  /* 0x0000000315097211 */ /* 0x000fe400010f0eff */
[----:B---3--:R-:W-:-:S04]  /*42880*/  LEA R28, P3, R16, R2, 0x1 ;  /* 0x00000002101c7211 */ /* 0x008fc800078608ff */
[----:B------:R-:W-:Y:S01]  /*42890*/  LEA.HI.X.SX32 R29, R16, R3, 0x1, P3 ;  /* 0x00000003101d7211 */ /* 0x000fe200018f0eff */
[----:B------:R5:W-:Y:S04]  /*428a0*/  STL.64 [R1+0x688], R8 ;  /* 0x0006880801007387 */ /* 0x000be80000100a00 */
[----:B------:R2:W-:Y:S04]  /*428b0*/  STL.64 [R1+0x690], R28 ;  /* 0x0006901c01007387 */ /* 0x0005e80000100a00 */
[----:B------:R-:W3:Y:S01]  /*428c0*/  LDL.LU R16, [R1+0x6fc] ;  /* 0x0006fc0001107983 */ /* 0x000ee20000300800 */
[----:B-----5:R-:W-:-:S03]  /*428d0*/  LEA R8, P2, R18, R2, 0x1 ;  /* 0x0000000212087211 */ /* 0x020fc600078408ff */
[----:B------:R-:W5:Y:S01]  /*428e0*/  LDL.LU R27, [R1+0x724] ;  /* 0x00072400011b7983 */ /* 0x000f620000300800 */
[----:B------:R-:W-:-:S03]  /*428f0*/  LEA.HI.X.SX32 R9, R18, R3, 0x1, P2 ;  /* 0x0000000312097211 */ /* 0x000fc600010f0eff */
[----:B------:R-:W5:Y:S01]  /*42900*/  LDL.LU R18, [R1+0x72c] ;  /* 0x00072c0001127983 */ /* 0x000f620000300800 */
[----:B------:R-:W-:-:S03]  /*42910*/  IMAD.MOV.U32 R21, RZ, RZ, R14 ;  /* 0x000000ffff157224 */ /* 0x000fc600078e000e */
[----:B------:R0:W-:Y:S01]  /*42920*/  STL.64 [R1+0x698], R8 ;  /* 0x0006980801007387 */ /* 0x0001e20000100a00 */
[----:B------:R-:W-:Y:S02]  /*42930*/  IMAD.MOV.U32 R14, RZ, RZ, R11 ;  /* 0x000000ffff0e7224 */ /* 0x000fe400078e000b */
[----:B------:R-:W-:Y:S01]  /*42940*/  VIADD R11, R10, UR24 ;  /* 0x000000180a0b7c36 */ /* 0x000fe20008000000 */
[CC--:B--2---:R-:W-:Y:S02]  /*42950*/  LEA R28, P3, R5.reuse, R2.reuse, 0x1 ;  /* 0x00000002051c7211 */ /* 0x0c4fe400078608ff */
[CC--:B0-----:R-:W-:Y:S02]  /*42960*/  LEA R8, P2, R20.reuse, R2.reuse, 0x1 ;  /* 0x0000000214087211 */ /* 0x0c1fe400078408ff */
[-C--:B------:R-:W-:Y:S02]  /*42970*/  LEA.HI.X.SX32 R29, R5, R3.reuse, 0x1, P3 ;  /* 0x00000003051d7211 */ /* 0x080fe400018f0eff */
[----:B------:R-:W-:Y:S01]  /*42980*/  LEA.HI.X.SX32 R9, R20, R3, 0x1, P2 ;  /* 0x0000000314097211 */ /* 0x000fe200010f0eff */
[----:B------:R-:W-:Y:S04]  /*42990*/  STL.64 [R1+0xfb0], R10 ;  /* 0x000fb00a01007387 */ /* 0x000fe80000100a00 */
[----:B------:R-:W-:Y:S04]  /*429a0*/  STL.64 [R1+0x6a0], R28 ;  /* 0x0006a01c01007387 */ /* 0x000fe80000100a00 */
[----:B------:R0:W-:Y:S04]  /*429b0*/  STL.64 [R1+0x6c0], R8 ;  /* 0x0006c00801007387 */ /* 0x0001e80000100a00 */
[----:B0-----:R-:W2:Y:S04]  /*429c0*/  LDL.LU.64 R8, [R1+0xfd0] ;  /* 0x000fd00001087983 */ /* 0x001ea80000300a00 */
[----:B------:R-:W2:Y:S01]  /*429d0*/  LDL.LU R5, [R1+0x744] ;  /* 0x0007440001057983 */ /* 0x000ea20000300800 */
[----:B------:R-:W-:-:S04]  /*429e0*/  LEA R28, P3, R15, R2, 0x1 ;  /* 0x000000020f1c7211 */ /* 0x000fc800078608ff */
[----:B------:R-:W-:-:S05]  /*429f0*/  LEA.HI.X.SX32 R29, R15, R3, 0x1, P3 ;  /* 0x000000030f1d7211 */ /* 0x000fca00018f0eff */
[----:B------:R0:W-:Y:S04]  /*42a00*/  STL.64 [R1+0x6c8], R28 ;  /* 0x0006c81c01007387 */ /* 0x0001e80000100a00 */
[----:B------:R-:W2:Y:S01]  /*42a10*/  LDL.LU R15, [R1+0x75c] ;  /* 0x00075c00010f7983 */ /* 0x000ea20000300800 */
[----:B------:R-:W-:Y:S02]  /*42a20*/  VIADD R24, R11, UR15 ;  /* 0x0000000f0b187c36 */ /* 0x000fe40008000000 */
[----:B0-----:R-:W-:Y:S01]  /*42a30*/  IMAD.MOV.U32 R29, RZ, RZ, R0 ;  /* 0x000000ffff1d7224 */ /* 0x001fe200078e0000 */
[----:B----4-:R-:W-:-:S04]  /*42a40*/  LEA R10, P2, R22, R2, 0x1 ;  /* 0x00000002160a7211 */ /* 0x010fc800078408ff */
[-C--:B------:R-:W-:Y:S02]  /*42a50*/  LEA.HI.X.SX32 R11, R22, R3.reuse, 0x1, P2 ;  /* 0x00000003160b7211 */ /* 0x080fe400010f0eff */
[-C--:B------:R-:W-:Y:S01]  /*42a60*/  LEA R28, P3, R23, R2.reuse, 0x1 ;  /* 0x00000002171c7211 */ /* 0x080fe200078608ff */
[----:B------:R-:W4:Y:S04]  /*42a70*/  LDL.LU R22, [R1+0x764] ;  /* 0x0007640001167983 */ /* 0x000f280000300800 */
[----:B------:R0:W-:Y:S02]  /*42a80*/  STL.64 [R1+0x6d8], R10 ;  /* 0x0006d80a01007387 */ /* 0x0001e40000100a00 */
[----:B0-----:R-:W-:Y:S01]  /*42a90*/  LEA R10, P2, R29, R2, 0x1 ;  /* 0x000000021d0a7211 */ /* 0x001fe200078408ff */
[----:B------:R-:W-:Y:S01]  /*42aa0*/  IMAD.MOV.U32 R11, RZ, RZ, R29 ;  /* 0x000000ffff0b7224 */ /* 0x000fe200078e001d */
[----:B------:R-:W-:-:S04]  /*42ab0*/  LEA.HI.X.SX32 R29, R23, R3, 0x1, P3 ;  /* 0x00000003171d7211 */ /* 0x000fc800018f0eff */
[----:B------:R-:W-:Y:S01]  /*42ac0*/  LEA.HI.X.SX32 R11, R11, R3, 0x1, P2 ;  /* 0x000000030b0b7211 */ /* 0x000fe200010f0eff */
[----:B------:R0:W-:Y:S04]  /*42ad0*/  STL.64 [R1+0x6e0], R28 ;  /* 0x0006e01c01007387 */ /* 0x0001e80000100a00 */
[----:B------:R1:W-:Y:S01]  /*42ae0*/  STL.64 [R1+0x6e8], R10 ;  /* 0x0006e80a01007387 */ /* 0x0003e20000100a00 */
[----:B0-----:R-:W-:-:S04]  /*42af0*/  LEA R28, P3, R6, R2, 0x1 ;  /* 0x00000002061c7211 */ /* 0x001fc800078608ff */
[----:B------:R-:W-:Y:S01]  /*42b00*/  LEA.HI.X.SX32 R29, R6, R3, 0x1, P3 ;  /* 0x00000003061d7211 */ /* 0x000fe200018f0eff */
[----:B-1----:R-:W-:Y:S01]  /*42b10*/  IMAD.MOV.U32 R11, RZ, RZ, R4 ;  /* 0x000000ffff0b7224 */ /* 0x002fe200078e0004 */
[----:B------:R-:W4:Y:S04]  /*42b20*/  LDL.LU R6, [R1+0xfc8] ;  /* 0x000fc80001067983 */ /* 0x000f280000300800 */
[----:B------:R0:W-:Y:S02]  /*42b30*/  STL.64 [R1+0x6f0], R28 ;  /* 0x0006f01c01007387 */ /* 0x0001e40000100a00 */
[----:B0-----:R-:W-:Y:S01]  /*42b40*/  LEA R28, P3, R11, R2, 0x1 ;  /* 0x000000020b1c7211 */ /* 0x001fe200078608ff */
[----:B------:R-:W-:-:S05]  /*42b50*/  IMAD.MOV.U32 R29, RZ, RZ, R11 ;  /* 0x000000ffff1d7224 */ /* 0x000fca00078e000b */
[----:B------:R-:W-:Y:S01]  /*42b60*/  LEA.HI.X.SX32 R29, R29, R3, 0x1, P3 ;  /* 0x000000031d1d7211 */ /* 0x000fe200018f0eff */
[----:B------:R-:W-:Y:S01]  /*42b70*/  IMAD.MOV.U32 R20, RZ, RZ, R12 ;  /* 0x000000ffff147224 */ /* 0x000fe200078e000c */
[----:B---3--:R-:W-:-:S04]  /*42b80*/  LEA R10, P2, R16, R2, 0x1 ;  /* 0x00000002100a7211 */ /* 0x008fc800078408ff */
[----:B------:R-:W-:-:S05]  /*42b90*/  LEA.HI.X.SX32 R11, R16, R3, 0x1, P2 ;  /* 0x00000003100b7211 */ /* 0x000fca00010f0eff */
[----:B------:R5:W-:Y:S04]  /*42ba0*/  STL.64 [R1+0x6f8], R10 ;  /* 0x0006f80a01007387 */ /* 0x000be80000100a00 */
[----:B------:R0:W-:Y:S01]  /*42bb0*/  STL.64 [R1+0x700], R28 ;  /* 0x0007001c01007387 */ /* 0x0001e20000100a00 */
[----:B-----5:R-:W-:-:S04]  /*42bc0*/  LEA R10, P2, R27, R2, 0x1 ;  /* 0x000000021b0a7211 */ /* 0x020fc800078408ff */
[-C--:B------:R-:W-:Y:S01]  /*42bd0*/  LEA.HI.X.SX32 R11, R27, R3.reuse, 0x1, P2 ;  /* 0x000000031b0b7211 */ /* 0x080fe200010f0eff */
[----:B0-----:R-:W-:Y:S01]  /*42be0*/  IMAD.MOV.U32 R29, RZ, RZ, R17 ;  /* 0x000000ffff1d7224 */ /* 0x001fe200078e0011 */
[CC--:B------:R-:W-:Y:S01]  /*42bf0*/  LEA R28, P3, R18.reuse, R2.reuse, 0x1 ;  /* 0x00000002121c7211 */ /* 0x0c0fe200078608ff */
[----:B------:R-:W3:Y:S04]  /*42c00*/  LDL.LU R27, [R1+0xfc4] ;  /* 0x000fc400011b7983 */ /* 0x000ee80000300800 */
[----:B------:R0:W-:Y:S02]  /*42c10*/  STL.64 [R1+0x720], R10 ;  /* 0x0007200a01007387 */ /* 0x0001e40000100a00 */
[----:B0-----:R-:W-:Y:S01]  /*42c20*/  LEA R10, P2, R29, R2, 0x1 ;  /* 0x000000021d0a7211 */ /* 0x001fe200078408ff */
[----:B------:R-:W-:Y:S01]  /*42c30*/  IMAD.MOV.U32 R11, RZ, RZ, R29 ;  /* 0x000000ffff0b7224 */ /* 0x000fe200078e001d */
[----:B------:R-:W-:-:S04]  /*42c40*/  LEA.HI.X.SX32 R29, R18, R3, 0x1, P3 ;  /* 0x00000003121d7211 */ /* 0x000fc800018f0eff */
[----:B------:R-:W-:Y:S01]  /*42c50*/  LEA.HI.X.SX32 R11, R11, R3, 0x1, P2 ;  /* 0x000000030b0b7211 */ /* 0x000fe200010f0eff */
[----:B------:R2:W-:Y:S04]  /*42c60*/  STL.64 [R1+0x728], R28 ;  /* 0x0007281c01007387 */ /* 0x0005e80000100a00 */
[----:B------:R0:W-:Y:S01]  /*42c70*/  STL.64 [R1+0x738], R10 ;  /* 0x0007380a01007387 */ /* 0x0001e20000100a00 */
[----:B--2---:R-:W-:-:S04]  /*42c80*/  LEA R28, P3, R5, R2, 0x1 ;  /* 0x00000002051c7211 */ /* 0x004fc800078608ff */
[-C--:B------:R-:W-:Y:S01]  /*42c90*/  LEA.HI.X.SX32 R29, R5, R3.reuse, 0x1, P3 ;  /* 0x00000003051d7211 */ /* 0x080fe200018f0eff */
[----:B0-----:R-:W-:Y:S01]  /*42ca0*/  IMAD.MOV.U32 R11, RZ, RZ, R19 ;  /* 0x000000ffff0b7224 */ /* 0x001fe200078e0013 */
[CC--:B------:R-:W-:Y:S01]  /*42cb0*/  LEA R10, P2, R20.reuse, R2.reuse, 0x1 ;  /* 0x00000002140a7211 */ /* 0x0c0fe200078408ff */
[----:B------:R-:W2:Y:S04]  /*42cc0*/  LDL.LU R5, [R1+0xfc0] ;  /* 0x000fc00001057983 */ /* 0x000ea80000300800 */
        /* <DEDUP_REMOVED lines=8> */
[-C--:B------:R-:W-:Y:S02]  /*42d50*/  LEA.HI.X.SX32 R11, R15, R3.reuse, 0x1, P2 ;  /* 0x000000030f0b7211 */ /* 0x080fe400010f0eff */
[----:B------:R-:W5:Y:S01]  /*42d60*/  LDL.LU R15, [R1+0xfbc] ;  /* 0x000fbc00010f7983 */ /* 0x000f620000300800 */
[----:B-1----:R-:W-:Y:S01]  /*42d70*/  IMAD.MOV.U32 R29, RZ, RZ, R21 ;  /* 0x000000ffff1d7224 */ /* 0x002fe200078e0015 */
[CC--:B----4-:R-:W-:Y:S02]  /*42d80*/  LEA R28, P3, R22.reuse, R2.reuse, 0x1 ;  /* 0x00000002161c7211 */ /* 0x0d0fe400078608ff */
[----:B------:R0:W-:Y:S02]  /*42d90*/  STL.64 [R1+0x758], R10 ;  /* 0x0007580a01007387 */ /* 0x0001e40000100a00 */
[----:B0-----:R-:W-:Y:S01]  /*42da0*/  IMAD.MOV.U32 R11, RZ, RZ, R29 ;  /* 0x000000ffff0b7224 */ /* 0x001fe200078e001d */
[----:B------:R-:W-:Y:S02]  /*42db0*/  LEA.HI.X.SX32 R29, R22, R3, 0x1, P3 ;  /* 0x00000003161d7211 */ /* 0x000fe400018f0eff */
[----:B------:R-:W-:-:S03]  /*42dc0*/  LEA R10, P2, R13, R2, 0x1 ;  /* 0x000000020d0a7211 */ /* 0x000fc600078408ff */
[----:B------:R0:W-:Y:S02]  /*42dd0*/  STL.64 [R1+0x760], R28 ;  /* 0x0007601c01007387 */ /* 0x0001e40000100a00 */
[----:B0-----:R-:W-:Y:S01]  /*42de0*/  IMAD.MOV.U32 R29, RZ, RZ, R11 ;  /* 0x000000ffff1d7224 */ /* 0x001fe200078e000b */
[----:B------:R-:W-:Y:S02]  /*42df0*/  LEA R28, P3, R11, R2, 0x1 ;  /* 0x000000020b1c7211 */ /* 0x000fe400078608ff */
[-C--:B------:R-:W-:Y:S02]  /*42e00*/  LEA.HI.X.SX32 R11, R13, R3.reuse, 0x1, P2 ;  /* 0x000000030d0b7211 */ /* 0x080fe400010f0eff */
[----:B------:R-:W-:-:S03]  /*42e10*/  LEA.HI.X.SX32 R29, R29, R3, 0x1, P3 ;  /* 0x000000031d1d7211 */ /* 0x000fc600018f0eff */
[----:B------:R0:W-:Y:S04]  /*42e20*/  STL.64 [R1+0x780], R10 ;  /* 0x0007800a01007387 */ /* 0x0001e80000100a00 */
[----:B------:R-:W-:Y:S01]  /*42e30*/  STL.64 [R1+0x788], R28 ;  /* 0x0007881c01007387 */ /* 0x000fe20000100a00 */
[----:B0-----:R-:W-:-:S04]  /*42e40*/  LEA R10, P2, R14, R2, 0x1 ;  /* 0x000000020e0a7211 */ /* 0x001fc800078408ff */
[----:B------:R-:W-:-:S05]  /*42e50*/  LEA.HI.X.SX32 R11, R14, R3, 0x1, P2 ;  /* 0x000000030e0b7211 */ /* 0x000fca00010f0eff */
[----:B------:R2:W-:Y:S02]  /*42e60*/  STL.64 [R1+0x798], R10 ;  /* 0x0007980a01007387 */ /* 0x0005e40000100a00 */
[----:B--2---:R-:W-:-:S04]  /*42e70*/  LEA R10, P2, R5, R2, 0x1 ;  /* 0x00000002050a7211 */ /* 0x004fc800078408ff */
[----:B------:R-:W-:Y:S02]  /*42e80*/  LEA.HI.X.SX32 R11, R5, R3, 0x1, P2 ;  /* 0x00000003050b7211 */ /* 0x000fe400010f0eff */
[----:B-----5:R-:W-:-:S04]  /*42e90*/  LEA R28, P3, R15, R2, 0x1 ;  /* 0x000000020f1c7211 */ /* 0x020fc800078608ff */
[----:B------:R-:W-:-:S05]  /*42ea0*/  LEA.HI.X.SX32 R29, R15, R3, 0x1, P3 ;  /* 0x000000030f1d7211 */ /* 0x000fca00018f0eff */
[----:B------:R3:W-:Y:S04]  /*42eb0*/  STL.64 [R1+0x7a0], R28 ;  /* 0x0007a01c01007387 */ /* 0x0007e80000100a00 */
[----:B------:R0:W-:Y:S01]  /*42ec0*/  STL.64 [R1+0x7a8], R10 ;  /* 0x0007a80a01007387 */ /* 0x0001e20000100a00 */
[----:B---3--:R-:W-:-:S04]  /*42ed0*/  LEA R28, P3, R27, R2, 0x1 ;  /* 0x000000021b1c7211 */ /* 0x008fc800078608ff */
[----:B------:R-:W-:Y:S02]  /*42ee0*/  LEA.HI.X.SX32 R29, R27, R3, 0x1, P3 ;  /* 0x000000031b1d7211 */ /* 0x000fe400018f0eff */
[----:B0-----:R-:W-:-:S03]  /*42ef0*/  LEA R10, P2, R6, R2, 0x1 ;  /* 0x00000002060a7211 */ /* 0x001fc600078408ff */
[----:B------:R0:W-:Y:S01]  /*42f00*/  STL.64 [R1+0x7c0], R28 ;  /* 0x0007c01c01007387 */ /* 0x0001e20000100a00 */
[----:B------:R-:W-:Y:S02]  /*42f10*/  LEA.HI.X.SX32 R11, R6, R3, 0x1, P2 ;  /* 0x00000003060b7211 */ /* 0x000fe400010f0eff */
[----:B0-----:R-:W-:-:S04]  /*42f20*/  LEA R28, P3, R7, R2, 0x1 ;  /* 0x00000002071c7211 */ /* 0x001fc800078608ff */
[----:B------:R-:W-:Y:S01]  /*42f30*/  LEA.HI.X.SX32 R29, R7, R3, 0x1, P3 ;  /* 0x00000003071d7211 */ /* 0x000fe200018f0eff */
[----:B------:R0:W-:Y:S04]  /*42f40*/  STL.64 [R1+0x7b8], R10 ;  /* 0x0007b80a01007387 */ /* 0x0001e80000100a00 */
[----:B------:R1:W-:Y:S01]  /*42f50*/  STL.64 [R1+0x7d8], R28 ;  /* 0x0007d81c01007387 */ /* 0x0003e20000100a00 */
[----:B0-----:R-:W-:-:S03]  /*42f60*/  LEA R10, P2, R26, R2, 0x1 ;  /* 0x000000021a0a7211 */ /* 0x001fc600078408ff */
[----:B-1----:R-:W2:Y:S01]  /*42f70*/  LDL.LU R29, [R1+0xfb8] ;  /* 0x000fb800011d7983 */ /* 0x002ea20000300800 */
[----:B------:R-:W-:-:S05]  /*42f80*/  LEA.HI.X.SX32 R11, R26, R3, 0x1, P2 ;  /* 0x000000031a0b7211 */ /* 0x000fca00010f0eff */
[----:B------:R0:W-:Y:S04]  /*42f90*/  STL.64 [R1+0x7f8], R10 ;  /* 0x0007f80a01007387 */ /* 0x0001e80000100a00 */
[----:B0-----:R-:W3:Y:S01]  /*42fa0*/  LDL.LU.64 R10, [R1+0xfb0] ;  /* 0x000fb000010a7983 */ /* 0x001ee20000300a00 */
[----:B------:R-:W-:-:S05]  /*42fb0*/  LEA R28, P3, R8, R2, 0x1 ;  /* 0x00000002081c7211 */ /* 0x000fca00078608ff */
[----:B------:R0:W-:Y:S01]  /*42fc0*/  STL [R1+0x7f0], R28 ;  /* 0x0007f01c01007387 */ /* 0x0001e20000100800 */
[----:B------:R-:W-:Y:S01]  /*42fd0*/  IMAD.MOV.U32 R26, RZ, RZ, R28 ;  /* 0x000000ffff1a7224 */ /* 0x000fe200078e001c */
[----:B0-----:R-:W-:Y:S01]  /*42fe0*/  LEA R28, P2, R9, R2, 0x1 ;  /* 0x00000002091c7211 */ /* 0x001fe200078408ff */
[----:B------:R-:W-:-:S04]  /*42ff0*/  VIADD R12, R24, UR22 ;  /* 0x00000016180c7c36 */ /* 0x000fc80008000000 */
        /* <DEDUP_REMOVED lines=15> */
[----:B------:R-:W-:Y:S02]  /*430f0*/  VIADD R7, R6, UR39 ;  /* 0x0000002706077c36 */ /* 0x000fe40008000000 */
[----:B--2---:R-:W-:Y:S01]  /*43100*/  IMAD.MOV.U32 R27, RZ, RZ, R29 ;  /* 0x000000ffff1b7224 */ /* 0x004fe200078e001d */
[-C--:B------:R-:W-:Y:S02]  /*43110*/  LEA.HI.X.SX32 R27, R8, R3.reuse, 0x1, P3 ;  /* 0x00000003081b7211 */ /* 0x080fe400018f0eff */
[----:B------:R-:W-:Y:S02]  /*43120*/  LEA R26, P3, R25, R2, 0x1 ;  /* 0x00000002191a7211 */ /* 0x000fe400078608ff */
[-C--:B------:R-:W-:Y:S01]  /*43130*/  LEA.HI.X.SX32 R29, R9, R3.reuse, 0x1, P2 ;  /* 0x00000003091d7211 */ /* 0x080fe200010f0eff */
[----:B------:R0:W-:Y:S04]  /*43140*/  STL [R1+0x7f4], R27 ;  /* 0x0007f41b01007387 */ /* 0x0001e80000100800 */
[----:B------:R3:W-:Y:S01]  /*43150*/  STL.64 [R1+0x7e8], R28 ;  /* 0x0007e81c01007387 */ /* 0x0007e20000100a00 */
[----:B0-----:R-:W-:-:S02]  /*43160*/  LEA.HI.X.SX32 R27, R25, R3, 0x1, P3 ;  /* 0x00000003191b7211 */ /* 0x001fc400018f0eff */
[----:B---3--:R-:W-:-:S03]  /*43170*/  LEA R28, P2, R10, R2, 0x1 ;  /* 0x000000020a1c7211 */ /* 0x008fc600078408ff */
[----:B------:R0:W-:Y:S01]  /*43180*/  STL.64 [R1+0x800], R26 ;  /* 0x0008001a01007387 */ /* 0x0001e20000100a00 */
[----:B------:R-:W-:Y:S02]  /*43190*/  LEA.HI.X.SX32 R29, R10, R3, 0x1, P2 ;  /* 0x000000030a1d7211 */ /* 0x000fe400010f0eff */
[----:B0-----:R-:W-:-:S03]  /*431a0*/  LEA R26, P3, R11, R2, 0x1 ;  /* 0x000000020b1a7211 */ /* 0x001fc600078608ff */
[----:B------:R0:W-:Y:S01]  /*431b0*/  STL.64 [R1+0x820], R28 ;  /* 0x0008201c01007387 */ /* 0x0001e20000100a00 */
[----:B------:R-:W-:-:S05]  /*431c0*/  LEA.HI.X.SX32 R27, R11, R3, 0x1, P3 ;  /* 0x000000030b1b7211 */ /* 0x000fca00018f0eff */
[----:B------:R1:W-:Y:S01]  /*431d0*/  STL.64 [R1+0x818], R26 ;  /* 0x0008181a01007387 */ /* 0x0003e20000100a00 */
[----:B0-----:R-:W-:-:S04]  /*431e0*/  LEA R28, P2, R24, R2, 0x1 ;  /* 0x00000002181c7211 */ /* 0x001fc800078408ff */
[----:B------:R-:W-:Y:S02]  /*431f0*/  LEA.HI.X.SX32 R29, R24, R3, 0x1, P2 ;  /* 0x00000003181d7211 */ /* 0x000fe400010f0eff */
[----:B-1----:R-:W-:-:S03]  /*43200*/  LEA R26, P3, R12, R2, 0x1 ;  /* 0x000000020c1a7211 */ /* 0x002fc600078608ff */
[----:B------:R0:W-:Y:S01]  /*43210*/  STL.64 [R1+0x810], R28 ;  /* 0x0008101c01007387 */ /* 0x0001e20000100a00 */
[----:B------:R-:W-:-:S05]  /*43220*/  LEA.HI.X.SX32 R27, R12, R3, 0x1, P3 ;  /* 0x000000030c1b7211 */ /* 0x000fca00018f0eff */
[----:B------:R1:W-:Y:S01]  /*43230*/  STL.64 [R1+0x838], R26 ;  /* 0x0008381a01007387 */ /* 0x0003e20000100a00 */
[----:B0-----:R-:W-:-:S04]  /*43240*/  LEA R28, P2, R0, R2, 0x1 ;  /* 0x00000002001c7211 */ /* 0x001fc800078408ff */
[-C--:B------:R-:W-:Y:S02]  /*43250*/  LEA.HI.X.SX32 R29, R0, R3.reuse, 0x1, P2 ;  /* 0x00000003001d7211 */ /* 0x080fe400010f0eff */
[CC--:B------:R-:W-:Y:S02]  /*43260*/  LEA R24, P2, R4.reuse, R2.reuse, 0x1 ;  /* 0x0000000204187211 */ /* 0x0c0fe400078408ff */
[CC--:B-1----:R-:W-:Y:S02]  /*43270*/  LEA R26, P3, R23.reuse, R2.reuse, 0x1 ;  /* 0x00000002171a7211 */ /* 0x0c2fe400078608ff */
[-C--:B------:R-:W-:Y:S02]  /*43280*/  LEA.HI.X.SX32 R25, R4, R3.reuse, 0x1, P2 ;  /* 0x0000000304197211 */ /* 0x080fe400010f0eff */
[----:B------:R-:W-:Y:S01]  /*43290*/  LEA.HI.X.SX32 R27, R23, R3, 0x1, P3 ;  /* 0x00000003171b7211 */ /* 0x000fe200018f0eff */
[----:B------:R-:W-:Y:S04]  /*432a0*/  STL.64 [R1+0x858], R28 ;  /* 0x0008581c01007387 */ /* 0x000fe80000100a00 */
[----:B------:R0:W-:Y:S04]  /*432b0*/  STL.64 [R1+0x850], R26 ;  /* 0x0008501a01007387 */ /* 0x0001e80000100a00 */
[----:B------:R1:W-:Y:S01]  /*432c0*/  STL.64 [R1+0x848], R24 ;  /* 0x0008481801007387 */ /* 0x0003e20000100a00 */
[----:B0-----:R-:W-:-:S02]  /*432d0*/  LEA R26, P3, R16, R2, 0x1 ;  /* 0x00000002101a7211 */ /* 0x001fc400078608ff */
[C---:B-1----:R-:W-:Y:S02]  /*432e0*/  LEA R24, P2, R17.reuse, R2, 0x1 ;  /* 0x0000000211187211 */ /* 0x042fe400078408ff */
[-C--:B------:R-:W-:Y:S02]  /*432f0*/  LEA.HI.X.SX32 R27, R16, R3.reuse, 0x1, P3 ;  /* 0x00000003101b7211 */ /* 0x080fe400018f0eff */
[----:B------:R-:W-:-:S03]  /*43300*/  LEA.HI.X.SX32 R25, R17, R3, 0x1, P2 ;  /* 0x0000000311197211 */ /* 0x000fc600010f0eff */
[----:B------:R0:W-:Y:S04]  /*43310*/  STL.64 [R1+0x860], R26 ;  /* 0x0008601a01007387 */ /* 0x0001e80000100a00 */
[----:B------:R1:W-:Y:S01]  /*43320*/  STL.64 [R1+0x878], R24 ;  /* 0x0008781801007387 */ /* 0x0003e20000100a00 */
[CC--:B0-----:R-:W-:Y:S02]  /*43330*/  LEA R26, P3, R18.reuse, R2.reuse, 0x1 ;  /* 0x00000002121a7211 */ /* 0x0c1fe400078608ff */
[C---:B-1----:R-:W-:Y:S02]  /*43340*/  LEA R24, P2, R19.reuse, R2, 0x1 ;  /* 0x0000000213187211 */ /* 0x042fe400078408ff */
[-C--:B------:R-:W-:Y:S02]  /*43350*/  LEA.HI.X.SX32 R27, R18, R3.reuse, 0x1, P3 ;  /* 0x00000003121b7211 */ /* 0x080fe400018f0eff */
[----:B------:R-:W-:-:S02]  /*43360*/  LEA.HI.X.SX32 R25, R19, R3, 0x1, P2 ;  /* 0x0000000313197211 */ /* 0x000fc400010f0eff */
[CC--:B------:R-:W-:Y:S01]  /*43370*/  LEA R16, P3, R20.reuse, R2.reuse, 0x1 ;  /* 0x0000000214107211 */ /* 0x0c0fe200078608ff */
[----:B------:R-:W-:Y:S03]  /*43380*/  STL.64 [R1+0x870], R26 ;  /* 0x0008701a01007387 */ /* 0x000fe60000100a00 */
[----:B------:R-:W-:Y:S01]  /*43390*/  LEA.HI.X.SX32 R17, R20, R3, 0x1, P3 ;  /* 0x0000000314117211 */ /* 0x000fe200018f0eff */
[----:B------:R0:W-:Y:S04]  /*433a0*/  STL.64 [R1+0x8a0], R24 ;  /* 0x0008a01801007387 */ /* 0x0001e80000100a00 */
        /* <DEDUP_REMOVED lines=9> */
[CC--:B-1----:R-:W-:Y:S02]  /*43440*/  LEA R16, P3, R14.reuse, R2.reuse, 0x1 ;  /* 0x000000020e107211 */ /* 0x0c2fe400078608ff */
[CC--:B------:R-:W-:Y:S01]  /*43450*/  LEA R26, P2, R15.reuse, R2.reuse, 0x1 ;  /* 0x000000020f1a7211 */ /* 0x0c0fe200078408ff */
[----:B------:R0:W-:Y:S01]  /*43460*/  STL.64 [R1+0xa50], R24 ;  /* 0x000a501801007387 */ /* 0x0001e20000100a00 */
[-C--:B------:R-:W-:Y:S02]  /*43470*/  LEA.HI.X.SX32 R17, R14, R3.reuse, 0x1, P3 ;  /* 0x000000030e117211 */ /* 0x080fe400018f0eff */
[----:B------:R-:W-:Y:S02]  /*43480*/  LEA.HI.X.SX32 R27, R15, R3, 0x1, P2 ;  /* 0x000000030f1b7211 */ /* 0x000fe400010f0eff */
[----:B0-----:R-:W-:-:S04]  /*43490*/  LEA R24, P3, R5, R2, 0x1 ;  /* 0x0000000205187211 */ /* 0x001fc800078608ff */
[-C--:B------:R-:W-:Y:S01]  /*434a0*/  LEA.HI.X.SX32 R25, R5, R3.reuse, 0x1, P3 ;  /* 0x0000000305197211 */ /* 0x080fe200018f0eff */
[----:B------:R0:W-:Y:S01]  /*434b0*/  STL.64 [R1+0xa70], R26 ;  /* 0x000a701a01007387 */ /* 0x0001e20000100a00 */
[C---:B------:R-:W-:Y:S01]  /*434c0*/  VIADD R8, R7.reuse, UR40 ;  /* 0x0000002807087c36 */ /* 0x040fe20008000000 */
[-C--:B------:R-:W-:Y:S02]  /*434d0*/  LEA R14, P2, R6, R2.reuse, 0x1 ;  /* 0x00000002060e7211 */ /* 0x080fe400078408ff */
[----:B------:R1:W-:Y:S01]  /*434e0*/  STL.64 [R1+0xa58], R24 ;  /* 0x000a581801007387 */ /* 0x0003e20000100a00 */
[----:B------:R-:W-:Y:S01]  /*434f0*/  VIADD R9, R8, UR51 ;  /* 0x0000003308097c36 */ /* 0x000fe20008000000 */
[----:B------:R-:W-:Y:S02]  /*43500*/  LEA.HI.X.SX32 R15, R6, R3, 0x1, P2 ;  /* 0x00000003060f7211 */ /* 0x000fe400010f0eff */
[-C--:B0-----:R-:W-:Y:S02]  /*43510*/  LEA R26, P2, R8, R2.reuse, 0x1 ;  /* 0x00000002081a7211 */ /* 0x081fe400078408ff */
[----:B-1----:R-:W-:-:S04]  /*43520*/  LEA R24, P3, R7, R2, 0x1 ;  /* 0x0000000207187211 */ /* 0x002fc800078608ff */
[-C--:B------:R-:W-:Y:S01]  /*43530*/  LEA.HI.X.SX32 R25, R7, R3.reuse, 0x1, P3 ;  /* 0x0000000307197211 */ /* 0x080fe200018f0eff */
[----:B------:R-:W-:Y:S01]  /*43540*/  VIADD R10, R9, UR50 ;  /* 0x00000032090a7c36 */ /* 0x000fe20008000000 */
[----:B------:R-:W-:-:S03]  /*43550*/  LEA.HI.X.SX32 R27, R8, R3, 0x1, P2 ;  /* 0x00000003081b7211 */ /* 0x000fc600010f0eff */
[----:B------:R0:W-:Y:S01]  /*43560*/  STL.64 [R1+0xa90], R24 ;  /* 0x000a901801007387 */ /* 0x0001e20000100a00 */
[----:B------:R-:W-:-:S03]  /*43570*/  VIADD R11, R10, UR49 ;  /* 0x000000310a0b7c36 */ /* 0x000fc60008000000 */
[----:B------:R1:W-:Y:S01]  /*43580*/  STL.64 [R1+0xa78], R26 ;  /* 0x000a781a01007387 */ /* 0x0003e20000100a00 */
[----:B------:R-:W-:Y:S01]  /*43590*/  VIADD R12, R11, UR48 ;  /* 0x000000300b0c7c36 */ /* 0x000fe20008000000 */
[CC--:B0-----:R-:W-:Y:S02]  /*435a0*/  LEA R24, P3, R9.reuse, R2.reuse, 0x1 ;  /* 0x0000000209187211 */ /* 0x0c1fe400078608ff */
[C---:B-1----:R-:W-:Y:S02]  /*435b0*/  LEA R26, P2, R10.reuse, R2, 0x1 ;  /* 0x000000020a1a7211 */ /* 0x042fe400078408ff */
[-C--:B------:R-:W-:Y:S02]  /*435c0*/  LEA.HI.X.SX32 R25, R9, R3.reuse, 0x1, P3 ;  /* 0x0000000309197211 */ /* 0x080fe400018f0eff */
[----:B------:R-:W-:Y:S01]  /*435d0*/  LEA.HI.X.SX32 R27, R10, R3, 0x1, P2 ;  /* 0x000000030a1b7211 */ /* 0x000fe200010f0eff */
[----:B------:R-:W-:Y:S02]  /*435e0*/  VIADD R0, R12, UR47 ;  /* 0x0000002f0c007c36 */ /* 0x000fe40008000000 */
[----:B------:R0:W-:Y:S02]  /*435f0*/  STL.64 [R1+0xaa0], R24 ;  /* 0x000aa01801007387 */ /* 0x0001e40000100a00 */
[----:B------:R-:W-:-:S02]  /*43600*/  VIADD R4, R0, UR46 ;  /* 0x0000002e00047c36 */ /* 0x000fc40008000000 */
[----:B------:R1:W-:Y:S01]  /*43610*/  STL.64 [R1+0xab0], R26 ;  /* 0x000ab01a01007387 */ /* 0x0003e20000100a00 */
[CC--:B0-----:R-:W-:Y:S02]  /*43620*/  LEA R24, P3, R11.reuse, R2.reuse, 0x1 ;  /* 0x000000020b187211 */ /* 0x0c1fe400078608ff */
[-C--:B-1----:R-:W-:Y:S02]  /*43630*/  LEA R26, P2, R12, R2.reuse, 0x1 ;  /* 0x000000020c1a7211 */ /* 0x082fe400078408ff */
[-C--:B------:R-:W-:Y:S01]  /*43640*/  LEA.HI.X.SX32 R25, R11, R3.reuse, 0x1, P3 ;  /* 0x000000030b197211 */ /* 0x080fe200018f0eff */
[----:B------:R-:W-:Y:S01]  /*43650*/  VIADD R23, R4, UR45 ;  /* 0x0000002d04177c36 */ /* 0x000fe20008000000 */
[----:B------:R-:W-:Y:S02]  /*43660*/  LEA.HI.X.SX32 R27, R12, R3, 0x1, P2 ;  /* 0x000000030c1b7211 */ /* 0x000fe400010f0eff */
[----:B------:R-:W-:Y:S01]  /*43670*/  LEA R12, P2, R4, R2, 0x1 ;  /* 0x00000002040c7211 */ /* 0x000fe200078408ff */
[----:B------:R0:W-:Y:S01]  /*43680*/  STL.64 [R1+0xaa8], R24 ;  /* 0x000aa81801007387 */ /* 0x0001e20000100a00 */
[----:B------:R-:W-:-:S02]  /*43690*/  VIADD R18, R23, UR44 ;  /* 0x0000002c17127c36 */ /* 0x000fc40008000000 */
[----:B------:R-:W-:Y:S01]  /*436a0*/  LEA.HI.X.SX32 R13, R4, R3, 0x1, P2 ;  /* 0x00000003040d7211 */ /* 0x000fe200010f0eff */
[----:B------:R1:W-:Y:S01]  /*436b0*/  STL.64 [R1+0xad0], R26 ;  /* 0x000ad01a01007387 */ /* 0x0003e20000100a00 */
[----:B------:R-:W-:Y:S01]  /*436c0*/  VIADD R19, R18, UR43 ;  /* 0x0000002b12137c36 */ /* 0x000fe20008000000 */
[----:B0-----:R-:W-:-:S04]  /*436d0*/  LEA R24, P3, R0, R2, 0x1 ;  /* 0x0000000200187211 */ /* 0x001fc800078608ff */
[-C--:B------:R-:W-:Y:S02]  /*436e0*/  LEA.HI.X.SX32 R25, R0, R3.reuse, 0x1, P3 ;  /* 0x0000000300197211 */ /* 0x080fe400018f0eff */
[-C--:B-1----:R-:W-:Y:S01]  /*436f0*/  LEA R26, P3, R23, R2.reuse, 0x1 ;  /* 0x00000002171a7211 */ /* 0x082fe200078608ff */
[----:B------:R0:W-:Y:S01]  /*43700*/  STL.64 [R1+0xfa0], R12 ;  /* 0x000fa00c01007387 */ /* 0x0001e20000100a00 */
[----:B------:R-:W-:Y:S02]  /*43710*/  VIADD R20, R19, UR42 ;  /* 0x0000002a13147c36 */ /* 0x000fe40008000000 */
[----:B------:R-:W-:Y:S01]  /*43720*/  LEA.HI.X.SX32 R27, R23, R3, 0x1, P3 ;  /* 0x00000003171b7211 */ /* 0x000fe200018f0eff */
[----:B------:R1:W-:Y:S01]  /*43730*/  STL.64 [R1+0xab8], R24 ;  /* 0x000ab81801007387 */ /* 0x0003e20000100a00 */
[----:B------:R-:W-:Y:S01]  /*43740*/  VIADD R21, R20, UR41 ;  /* 0x0000002914157c36 */ /* 0x000fe20008000000 */
[-C--:B0-----:R-:W-:Y:S02]  /*43750*/  LEA R12, P3, R19, R2.reuse, 0x1 ;  /* 0x00000002130c7211 */ /* 0x081fe400078608ff */
[----:B-1----:R-:W-:-:S02]  /*43760*/  LEA R24, P2, R18, R2, 0x1 ;  /* 0x0000000212187211 */ /* 0x002fc400078408ff */
[-C--:B------:R-:W-:Y:S02]  /*43770*/  LEA.HI.X.SX32 R13, R19, R3.reuse, 0x1, P3 ;  /* 0x00000003130d7211 */ /* 0x080fe400018f0eff */
[----:B------:R-:W-:Y:S01]  /*43780*/  LEA.HI.X.SX32 R25, R18, R3, 0x1, P2 ;  /* 0x0000000312197211 */ /* 0x000fe200010f0eff */
[----:B------:R-:W-:Y:S01]  /*43790*/  STL.64 [R1+0xae0], R26 ;  /* 0x000ae01a01007387 */ /* 0x000fe20000100a00 */
[----:B------:R-:W-:-:S03]  /*437a0*/  VIADD R22, R21, UR56 ;  /* 0x0000003815167c36 */ /* 0x000fc60008000000 */
[----:B------:R0:W-:Y:S04]  /*437b0*/  STL.64 [R1+0xad8], R24 ;  /* 0x000ad81801007387 */ /* 0x0001e80000100a00 */
[----:B------:R1:W-:Y:S01]  /*437c0*/  STL.64 [R1+0xae8], R12 ;  /* 0x000ae80c01007387 */ /* 0x0003e20000100a00 */
[----:B------:R-:W-:Y:S01]  /*437d0*/  VIADD R5, R22, UR55 ;  /* 0x0000003716057c36 */ /* 0x000fe20008000000 */
[CC--:B0-----:R-:W-:Y:S02]  /*437e0*/  LEA R24, P2, R20.reuse, R2.reuse, 0x1 ;  /* 0x0000000214187211 */ /* 0x0c1fe400078408ff */
[----:B-1----:R-:W-:Y:S02]  /*437f0*/  LEA R12, P3, R21, R2, 0x1 ;  /* 0x00000002150c7211 */ /* 0x002fe400078608ff */
[----:B------:R-:W-:-:S02]  /*43800*/  LEA.HI.X.SX32 R25, R20, R3, 0x1, P2 ;  /* 0x0000000314197211 */ /* 0x000fc400010f0eff */
[----:B------:R-:W-:-:S03]  /*43810*/  LEA.HI.X.SX32 R13, R21, R3, 0x1, P3 ;  /* 0x00000003150d7211 */ /* 0x000fc600018f0eff */
[----:B------:R0:W-:Y:S01]  /*43820*/  STL.64 [R1+0xb20], R24 ;  /* 0x000b201801007387 */ /* 0x0001e20000100a00 */
[----:B------:R-:W-:-:S03]  /*43830*/  VIADD R6, R5, UR54 ;  /* 0x0000003605067c36 */ /* 0x000fc60008000000 */
[----:B------:R1:W-:Y:S01]  /*43840*/  STL.64 [R1+0xb08], R12 ;  /* 0x000b080c01007387 */ /* 0x0003e20000100a00 */
[----:B------:R-:W-:Y:S01]  /*43850*/  VIADD R7, R6, UR53 ;  /* 0x0000003506077c36 */ /* 0x000fe20008000000 */
[CC--:B0-----:R-:W-:Y:S02]  /*43860*/  LEA R24, P2, R22.reuse, R2.reuse, 0x1 ;  /* 0x0000000216187211 */ /* 0x0c1fe400078408ff */
[CC--:B-1----:R-:W-:Y:S02]  /*43870*/  LEA R12, P3, R5.reuse, R2.reuse, 0x1 ;  /* 0x00000002050c7211 */ /* 0x0c2fe400078608ff */
[-C--:B------:R-:W-:Y:S02]  /*43880*/  LEA.HI.X.SX32 R25, R22, R3.reuse, 0x1, P2 ;  /* 0x0000000316197211 */ /* 0x080fe400010f0eff */
[-C--:B------:R-:W-:Y:S02]  /*43890*/  LEA.HI.X.SX32 R13, R5, R3.reuse, 0x1, P3 ;  /* 0x00000003050d7211 */ /* 0x080fe400018f0eff */
[CC--:B------:R-:W-:Y:S01]  /*438a0*/  LEA R20, P2, R6.reuse, R2.reuse, 0x1 ;  /* 0x0000000206147211 */ /* 0x0c0fe200078408ff */
[----:B------:R-:W-:Y:S01]  /*438b0*/  STL.64 [R1+0xb30], R24 ;  /* 0x000b301801007387 */ /* 0x000fe20000100a00 */
[C---:B------:R-:W-:Y:S01]  /*438c0*/  VIADD R8, R7.reuse, UR6 ;  /* 0x0000000607087c36 */ /* 0x040fe20008000000 */
[----:B------:R-:W0:Y:S02]  /*438d0*/  LDCU UR6, c[0x0][0x39c] ;  /* 0x00007380ff0677ac */ /* 0x000e240008000800 */
[----:B------:R1:W-:Y:S01]  /*438e0*/  STL.64 [R1+0xb28], R12 ;  /* 0x000b280c01007387 */ /* 0x0003e20000100a00 */
[----:B------:R-:W-:Y:S01]  /*438f0*/  LEA.HI.X.SX32 R21, R6, R3, 0x1, P2 ;  /* 0x0000000306157211 */ /* 0x000fe200010f0eff */
[----:B------:R-:W-:Y:S01]  /*43900*/  VIADD R9, R8, UR76 ;  /* 0x0000004c08097c36 */ /* 0x000fe20008000000 */
[----:B-1----:R-:W-:-:S04]  /*43910*/  LEA R12, P3, R7, R2, 0x1 ;  /* 0x00000002070c7211 */ /* 0x002fc800078608ff */
[----:B------:R-:W-:Y:S01]  /*43920*/  LEA.HI.X.SX32 R13, R7, R3, 0x1, P3 ;  /* 0x00000003070d7211 */ /* 0x000fe200018f0eff */
[----:B------:R1:W-:Y:S01]  /*43930*/  STL.64 [R1+0xb00], R20 ;  /* 0x000b001401007387 */ /* 0x0003e20000100a00 */
[----:B------:R-:W-:-:S03]  /*43940*/  VIADD R10, R9, UR75 ;  /* 0x0000004b090a7c36 */ /* 0x000fc60008000000 */
[----:B------:R2:W-:Y:S01]  /*43950*/  STL.64 [R1+0xb60], R12 ;  /* 0x000b600c01007387 */ /* 0x0005e20000100a00 */
[----:B------:R-:W-:Y:S01]  /*43960*/  VIADD R0, R10, UR52 ;  /* 0x000000340a007c36 */ /* 0x000fe20008000000 */
[CC--:B-1----:R-:W-:Y:S02]  /*43970*/  LEA R20, P2, R8.reuse, R2.reuse, 0x1 ;  /* 0x0000000208147211 */ /* 0x0c2fe400078408ff */
[C---:B--2---:R-:W-:Y:S02]  /*43980*/  LEA R12, P3, R9.reuse, R2, 0x1 ;  /* 0x00000002090c7211 */ /* 0x044fe400078608ff */
[-C--:B------:R-:W-:Y:S02]  /*43990*/  LEA.HI.X.SX32 R21, R8, R3.reuse, 0x1, P2 ;  /* 0x0000000308157211 */ /* 0x080fe400010f0eff */
[----:B------:R-:W-:-:S03]  /*439a0*/  LEA.HI.X.SX32 R13, R9, R3, 0x1, P3 ;  /* 0x00000003090d7211 */ /* 0x000fc600018f0eff */
[----:B------:R1:W-:Y:S01]  /*439b0*/  STL.64 [R1+0xb48], R20 ;  /* 0x000b481401007387 */ /* 0x0003e20000100a00 */
[----:B------:R-:W-:-:S03]  /*439c0*/  VIADD R4, R0, UR73 ;  /* 0x0000004900047c36 */ /* 0x000fc60008000000 */
[----:B------:R2:W-:Y:S01]  /*439d0*/  STL.64 [R1+0xb70], R12 ;  /* 0x000b700c01007387 */ /* 0x0005e20000100a00 */
[----:B------:R-:W-:Y:S01]  /*439e0*/  VIADD R11, R4, UR74 ;  /* 0x0000004a040b7c36 */ /* 0x000fe20008000000 */
[-C--:B-1----:R-:W-:Y:S02]  /*439f0*/  LEA R20, P2, R10, R2.reuse, 0x1 ;  /* 0x000000020a147211 */ /* 0x082fe400078408ff */
[----:B--2---:R-:W-:Y:S02]  /*43a00*/  LEA R12, P3, R0, R2, 0x1 ;  /* 0x00000002000c7211 */ /* 0x004fe400078608ff */
[-C--:B------:R-:W-:Y:S02]  /*43a10*/  LEA.HI.X.SX32 R21, R10, R3.reuse, 0x1, P2 ;  /* 0x000000030a157211 */ /* 0x080fe400010f0eff */
[----:B------:R-:W-:-:S03]  /*43a20*/  LEA.HI.X.SX32 R13, R0, R3, 0x1, P3 ;  /* 0x00000003000d7211 */ /* 0x000fc600018f0eff */
        /* <DEDUP_REMOVED lines=24> */
[----:B------:R-:W-:Y:S01]  /*43bb0*/  STL.64 [R1+0xbc0], R20 ;  /* 0x000bc01401007387 */ /* 0x000fe20000100a00 */
[----:B------:R-:W-:-:S03]  /*43bc0*/  LEA R18, P2, R7, R2, 0x1 ;  /* 0x0000000207127211 */ /* 0x000fc600078408ff */
[----:B------:R1:W-:Y:S01]  /*43bd0*/  STL.64 [R1+0xbd8], R12 ;  /* 0x000bd80c01007387 */ /* 0x0003e20000100a00 */
[----:B------:R-:W-:Y:S02]  /*43be0*/  LEA.HI.X.SX32 R19, R7, R3, 0x1, P2 ;  /* 0x0000000307137211 */ /* 0x000fe400010f0eff */
[----:B-1----:R-:W-:-:S04]  /*43bf0*/  LEA R12, P3, R10, R2, 0x1 ;  /* 0x000000020a0c7211 */ /* 0x002fc800078608ff */
[----:B------:R-:W-:-:S05]  /*43c00*/  LEA.HI.X.SX32 R13, R10, R3, 0x1, P3 ;  /* 0x000000030a0d7211 */ /* 0x000fca00018f0eff */
[----:B------:R1:W-:Y:S04]  /*43c10*/  STL.64 [R1+0xbf0], R12 ;  /* 0x000bf00c01007387 */ /* 0x0003e80000100a00 */
[----:B------:R2:W-:Y:S04]  /*43c20*/  STL.64 [R1+0xbd0], R18 ;  /* 0x000bd01201007387 */ /* 0x0005e80000100a00 */
[----:B-1----:R-:W3:Y:S01]  /*43c30*/  LDL.LU R13, [R1+0xd94] ;  /* 0x000d9400010d7983 */ /* 0x002ee20000300800 */
[----:B------:R-:W-:-:S03]  /*43c40*/  VIADD R9, R10, UR67 ;  /* 0x000000430a097c36 */ /* 0x000fc60008000000 */
[----:B--2---:R-:W2:Y:S01]  /*43c50*/  LDL.LU R19, [R1+0x8a8] ;  /* 0x0008a80001137983 */ /* 0x004ea20000300800 */
[C---:B------:R-:W-:Y:S01]  /*43c60*/  VIADD R8, R9.reuse, UR66 ;  /* 0x0000004209087c36 */ /* 0x040fe20008000000 */
[----:B------:R-:W-:Y:S02]  /*43c70*/  LEA R28, P2, R9, R2, 0x1 ;  /* 0x00000002091c7211 */ /* 0x000fe400078408ff */
[----:B------:R-:W4:Y:S01]  /*43c80*/  LDL.LU R12, [R1+0x8ac] ;  /* 0x0008ac00010c7983 */ /* 0x000f220000300800 */
[----:B------:R-:W-:-:S04]  /*43c90*/  VIADD R0, R8, UR63 ;  /* 0x0000003f08007c36 */ /* 0x000fc80008000000 */
[----:B------:R-:W-:Y:S01]  /*43ca0*/  VIADD R5, R0, UR71 ;  /* 0x0000004700057c36 */ /* 0x000fe20008000000 */
[----:B------:R-:W-:-:S03]  /*43cb0*/  LEA R26, P3, R8, R2, 0x1 ;  /* 0x00000002081a7211 */ /* 0x000fc600078608ff */
[----:B------:R-:W-:Y:S01]  /*43cc0*/  VIADD R6, R5, UR61 ;  /* 0x0000003d05067c36 */ /* 0x000fe20008000000 */
[----:B------:R-:W-:-:S03]  /*43cd0*/  LEA.HI.X.SX32 R29, R9, R3, 0x1, P2 ;  /* 0x00000003091d7211 */ /* 0x000fc600010f0eff */
[----:B------:R-:W-:Y:S01]  /*43ce0*/  VIADD R7, R6, UR60 ;  /* 0x0000003c06077c36 */ /* 0x000fe20008000000 */
[-C--:B------:R-:W-:Y:S02]  /*43cf0*/  LEA R24, P2, R0, R2.reuse, 0x1 ;  /* 0x0000000200187211 */ /* 0x080fe400078408ff */
[-C--:B------:R-:W-:Y:S01]  /*43d00*/  LEA.HI.X.SX32 R27, R8, R3.reuse, 0x1, P3 ;  /* 0x00000003081b7211 */ /* 0x080fe200018f0eff */
[----:B------:R-:W-:Y:S01]  /*43d10*/  VIADD R4, R7, UR64 ;  /* 0x0000004007047c36 */ /* 0x000fe20008000000 */
[CC--:B------:R-:W-:Y:S02]  /*43d20*/  LEA R22, P3, R5.reuse, R2.reuse, 0x1 ;  /* 0x0000000205167211 */ /* 0x0c0fe400078608ff */
[-C--:B------:R-:W-:Y:S01]  /*43d30*/  LEA.HI.X.SX32 R25, R0, R3.reuse, 0x1, P2 ;  /* 0x0000000300197211 */ /* 0x080fe200010f0eff */
[----:B------:R-:W-:Y:S01]  /*43d40*/  VIADD R0, R4, UR59 ;  /* 0x0000003b04007c36 */ /* 0x000fe20008000000 */
[----:B------:R-:W-:Y:S02]  /*43d50*/  LEA R20, P2, R6, R2, 0x1 ;  /* 0x0000000206147211 */ /* 0x000fe400078408ff */
[----:B------:R-:W-:-:S02]  /*43d60*/  LEA.HI.X.SX32 R23, R5, R3, 0x1, P3 ;  /* 0x0000000305177211 */ /* 0x000fc400018f0eff */
[CC--:B------:R-:W-:Y:S02]  /*43d70*/  LEA R10, P3, R7.reuse, R2.reuse, 0x1 ;  /* 0x00000002070a7211 */ /* 0x0c0fe400078608ff */
[-C--:B------:R-:W-:Y:S01]  /*43d80*/  LEA.HI.X.SX32 R21, R6, R3.reuse, 0x1, P2 ;  /* 0x0000000306157211 */ /* 0x080fe200010f0eff */
[----:B------:R-:W-:Y:S01]  /*43d90*/  STL.64 [R1+0xf68], R28 ;  /* 0x000f681c01007387 */ /* 0x000fe20000100a00 */
[-C--:B------:R-:W-:Y:S02]  /*43da0*/  LEA R6, P2, R4, R2.reuse, 0x1 ;  /* 0x0000000204067211 */ /* 0x080fe400078408ff */
[-C--:B------:R-:W-:Y:S01]  /*43db0*/  LEA.HI.X.SX32 R11, R7, R3.reuse, 0x1, P3 ;  /* 0x00000003070b7211 */ /* 0x080fe200018f0eff */
[----:B------:R1:W-:Y:S01]  /*43dc0*/  STL.64 [R1+0xf70], R26 ;  /* 0x000f701a01007387 */ /* 0x0003e20000100a00 */
[----:B------:R-:W-:Y:S02]  /*43dd0*/  LEA R8, P3, R0, R2, 0x1 ;  /* 0x0000000200087211 */ /* 0x000fe400078608ff */
[----:B------:R-:W-:-:S02]  /*43de0*/  LEA.HI.X.SX32 R7, R4, R3, 0x1, P2 ;  /* 0x0000000304077211 */ /* 0x000fc400010f0eff */
[C---:B------:R-:W-:Y:S01]  /*43df0*/  LEA.HI.X.SX32 R9, R0.reuse, R3, 0x1, P3 ;  /* 0x0000000300097211 */ /* 0x040fe200018f0eff */
[----:B-1----:R-:W4:Y:S04]  /*43e00*/  LDL.LU.64 R26, [R1+0xd80] ;  /* 0x000d8000011a7983 */ /* 0x002f280000300a00 */
[----:B------:R1:W-:Y:S04]  /*43e10*/  STL.64 [R1+0xf78], R24 ;  /* 0x000f781801007387 */ /* 0x0003e80000100a00 */
[----:B-1----:R-:W5:Y:S04]  /*43e20*/  LDL.LU.64 R24, [R1+0xd88] ;  /* 0x000d880001187983 */ /* 0x002f680000300a00 */
[----:B------:R-:W-:Y:S04]  /*43e30*/  STL.64 [R1+0xf80], R22 ;  /* 0x000f801601007387 */ /* 0x000fe80000100a00 */
[----:B------:R-:W-:Y:S04]  /*43e40*/  STL.64 [R1+0xf88], R20 ;  /* 0x000f881401007387 */ /* 0x000fe80000100a00 */
[----:B------:R-:W-:Y:S04]  /*43e50*/  STL.64 [R1+0xf90], R10 ;  /* 0x000f900a01007387 */ /* 0x000fe80000100a00 */
[----:B------:R-:W-:Y:S04]  /*43e60*/  STL.64 [R1+0xf98], R6 ;  /* 0x000f980601007387 */ /* 0x000fe80000100a00 */
[----:B------:R1:W-:Y:S04]  /*43e70*/  STL [R1+0xf60], R9 ;  /* 0x000f600901007387 */ /* 0x0003e80000100800 */
[----:B-1----:R-:W2:Y:S04]  /*43e80*/  LDL.LU R9, [R1+0x124] ;  /* 0x0001240001097983 */ /* 0x002ea80000300800 */
[----:B------:R-:W4:Y:S04]  /*43e90*/  LDL.LU.64 R10, [R1+0xd78] ;  /* 0x000d7800010a7983 */ /* 0x000f280000300a00 */
[----:B------:R-:W4:Y:S04]  /*43ea0*/  LDL.LU.64 R22, [R1+0xd70] ;  /* 0x000d700001167983 */ /* 0x000f280000300a00 */
[----:B------:R-:W4:Y:S04]  /*43eb0*/  LDL.LU R7, [R1+0xa10] ;  /* 0x000a100001077983 */ /* 0x000f280000300800 */
[----:B------:R-:W4:Y:S04]  /*43ec0*/  LDL.LU.64 R20, [R1+0xd68] ;  /* 0x000d680001147983 */ /* 0x000f280000300a00 */
[----:B------:R-:W4:Y:S01]  /*43ed0*/  LDL.LU.64 R28, [R1+0xd60] ;  /* 0x000d6000011c7983 */ /* 0x000f220000300a00 */
[----:B---3--:R-:W-:Y:S01]  /*43ee0*/  ISETP.LT.AND P2, PT, R13, UR4, !P0 ;  /* 0x000000040d007c0c */ /* 0x008fe2000c741270 */
[----:B------:R-:W-:-:S02]  /*43ef0*/  VIADD R5, R0, UR58 ;  /* 0x0000003a00057c36 */ /* 0x000fc40008000000 */
[----:B------:R-:W3:Y:S01]  /*43f00*/  LDL.LU R13, [R1+0xa14] ;  /* 0x000a1400010d7983 */ /* 0x000ee20000300800 */
[----:B------:R-:W1:Y:S01]  /*43f10*/  LDCU UR4, c[0x0][0x39c] ;  /* 0x00007380ff0477ac */ /* 0x000e620008000800 */
[C---:B------:R-:W-:Y:S01]  /*43f20*/  VIADD R18, R5.reuse, UR23 ;  /* 0x0000001705127c36 */ /* 0x040fe20008000000 */
[----:B------:R-:W-:-:S04]  /*43f30*/  LEA R4, P4, R5, R2, 0x1 ;  /* 0x0000000205047211 */ /* 0x000fc800078808ff */
[C---:B------:R-:W-:Y:S02]  /*43f40*/  LEA R2, P5, R18.reuse, R2, 0x1 ;  /* 0x0000000212027211 */ /* 0x040fe400078a08ff */
[-C--:B------:R-:W-:Y:S02]  /*43f50*/  LEA.HI.X.SX32 R5, R5, R3.reuse, 0x1, P4 ;  /* 0x0000000305057211 */ /* 0x080fe400020f0eff */
[----:B------:R-:W-:-:S03]  /*43f60*/  LEA.HI.X.SX32 R3, R18, R3, 0x1, P5 ;  /* 0x0000000312037211 */ /* 0x000fc600028f0eff */
[----:B------:R-:W-:Y:S01]  /*43f70*/  STL.64 [R1+0xfa8], R4 ;  /* 0x000fa80401007387 */ /* 0x000fe20000100a00 */
[C---:B--2---:R-:W-:Y:S02]  /*43f80*/  VIADD R18, R9.reuse, 0x99 ;  /* 0x0000009909127836 */ /* 0x044fe40000000000 */
[----:B------:R-:W-:-:S03]  /*43f90*/  VIADD R0, R9, 0x98 ;  /* 0x0000009809007836 */ /* 0x000fc60000000000 */
[----:B------:R-:W-:Y:S02]  /*43fa0*/  ISETP.LT.AND P4, PT, R18, UR21, !P0 ;  /* 0x0000001512007c0c */ /* 0x000fe4000c781270 */
[----:B------:R-:W-:Y:S02]  /*43fb0*/  ISETP.LT.AND P3, PT, R0, UR5, !P0 ;  /* 0x0000000500007c0c */ /* 0x000fe4000c761270 */
[----:B------:R-:W-:Y:S01]  /*43fc0*/  PRMT R18, R19, 0x7632, R18 ;  /* 0x0000763213127816 */ /* 0x000fe20000000012 */
[----:B------:R-:W-:Y:S01]  /*43fd0*/  VIADD R0, R9, 0x9a ;  /* 0x0000009a09007836 */ /* 0x000fe20000000000 */
[----:B------:R-:W2:Y:S03]  /*43fe0*/  LDCU UR5, c[0x0][0x39c] ;  /* 0x00007380ff0577ac */ /* 0x000ea60008000800 */
[----:B-----5:R5:W-:Y:S04]  /*43ff0*/  @P6 STG.E.U16 desc[UR8][R24.64], R18 ;  /* 0x0000001218006986 */ /* 0x020be8000c101508 */
[----:B----4-:R4:W-:Y:S04]  /*44000*/  @P1 STG.E.U16 desc[UR8][R26.64], R12 ;  /* 0x0000000c1a001986 */ /* 0x0109e8000c101508 */
[----:B-----5:R-:W5:Y:S01]  /*44010*/  LDL.LU.64 R24, [R1+0xd58] ;  /* 0x000d580001187983 */ /* 0x020f620000300a00 */
[----:B------:R-:W-:-:S03]  /*44020*/  PRMT R18, R12, 0x7632, R18 ;  /* 0x000076320c127816 */ /* 0x000fc60000000012 */
[----:B----4-:R-:W4:Y:S04]  /*44030*/  LDL.LU.64 R26, [R1+0xd50] ;  /* 0x000d5000011a7983 */ /* 0x010f280000300a00 */
[----:B------:R-:W4:Y:S01]  /*44040*/  LDL.LU R19, [R1+0xa18] ;  /* 0x000a180001137983 */ /* 0x000f220000300800 */
[----:B------:R-:W-:-:S03]  /*44050*/  ISETP.LT.AND P5, PT, R0, UR20, !P0 ;  /* 0x0000001400007c0c */ /* 0x000fc6000c7a1270 */
[----:B------:R0:W-:Y:S04]  /*44060*/  @P2 STG.E.U16 desc[UR8][R10.64], R18 ;  /* 0x000000120a002986 */ /* 0x0001e8000c101508 */
[----:B------:R1:W-:Y:S04]  /*44070*/  @P3 STG.E.U16 desc[UR8][R22.64], R7 ;  /* 0x0000000716003986 */ /* 0x0003e8000c101508 */
[----:B0-----:R-:W4:Y:S04]  /*44080*/  LDL.LU.64 R10, [R1+0xd48] ;  /* 0x000d4800010a7983 */ /* 0x001f280000300a00 */
[----:B-1----:R-:W4:Y:S04]  /*44090*/  LDL.LU.64 R22, [R1+0xd40] ;  /* 0x000d400001167983 */ /* 0x002f280000300a00 */
[----:B------:R-:W4:Y:S01]  /*440a0*/  LDL.LU R12, [R1+0xa1c] ;  /* 0x000a1c00010c7983 */ /* 0x000f220000300800 */
[----:B------:R-:W-:-:S05]  /*440b0*/  PRMT R18, R7, 0x7632, R18 ;  /* 0x0000763207127816 */ /* 0x000fca0000000012 */
[----:B------:R0:W-:Y:S04]  /*440c0*/  @P4 STG.E.U16 desc[UR8][R20.64], R18 ;  /* 0x0000001214004986 */ /* 0x0001e8000c101508 */
[----:B0-----:R-:W4:Y:S04]  /*440d0*/  LDL.LU.64 R20, [R1+0xd38] ;  /* 0x000d380001147983 */ /* 0x001f280000300a00 */
[----:B---3--:R0:W-:Y:S04]  /*440e0*/  @P5 STG.E.U16 desc[UR8][R28.64], R13 ;  /* 0x0000000d1c005986 */ /* 0x0081e8000c101508 */
[----:B0-----:R-:W3:Y:S04]  /*440f0*/  LDL.LU.64 R28, [R1+0xd30] ;  /* 0x000d3000011c7983 */ /* 0x001ee80000300a00 */
[----:B------:R-:W3:Y:S01]  /*44100*/  LDL.LU R7, [R1+0xa00] ;  /* 0x000a000001077983 */ /* 0x000ee20000300800 */
[----:B------:R-:W-:-:S05]  /*44110*/  VIADD R0, R9, 0x9b ;  /* 0x0000009b09007836 */ /* 0x000fca0000000000 */
[----:B------:R-:W-:Y:S01]  /*44120*/  ISETP.LT.AND P6, PT, R0, UR18, !P0 ;  /* 0x0000001200007c0c */ /* 0x000fe2000c7c1270 */
[----:B------:R-:W-:-:S05]  /*44130*/  VIADD R0, R9, 0x9c ;  /* 0x0000009c09007836 */ /* 0x000fca0000000000 */
[----:B------:R-:W-:Y:S01]  /*44140*/  ISETP.LT.AND P1, PT, R0, UR4, !P0 ;  /* 0x0000000400007c0c */ /* 0x000fe2000c721270 */
[C---:B------:R-:W-:Y:S01]  /*44150*/  VIADD R0, R9.reuse, 0x9d ;  /* 0x0000009d09007836 */ /* 0x040fe20000000000 */
[----:B------:R-:W0:Y:S04]  /*44160*/  LDCU UR4, c[0x0][0x39c] ;  /* 0x00007380ff0477ac */ /* 0x000e280008000800 */
[----:B--2---:R-:W-:Y:S01]  /*44170*/  ISETP.LT.AND P2, PT, R0, UR5, !P0 ;  /* 0x0000000500007c0c */ /* 0x004fe2000c741270 */
[----:B------:R-:W-:Y:S01]  /*44180*/  VIADD R0, R9, 0x9e ;  /* 0x0000009e09007836 */ /* 0x000fe20000000000 */
[----:B------:R-:W-:Y:S01]  /*44190*/  PRMT R18, R13, 0x7632, R18 ;  /* 0x000076320d127816 */ /* 0x000fe20000000012 */
[----:B------:R-:W1:Y:S03]  /*441a0*/  LDCU UR5, c[0x0][0x39c] ;  /* 0x00007380ff0577ac */ /* 0x000e660008000800 */
[----:B------:R-:W-:Y:S01]  /*441b0*/  ISETP.LT.AND P3, PT, R0, UR6, !P0 ;  /* 0x0000000600007c0c */ /* 0x000fe2000c761270 */
[C---:B------:R-:W-:Y:S01]  /*441c0*/  VIADD R0, R9.reuse, 0x9f ;  /* 0x0000009f09007836 */ /* 0x040fe20000000000 */
[----:B------:R-:W2:Y:S04]  /*441d0*/  LDCU UR6, c[0x0][0x39c] ;  /* 0x00007380ff0677ac */ /* 0x000ea80008000800 */
[----:B------:R-:W-:Y:S01]  /*441e0*/  ISETP.LT.AND P4, PT, R0, UR7, !P0 ;  /* 0x0000000700007c0c */ /* 0x000fe2000c781270 */
[C---:B------:R-:W-:Y:S01]  /*441f0*/  VIADD R0, R9.reuse, 0xa0 ;  /* 0x000000a009007836 */ /* 0x040fe20000000000 */
[----:B------:R-:W1:Y:S04]  /*44200*/  LDCU UR7, c[0x0][0x39c] ;  /* 0x00007380ff0777ac */ /* 0x000e680008000800 */
[----:B0-----:R-:W-:Y:S01]  /*44210*/  ISETP.LT.AND P5, PT, R0, UR4, !P0 ;  /* 0x0000000400007c0c */ /* 0x001fe2000c7a1270 */
[----:B-----5:R0:W-:Y:S01]  /*44220*/  @P6 STG.E.U16 desc[UR8][R24.64], R18 ;  /* 0x0000001218006986 */ /* 0x0201e2000c101508 */
[----:B------:R-:W-:Y:S01]  /*44230*/  VIADD R0, R9, 0xa1 ;  /* 0x000000a109007836 */ /* 0x000fe20000000000 */
[----:B------:R-:W5:Y:S02]  /*44240*/  LDCU UR4, c[0x0][0x39c] ;  /* 0x00007380ff0477ac */ /* 0x000f640008000800 */
[----:B----4-:R4:W-:Y:S04]  /*44250*/  @P1 STG.E.U16 desc[UR8][R26.64], R19 ;  /* 0x000000131a001986 */ /* 0x0109e8000c101508 */
[----:B0-----:R-:W5:Y:S01]  /*44260*/  LDL.LU.64 R24, [R1+0xd28] ;  /* 0x000d280001187983 */ /* 0x001f620000300a00 */
[----:B------:R-:W-:-:S03]  /*44270*/  PRMT R18, R19, 0x7632, R18 ;  /* 0x0000763213127816 */ /* 0x000fc60000000012 */
[----:B----4-:R-:W4:Y:S04]  /*44280*/  LDL.LU.64 R26, [R1+0xd20] ;  /* 0x000d2000011a7983 */ /* 0x010f280000300a00 */
[----:B------:R-:W4:Y:S04]  /*44290*/  LDL.LU R13, [R1+0xa04] ;  /* 0x000a0400010d7983 */ /* 0x000f280000300800 */
        /* <DEDUP_REMOVED lines=11> */
[----:B------:R-:W-:Y:S01]  /*44350*/  ISETP.LT.AND P6, PT, R0, UR5, !P0 ;  /* 0x0000000500007c0c */ /* 0x000fe2000c7c1270 */
[C---:B------:R-:W-:Y:S01]  /*44360*/  VIADD R0, R9.reuse, 0xa2 ;  /* 0x000000a209007836 */ /* 0x040fe20000000000 */
[----:B------:R-:W0:Y:S04]  /*44370*/  LDCU UR5, c[0x0][0x39c] ;  /* 0x00007380ff0577ac */ /* 0x000e280008000800 */
[----:B--2---:R-:W-:Y:S01]  /*44380*/  ISETP.LT.AND P1, PT, R0, UR6, !P0 ;  /* 0x0000000600007c0c */ /* 0x004fe2000c721270 */
[C---:B------:R-:W-:Y:S01]  /*44390*/  VIADD R0, R9.reuse, 0xa3 ;  /* 0x000000a309007836 */ /* 0x040fe20000000000 */
[----:B------:R-:W1:Y:S04]  /*443a0*/  LDCU UR6, c[0x0][0x39c] ;  /* 0x00007380ff0677ac */ /* 0x000e680008000800 */
[----:B------:R-:W-:Y:S01]  /*443b0*/  ISETP.LT.AND P2, PT, R0, UR7, !P0 ;  /* 0x0000000700007c0c */ /* 0x000fe2000c741270 */
[----:B------:R-:W-:Y:S01]  /*443c0*/  VIADD R0, R9, 0xa4 ;  /* 0x000000a409007836 */ /* 0x000fe20000000000 */
[----:B------:R-:W-:Y:S01]  /*443d0*/  PRMT R18, R7, 0x7632, R18 ;  /* 0x0000763207127816 */ /* 0x000fe20000000012 */
[----:B------:R-:W2:Y:S03]  /*443e0*/  LDCU UR7, c[0x0][0x39c] ;  /* 0x00007380ff0777ac */ /* 0x000ea60008000800 */
[----:B-----5:R-:W-:Y:S01]  /*443f0*/  ISETP.LT.AND P3, PT, R0, UR4, !P0 ;  /* 0x0000000400007c0c */ /* 0x020fe2000c761270 */
[C---:B------:R-:W-:Y:S01]  /*44400*/  VIADD R0, R9.reuse, 0xa5 ;  /* 0x000000a509007836 */ /* 0x040fe20000000000 */
[----:B------:R-:W5:Y:S04]  /*44410*/  LDCU UR4, c[0x0][0x39c] ;  /* 0x00007380ff0477ac */ /* 0x000f680008000800 */
[----:B0-----:R-:W-:Y:S01]  /*44420*/  ISETP.LT.AND P4, PT, R0, UR5, !P0 ;  /* 0x0000000500007c0c */ /* 0x001fe2000c781270 */
[C---:B------:R-:W-:Y:S01]  /*44430*/  VIADD R0, R9.reuse, 0xa6 ;  /* 0x000000a609007836 */ /* 0x040fe20000000000 */
[----:B------:R-:W0:Y:S04]  /*44440*/  LDCU UR5, c[0x0][0x39c] ;  /* 0x00007380ff0577ac */ /* 0x000e280008000800 */
[----:B-1----:R-:W-:Y:S01]  /*44450*/  ISETP.LT.AND P5, PT, R0, UR6, !P0 ;  /* 0x0000000600007c0c */ /* 0x002fe2000c7a1270 */
[----:B------:R1:W-:Y:S01]  /*44460*/  @P6 STG.E.U16 desc[UR8][R24.64], R18 ;  /* 0x0000001218006986 */ /* 0x0003e2000c101508 */
[----:B------:R-:W-:Y:S01]  /*44470*/  VIADD R0, R9, 0xa7 ;  /* 0x000000a709007836 */ /* 0x000fe20000000000 */
[----:B------:R-:W0:Y:S02]  /*44480*/  LDCU UR6, c[0x0][0x39c] ;  /* 0x00007380ff0677ac */ /* 0x000e240008000800 */
[----:B-1----:R-:W5:Y:S01]  /*44490*/  LDL.LU.64 R24, [R1+0xcd8] ;  /* 0x000cd80001187983 */ /* 0x002f620000300a00 */
[----:B----4-:R-:W-:-:S03]  /*444a0*/  PRMT R18, R13, 0x7632, R18 ;  /* 0x000076320d127816 */ /* 0x010fc60000000012 */
[----:B------:R1:W-:Y:S04]  /*444b0*/  @P1 STG.E.U16 desc[UR8][R26.64], R13 ;  /* 0x0000000d1a001986 */ /* 0x0003e8000c101508 */
[----:B-1----:R-:W4:Y:S04]  /*444c0*/  LDL.LU.64 R26, [R1+0xcd0] ;  /* 0x000cd000011a7983 */ /* 0x002f280000300a00 */
[----:B------:R-:W4:Y:S04]  /*444d0*/  LDL.LU R7, [R1+0x9f0] ;  /* 0x0009f00001077983 */ /* 0x000f280000300800 */
[----:B------:R1:W-:Y:S04]  /*444e0*/  @P2 STG.E.U16 desc[UR8][R10.64], R18 ;  /* 0x000000120a002986 */ /* 0x0003e8000c101508 */
[----:B------:R0:W-:Y:S04]  /*444f0*/  @P3 STG.E.U16 desc[UR8][R22.64], R19 ;  /* 0x0000001316003986 */ /* 0x0001e8000c101508 */
[----:B-1----:R-:W4:Y:S04]  /*44500*/  LDL.LU.64 R10, [R1+0xcc8] ;  /* 0x000cc800010a7983 */ /* 0x002f280000300a00 */
[----:B0-----:R-:W4:Y:S04]  /*44510*/  LDL.LU.64 R22, [R1+0xcc0] ;  /* 0x000cc00001167983 */ /* 0x001f280000300a00 */
[----:B------:R-:W4:Y:S01]  /*44520*/  LDL.LU R13, [R1+0x9f4] ;  /* 0x0009f400010d7983 */ /* 0x000f220000300800 */
[----:B------:R-:W-:-:S05]  /*44530*/  PRMT R18, R19, 0x7632, R18 ;  /* 0x0000763213127816 */ /* 0x000fca0000000012 */
[----:B------:R0:W-:Y:S04]  /*44540*/  @P4 STG.E.U16 desc[UR8][R20.64], R18 ;  /* 0x0000001214004986 */ /* 0x0001e8000c101508 */
[----:B0-----:R-:W4:Y:S04]  /*44550*/  LDL.LU.64 R20, [R1+0xca8] ;  /* 0x000ca80001147983 */ /* 0x001f280000300a00 */
[----:B---3--:R0:W-:Y:S04]  /*44560*/  @P5 STG.E.U16 desc[UR8][R28.64], R12 ;  /* 0x0000000c1c005986 */ /* 0x0081e8000c101508 */
[----:B0-----:R-:W3:Y:S04]  /*44570*/  LDL.LU.64 R28, [R1+0xca0] ;  /* 0x000ca000011c7983 */ /* 0x001ee80000300a00 */
[----:B------:R-:W3:Y:S01]  /*44580*/  LDL.LU R19, [R1+0x9f8] ;  /* 0x0009f80001137983 */ /* 0x000ee20000300800 */
[----:B--2---:R-:W-:Y:S01]  /*44590*/  ISETP.LT.AND P6, PT, R0, UR7, !P0 ;  /* 0x0000000700007c0c */ /* 0x004fe2000c7c1270 */
[C---:B------:R-:W-:Y:S01]  /*445a0*/  VIADD R0, R9.reuse, 0xa8 ;  /* 0x000000a809007836 */ /* 0x040fe20000000000 */
[----:B------:R-:W0:Y:S04]  /*445b0*/  LDCU UR7, c[0x0][0x39c] ;  /* 0x00007380ff0777ac */ /* 0x000e280008000800 */
[----:B-----5:R-:W-:Y:S01]  /*445c0*/  ISETP.LT.AND P1, PT, R0, UR4, !P0 ;  /* 0x0000000400007c0c */ /* 0x020fe2000c721270 */
[C---:B------:R-:W-:Y:S01]  /*445d0*/  VIADD R0, R9.reuse, 0xa9 ;  /* 0x000000a909007836 */ /* 0x040fe20000000000 */
[----:B------:R-:W1:Y:S04]  /*445e0*/  LDCU UR4, c[0x0][0x39c] ;  /* 0x00007380ff0477ac */ /* 0x000e680008000800 */
[----:B------:R-:W-:Y:S01]  /*445f0*/  ISETP.LT.AND P2, PT, R0, UR5, !P0 ;  /* 0x0000000500007c0c */ /* 0x000fe2000c741270 */
[C---:B------:R-:W-:Y:S01]  /*44600*/  VIADD R0, R9.reuse, 0xaa ;  /* 0x000000aa09007836 */ /* 0x040fe20000000000 */
[----:B------:R-:W-:Y:S01]  /*44610*/  PRMT R18, R12, 0x7632, R18 ;  /* 0x000076320c127816 */ /* 0x000fe20000000012 */
[----:B------:R-:W2:Y:S03]  /*44620*/  LDCU UR5, c[0x0][0x39c] ;  /* 0x00007380ff0577ac */ /* 0x000ea60008000800 */
[----:B------:R-:W-:Y:S01]  /*44630*/  ISETP.LT.AND P3, PT, R0, UR6, !P0 ;  /* 0x0000000600007c0c */ /* 0x000fe2000c761270 */
        /* <DEDUP_REMOVED lines=9> */
[----:B-1----:R-:W5:Y:S04]  /*446d0*/  LDL.LU.64 R24, [R1+0xc88] ;  /* 0x000c880001187983 */ /* 0x002f680000300a00 */
[----:B----4-:R1:W-:Y:S01]  /*446e0*/  @P1 STG.E.U16 desc[UR8][R26.64], R7 ;  /* 0x000000071a001986 */ /* 0x0103e2000c101508 */
[----:B------:R-:W-:-:S03]  /*446f0*/  PRMT R18, R7, 0x7632, R18 ;  /* 0x0000763207127816 */ /* 0x000fc60000000012 */
        /* <DEDUP_REMOVED lines=20> */
[----:B------:R-:W-:Y:S01]  /*44840*/  VIADD R0, R9, 0xb0 ;  /* 0x000000b009007836 */ /* 0x000fe20000000000 */
        /* <DEDUP_REMOVED lines=510> */
[----:B------:R-:W-:Y:S01]  /*46830*/  VIADD R0, R9, 0x106 ;  /* 0x0000010609007836 */ /* 0x000fe20000000000 */
[----:B------:R-:W0:Y:S01]  /*46840*/  LDCU UR5, c[0x0][0x39c] ;  /* 0x00007380ff0577ac */ /* 0x000e220008000800 */
[----:B------:R0:W-:Y:S03]  /*46850*/  @P6 STG.E.U16 desc[UR8][R24.64], R18 ;  /* 0x0000001218006986 */ /* 0x0001e6000c101508 */
[----:B-1----:R-:W-:Y:S01]  /*46860*/  ISETP.LT.AND P5, PT, R0, UR6, !P0 ;  /* 0x0000000600007c0c */ /* 0x002fe2000c7a1270 */
[----:B0-----:R-:W5:Y:S04]  /*46870*/  LDL.LU.64 R24, [R1+0x1c8] ;  /* 0x0001c80001187983 */ /* 0x001f680000300a00 */
[----:B----4-:R0:W-:Y:S01]  /*46880*/  @P1 STG.E.U16 desc[UR8][R26.64], R13 ;  /* 0x0000000d1a001986 */ /* 0x0101e2000c101508 */
[----:B------:R-:W-:Y:S01]  /*46890*/  PRMT R18, R13, 0x7632, R18 ;  /* 0x000076320d127816 */ /* 0x000fe20000000012 */
[----:B------:R-:W-:Y:S01]  /*468a0*/  VIADD R0, R9, 0x107 ;  /* 0x0000010709007836 */ /* 0x000fe20000000000 */
[----:B------:R-:W1:Y:S01]  /*468b0*/  LDCU UR6, c[0x0][0x39c] ;  /* 0x00007380ff0677ac */ /* 0x000e620008000800 */
[----:B0-----:R-:W4:Y:S04]  /*468c0*/  LDL.LU.64 R26, [R1+0x1c0] ;  /* 0x0001c000011a7983 */ /* 0x001f280000300a00 */
        /* <DEDUP_REMOVED lines=63> */
[----:B------:R-:W0:Y:S01]  /*46cc0*/  LDCU UR5, c[0x0][0x39c] ;  /* 0x00007380ff0577ac */ /* 0x000e220008000800 */
[----:B------:R2:W-:Y:S03]  /*46cd0*/  @P6 STG.E.U16 desc[UR8][R24.64], R18 ;  /* 0x0000001218006986 */ /* 0x0005e6000c101508 */
[----:B-1----:R-:W-:Y:S01]  /*46ce0*/  ISETP.LT.AND P5, PT, R0, UR6, !P0 ;  /* 0x0000000600007c0c */ /* 0x002fe2000c7a1270 */
[----:B--2---:R-:W2:Y:S04]  /*46cf0*/  LDL.LU.64 R24, [R1+0x148] ;  /* 0x0001480001187983 */ /* 0x004ea80000300a00 */
[----:B----4-:R1:W-:Y:S01]  /*46d00*/  @P1 STG.E.U16 desc[UR8][R26.64], R12 ;  /* 0x0000000c1a001986 */ /* 0x0103e2000c101508 */
[----:B------:R-:W-:Y:S01]  /*46d10*/  PRMT R18, R12, 0x7632, R18 ;  /* 0x000076320c127816 */ /* 0x000fe20000000012 */
[----:B------:R-:W-:Y:S01]  /*46d20*/  VIADD R0, R9, 0x113 ;  /* 0x0000011309007836 */ /* 0x000fe20000000000 */
[----:B------:R-:W4:Y:S01]  /*46d30*/  LDCU UR6, c[0x0][0x39c] ;  /* 0x00007380ff0677ac */ /* 0x000f220008000800 */
[----:B-1----:R-:W2:Y:S04]  /*46d40*/  LDL.LU.64 R26, [R1+0x140] ;  /* 0x00014000011a7983 */ /* 0x002ea80000300a00 */
[----:B------:R-:W2:Y:S04]  /*46d50*/  LDL.LU R19, [R1+0x908] ;  /* 0x0009080001137983 */ /* 0x000ea80000300800 */
[----:B------:R1:W-:Y:S04]  /*46d60*/  @P2 STG.E.U16 desc[UR8][R10.64], R18 ;  /* 0x000000120a002986 */ /* 0x0003e8000c101508 */
[----:B------:R0:W-:Y:S04]  /*46d70*/  @P3 STG.E.U16 desc[UR8][R22.64], R7 ;  /* 0x0000000716003986 */ /* 0x0001e8000c101508 */
[----:B-1----:R-:W2:Y:S04]  /*46d80*/  LDL.LU.64 R10, [R1+0x138] ;  /* 0x00013800010a7983 */ /* 0x002ea80000300a00 */
[----:B0-----:R-:W2:Y:S04]  /*46d90*/  LDL.LU.64 R22, [R1+0x130] ;  /* 0x0001300001167983 */ /* 0x001ea80000300a00 */
[----:B------:R-:W2:Y:S01]  /*46da0*/  LDL.LU R12, [R1+0x90c] ;  /* 0x00090c00010c7983 */ /* 0x000ea20000300800 */
[----:B------:R-:W-:-:S05]  /*46db0*/  PRMT R18, R7, 0x7632, R18 ;  /* 0x0000763207127816 */ /* 0x000fca0000000012 */
[----:B------:R0:W-:Y:S04]  /*46dc0*/  @P4 STG.E.U16 desc[UR8][R20.64], R18 ;  /* 0x0000001214004986 */ /* 0x0001e8000c101508 */
[----:B0-----:R-:W2:Y:S04]  /*46dd0*/  LDL.LU.64 R20, [R1+0x128] ;  /* 0x0001280001147983 */ /* 0x001ea80000300a00 */
[----:B---3--:R0:W-:Y:S04]  /*46de0*/  @P5 STG.E.U16 desc[UR8][R28.64], R13 ;  /* 0x0000000d1c005986 */ /* 0x0081e8000c101508 */
[----:B0-----:R-:W3:Y:S04]  /*46df0*/  LDL.LU.64 R28, [R1+0x118] ;  /* 0x00011800011c7983 */ /* 0x001ee80000300a00 */
[----:B------:R-:W3:Y:S01]  /*46e00*/  LDL.LU R7, [R1+0x8f0] ;  /* 0x0008f00001077983 */ /* 0x000ee20000300800 */
[----:B------:R-:W-:Y:S01]  /*46e10*/  ISETP.LT.AND P6, PT, R0, UR7, !P0 ;  /* 0x0000000700007c0c */ /* 0x000fe2000c7c1270 */
        /* <DEDUP_REMOVED lines=8> */
[----:B------:R-:W5:Y:S03]  /*46ea0*/  LDCU UR5, c[0x0][0x39c] ;  /* 0x00007380ff0577ac */ /* 0x000f660008000800 */
[----:B----4-:R-:W-:Y:S01]  /*46eb0*/  ISETP.LT.AND P3, PT, R0, UR6, !P0 ;  /* 0x0000000600007c0c */ /* 0x010fe2000c761270 */
[C---:B------:R-:W-:Y:S01]  /*46ec0*/  VIADD R0, R9.reuse, 0x117 ;  /* 0x0000011709007836 */ /* 0x040fe20000000000 */
[----:B------:R-:W4:Y:S01]  /*46ed0*/  LDCU UR6, c[0x0][0x39c] ;  /* 0x00007380ff0677ac */ /* 0x000f220008000800 */
[----:B--2---:R2:W-:Y:S03]  /*46ee0*/  @P6 STG.E.U16 desc[UR8][R24.64], R18 ;  /* 0x0000001218006986 */ /* 0x0045e6000c101508 */
[----:B0-----:R-:W-:Y:S01]  /*46ef0*/  ISETP.LT.AND P4, PT, R0, UR7, !P0 ;  /* 0x0000000700007c0c */ /* 0x001fe2000c781270 */
[----:B------:R-:W-:Y:S01]  /*46f00*/  VIADD R0, R9, 0x118 ;  /* 0x0000011809007836 */ /* 0x000fe20000000000 */
[----:B------:R-:W0:Y:S01]  /*46f10*/  LDCU UR7, c[0x0][0x39c] ;  /* 0x00007380ff0777ac */ /* 0x000e220008000800 */
[----:B--2---:R-:W2:Y:S03]  /*46f20*/  LDL.LU.64 R24, [R1+0x110] ;  /* 0x0001100001187983 */ /* 0x004ea60000300a00 */
[----:B-1----:R-:W-:Y:S01]  /*46f30*/  ISETP.LT.AND P5, PT, R0, UR4, !P0 ;  /* 0x0000000400007c0c */ /* 0x002fe2000c7a1270 */
[----:B------:R1:W-:Y:S01]  /*46f40*/  @P1 STG.E.U16 desc[UR8][R26.64], R19 ;  /* 0x000000131a001986 */ /* 0x0003e2000c101508 */
[----:B------:R-:W-:Y:S01]  /*46f50*/  PRMT R18, R19, 0x7632, R18 ;  /* 0x0000763213127816 */ /* 0x000fe20000000012 */
[----:B------:R-:W-:Y:S01]  /*46f60*/  VIADD R0, R9, 0x119 ;  /* 0x0000011909007836 */ /* 0x000fe20000000000 */
[----:B------:R-:W0:Y:S01]  /*46f70*/  LDCU UR4, c[0x0][0x39c] ;  /* 0x00007380ff0477ac */ /* 0x000e220008000800 */
        /* <DEDUP_REMOVED lines=13> */
[----:B-----5:R-:W-:Y:S01]  /*47050*/  ISETP.LT.AND P6, PT, R0, UR5, !P0 ;  /* 0x0000000500007c0c */ /* 0x020fe2000c7c1270 */
[C---:B------:R-:W-:Y:S01]  /*47060*/  VIADD R0, R9.reuse, 0x11a ;  /* 0x0000011a09007836 */ /* 0x040fe20000000000 */
[----:B------:R-:W0:Y:S04]  /*47070*/  LDCU UR5, c[0x0][0x39c] ;  /* 0x00007380ff0577ac */ /* 0x000e280008000800 */
[----:B----4-:R-:W-:Y:S01]  /*47080*/  ISETP.LT.AND P1, PT, R0, UR6, !P0 ;  /* 0x0000000600007c0c */ /* 0x010fe2000c721270 */
[C---:B------:R-:W-:Y:S01]  /*47090*/  VIADD R0, R9.reuse, 0x11b ;  /* 0x0000011b09007836 */ /* 0x040fe20000000000 */
[----:B------:R-:W1:Y:S04]  /*470a0*/  LDCU UR6, c[0x0][0x39c] ;  /* 0x00007380ff0677ac */ /* 0x000e680008000800 */
[----:B------:R-:W-:Y:S01]  /*470b0*/  ISETP.LT.AND P2, PT, R0, UR7, !P0 ;  /* 0x0000000700007c0c */ /* 0x000fe2000c741270 */
[----:B------:R-:W-:Y:S01]  /*470c0*/  VIADD R0, R9, 0x11c ;  /* 0x0000011c09007836 */ /* 0x000fe20000000000 */
[----:B------:R-:W-:Y:S01]  /*470d0*/  PRMT R18, R7, 0x7632, R18 ;  /* 0x0000763207127816 */ /* 0x000fe20000000012 */
[----:B------:R-:W4:Y:S03]  /*470e0*/  LDCU UR7, c[0x0][0x39c] ;  /* 0x00007380ff0777ac */ /* 0x000f260008000800 */
[----:B------:R-:W-:Y:S01]  /*470f0*/  ISETP.LT.AND P3, PT, R0, UR4, !P0 ;  /* 0x0000000400007c0c */ /* 0x000fe2000c761270 */
[C---:B------:R-:W-:Y:S01]  /*47100*/  VIADD R0, R9.reuse, 0x11d ;  /* 0x0000011d09007836 */ /* 0x040fe20000000000 */
[----:B------:R-:W5:Y:S01]  /*47110*/  LDCU UR4, c[0x0][0x39c] ;  /* 0x00007380ff0477ac */ /* 0x000f620008000800 */
        /* <DEDUP_REMOVED lines=23> */
[----:B----4-:R-:W-:Y:S01]  /*47290*/  ISETP.LT.AND P6, PT, R0, UR7, !P0 ;  /* 0x0000000700007c0c */ /* 0x010fe2000c7c1270 */
        /* <DEDUP_REMOVED lines=8> */
[----:B------:R-:W4:Y:S03]  /*47320*/  LDCU UR5, c[0x0][0x39c] ;  /* 0x00007380ff0577ac */ /* 0x000f260008000800 */
[----:B------:R-:W-:Y:S01]  /*47330*/  ISETP.LT.AND P3, PT, R0, UR6, !P0 ;  /* 0x0000000600007c0c */ /* 0x000fe2000c761270 */
[C---:B------:R-:W-:Y:S01]  /*47340*/  VIADD R0, R9.reuse, 0x123 ;  /* 0x0000012309007836 */ /* 0x040fe20000000000 */
[----:B--2---:R2:W-:Y:S01]  /*47350*/  @P6 STG.E.U16 desc[UR8][R24.64], R18 ;  /* 0x0000001218006986 */ /* 0x0045e2000c101508 */
[----:B------:R-:W5:Y:S03]  /*47360*/  LDCU UR6, c[0x0][0x39c] ;  /* 0x00007380ff0677ac */ /* 0x000f660008000800 */
        /* <DEDUP_REMOVED lines=34> */
[----:B--2---:R2:W-:Y:S01]  /*47590*/  @P6 STG.E.U16 desc[UR8][R24.64], R18 ;  /* 0x0000001218006986 */ /* 0x0045e2000c101508 */
[----:B------:R-:W5:Y:S03]  /*475a0*/  LDCU UR4, c[0x0][0x39c] ;  /* 0x00007380ff0477ac */ /* 0x000f660008000800 */
[----:B0-----:R-:W-:Y:S01]  /*475b0*/  ISETP.LT.AND P4, PT, R0, UR5, !P0 ;  /* 0x0000000500007c0c */ /* 0x001fe2000c781270 */
[C---:B------:R-:W-:Y:S01]  /*475c0*/  VIADD R0, R9.reuse, 0x12a ;  /* 0x0000012a09007836 */ /* 0x040fe20000000000 */
        /* <DEDUP_REMOVED lines=88> */
[----:B0-----:R-:W2:Y:S04]  /*47b50*/  LDL.LU.64 R20, [R1] ;  /* 0x0000000001147983 */ /* 0x001ea80000300a00 */
        /* <DEDUP_REMOVED lines=806> */
[----:B--2---:R2:W-:Y:S01]  /*4adc0*/  @P6 STG.E.U16 desc[UR8][R24.64], R18 ;  /* 0x0000001218006986 */ /* 0x0045e2000c101508 */
[C---:B------:R-:W-:Y:S01]  /*4add0*/  VIADD R0, R9.reuse, 0x1bf ;  /* 0x000001bf09007836 */ /* 0x040fe20000000000 */
[----:B------:R-:W5:Y:S04]  /*4ade0*/  LDCU UR6, c[0x0][0x39c] ;  /* 0x00007380ff0677ac */ /* 0x000f680008000800 */
[----:B0-----:R-:W-:Y:S01]  /*4adf0*/  ISETP.LT.AND P4, PT, R0, UR7, !P0 ;  /* 0x0000000700007c0c */ /* 0x001fe2000c781270 */
[----:B--2---:R-:W2:Y:S01]  /*4ae00*/  LDL.LU.64 R24, [R1+0x7d8] ;  /* 0x0007d80001187983 */ /* 0x004ea20000300a00 */
[----:B------:R-:W-:Y:S01]  /*4ae10*/  VIADD R0, R9, 0x1c0 ;  /* 0x000001c009007836 */ /* 0x000fe20000000000 */
[----:B------:R-:W0:Y:S04]  /*4ae20*/  LDCU UR7, c[0x0][0x39c] ;  /* 0x00007380ff0777ac */ /* 0x000e280008000800 */
        /* <DEDUP_REMOVED lines=26> */
[----:B------:R-:W4:Y:S04]  /*4afd0*/  LDCU UR7, c[0x0][0x39c] ;  /* 0x00007380ff0777ac */ /* 0x000f280008000800 */
[----:B------:R-:W-:Y:S01]  /*4afe0*/  ISETP.LT.AND P3, PT, R0, UR4, !P0 ;  /* 0x0000000400007c0c */ /* 0x000fe2000c761270 */
[----:B------:R-:W-:Y:S01]  /*4aff0*/  VIADD R0, R9, 0x1c5 ;  /* 0x000001c509007836 */ /* 0x000fe20000000000 */
[----:B------:R-:W5:Y:S01]  /*4b000*/  LDCU UR4, c[0x0][0x39c] ;  /* 0x00007380ff0477ac */ /* 0x000f620008000800 */
[----:B------:R-:W-:-:S03]  /*4b010*/  PRMT R18, R7, 0x7632, R18 ;  /* 0x0000763207127816 */ /* 0x000fc60000000012 */
[----:B0-----:R-:W-:Y:S01]  /*4b020*/  ISETP.LT.AND P4, PT, R0, UR5, !P0 ;  /* 0x0000000500007c0c */ /* 0x001fe2000c781270 */
[C---:B------:R-:W-:Y:S01]  /*4b030*/  VIADD R0, R9.reuse, 0x1c6 ;  /* 0x000001c609007836 */ /* 0x040fe20000000000 */
[----:B--2---:R0:W-:Y:S01]  /*4b040*/  @P6 STG.E.U16 desc[UR8][R24.64], R18 ;  /* 0x0000001218006986 */ /* 0x0041e2000c101508 */
[----:B------:R-:W2:Y:S03]  /*4b050*/  LDCU UR5, c[0x0][0x39c] ;  /* 0x00007380ff0577ac */ /* 0x000ea60008000800 */
[----:B-1----:R-:W-:Y:S01]  /*4b060*/  ISETP.LT.AND P5, PT, R0, UR6, !P0 ;  /* 0x0000000600007c0c */ /* 0x002fe2000c7a1270 */
[C---:B------:R-:W-:Y:S01]  /*4b070*/  VIADD R0, R9.reuse, 0x1c7 ;  /* 0x000001c709007836 */ /* 0x040fe20000000000 */
[----:B------:R-:W1:Y:S01]  /*4b080*/  LDCU UR6, c[0x0][0x39c] ;  /* 0x00007380ff0677ac */ /* 0x000e620008000800 */
[----:B0-----:R-:W3:Y:S03]  /*4b090*/  LDL.LU.64 R24, [R1+0x818] ;  /* 0x0008180001187983 */ /* 0x001ee60000300a00 */
[----:B----4-:R-:W-:Y:S01]  /*4b0a0*/  ISETP.LT.AND P6, PT, R0, UR7, !P0 ;  /* 0x0000000700007c0c */ /* 0x010fe2000c7c1270 */
[----:B------:R-:W-:Y:S01]  /*4b0b0*/  VIADD R18, R9, 0x1c8 ;  /* 0x000001c809127836 */ /* 0x000fe20000000000 */
[----:B------:R-:W0:Y:S01]  /*4b0c0*/  LDCU UR7, c[0x0][0x39c] ;  /* 0x00007380ff0777ac */ /* 0x000e220008000800 */
[----:B------:R4:W-:Y:S01]  /*4b0d0*/  @P1 STG.E.U16 desc[UR8][R26.64], R13 ;  /* 0x0000000d1a001986 */ /* 0x0009e2000c101508 */
[----:B------:R-:W-:-:S02]  /*4b0e0*/  PRMT R0, R13, 0x7632, R0 ;  /* 0x000076320d007816 */ /* 0x000fc40000000000 */
[----:B-----5:R-:W-:Y:S01]  /*4b0f0*/  ISETP.LT.AND P1, PT, R18, UR4, !P0 ;  /* 0x0000000412007c0c */ /* 0x020fe2000c721270 */
[----:B----4-:R-:W4:Y:S04]  /*4b100*/  LDL.LU.64 R26, [R1+0x810] ;  /* 0x00081000011a7983 */ /* 0x010f280000300a00 */
[----:B------:R5:W-:Y:S01]  /*4b110*/  @P2 STG.E.U16 desc[UR8][R10.64], R0 ;  /* 0x000000000a002986 */ /* 0x000be2000c101508 */
[C---:B------:R-:W-:Y:S01]  /*4b120*/  VIADD R18, R9.reuse, 0x1c9 ;  /* 0x000001c909127836 */ /* 0x040fe20000000000 */
[----:B------:R-:W0:Y:S02]  /*4b130*/  LDCU UR4, c[0x0][0x39c] ;  /* 0x00007380ff0477ac */ /* 0x000e240008000800 */
[----:B------:R-:W4:Y:S04]  /*4b140*/  LDL.LU R7, [R1+0xcb0] ;  /* 0x000cb00001077983 */ /* 0x000f280000300800 */
[----:B------:R0:W-:Y:S04]  /*4b150*/  @P3 STG.E.U16 desc[UR8][R22.64], R19 ;  /* 0x0000001316003986 */ /* 0x0001e8000c101508 */
[----:B-----5:R-:W5:Y:S01]  /*4b160*/  LDL.LU.64 R10, [R1+0x838] ;  /* 0x00083800010a7983 */ /* 0x020f620000300a00 */
[----:B--2---:R-:W-:Y:S01]  /*4b170*/  ISETP.LT.AND P2, PT, R18, UR5, !P0 ;  /* 0x0000000512007c0c */ /* 0x004fe2000c741270 */
[----:B------:R-:W-:-:S02]  /*4b180*/  VIADD R0, R9, 0x1ca ;  /* 0x000001ca09007836 */ /* 0x000fc40000000000 */
[----:B0-----:R-:W2:Y:S01]  /*4b190*/  LDL.LU.64 R22, [R1+0x858] ;  /* 0x0008580001167983 */ /* 0x001ea20000300a00 */
[----:B------:R-:W-:Y:S01]  /*4b1a0*/  PRMT R18, R19, 0x7632, R18 ;  /* 0x0000763213127816 */ /* 0x000fe20000000012 */
[----:B------:R-:W0:Y:S02]  /*4b1b0*/  LDCU UR5, c[0x0][0x39c] ;  /* 0x00007380ff0577ac */ /* 0x000e240008000800 */
[----:B------:R-:W2:Y:S04]  /*4b1c0*/  LDL.LU R13, [R1+0xcb4] ;  /* 0x000cb400010d7983 */ /* 0x000ea80000300800 */
[----:B------:R0:W-:Y:S04]  /*4b1d0*/  @P4 STG.E.U16 desc[UR8][R20.64], R18 ;  /* 0x0000001214004986 */ /* 0x0001e8000c101508 */
[----:B0-----:R-:W2:Y:S04]  /*4b1e0*/  LDL.LU.64 R20, [R1+0x850] ;  /* 0x0008500001147983 */ /* 0x001ea80000300a00 */
[----:B---3--:R0:W-:Y:S04]  /*4b1f0*/  @P5 STG.E.U16 desc[UR8][R28.64], R12 ;  /* 0x0000000c1c005986 */ /* 0x0081e8000c101508 */
[----:B0-----:R-:W3:Y:S04]  /*4b200*/  LDL.LU.64 R28, [R1+0x848] ;  /* 0x00084800011c7983 */ /* 0x001ee80000300a00 */
[----:B------:R-:W3:Y:S01]  /*4b210*/  LDL.LU R19, [R1+0xcb8] ;  /* 0x000cb80001137983 */ /* 0x000ee20000300800 */
[----:B-1----:R-:W-:Y:S01]  /*4b220*/  ISETP.LT.AND P3, PT, R0, UR6, !P0 ;  /* 0x0000000600007c0c */ /* 0x002fe2000c761270 */
[C---:B------:R-:W-:Y:S01]  /*4b230*/  VIADD R0, R9.reuse, 0x1cb ;  /* 0x000001cb09007836 */ /* 0x040fe20000000000 */
[----:B------:R-:W0:Y:S01]  /*4b240*/  LDCU UR6, c[0x0][0x39c] ;  /* 0x00007380ff0677ac */ /* 0x000e220008000800 */
[----:B------:R-:W-:-:S03]  /*4b250*/  VIADD R18, R9, 0x1cc ;  /* 0x000001cc09127836 */ /* 0x000fc60000000000 */
[----:B------:R-:W-:Y:S01]  /*4b260*/  ISETP.LT.AND P4, PT, R0, UR7, !P0 ;  /* 0x0000000700007c0c */ /* 0x000fe2000c781270 */
[----:B------:R-:W1:Y:S01]  /*4b270*/  LDCU UR7, c[0x0][0x39c] ;  /* 0x00007380ff0777ac */ /* 0x000e620008000800 */
[----:B------:R-:W-:Y:S02]  /*4b280*/  PRMT R0, R12, 0x7632, R0 ;  /* 0x000076320c007816 */ /* 0x000fe40000000000 */
[----:B------:R-:W-:Y:S01]  /*4b290*/  ISETP.LT.AND P5, PT, R18, UR4, !P0 ;  /* 0x0000000412007c0c */ /* 0x000fe2000c7a1270 */
[C---:B------:R-:W-:Y:S01]  /*4b2a0*/  VIADD R18, R9.reuse, 0x1cd ;  /* 0x000001cd09127836 */ /* 0x040fe20000000000 */
[----:B------:R-:W0:Y:S01]  /*4b2b0*/  LDCU UR4, c[0x0][0x39c] ;  /* 0x00007380ff0477ac */ /* 0x000e220008000800 */
[----:B------:R0:W-:Y:S03]  /*4b2c0*/  @P6 STG.E.U16 desc[UR8][R24.64], R0 ;  /* 0x0000000018006986 */ /* 0x0001e6000c101508 */
[----:B------:R-:W-:Y:S01]  /*4b2d0*/  ISETP.LT.AND P6, PT, R18, UR5, !P0 ;  /* 0x0000000512007c0c */ /* 0x000fe2000c7c1270 */
[----:B------:R-:W1:Y:S01]  /*4b2e0*/  LDCU UR5, c[0x0][0x39c] ;  /* 0x00007380ff0577ac */ /* 0x000e620008000800 */
[----:B0-----:R-:W-:Y:S01]  /*4b2f0*/  VIADD R0, R9, 0x1ce ;  /* 0x000001ce09007836 */ /* 0x001fe20000000000 */
[----:B------:R-:W3:Y:S04]  /*4b300*/  LDL.LU.64 R24, [R1+0x860] ;  /* 0x0008600001187983 */ /* 0x000ee80000300a00 */
[----:B----4-:R0:W-:Y:S01]  /*4b310*/  @P1 STG.E.U16 desc[UR8][R26.64], R7 ;  /* 0x000000071a001986 */ /* 0x0101e2000c101508 */
[----:B------:R-:W-:-:S02]  /*4b320*/  PRMT R18, R7, 0x7632, R18 ;  /* 0x0000763207127816 */ /* 0x000fc40000000012 */
[----:B------:R-:W-:Y:S01]  /*4b330*/  ISETP.LT.AND P1, PT, R0, UR6, !P0 ;  /* 0x0000000600007c0c */ /* 0x000fe2000c721270 */
[----:B------:R-:W-:Y:S01]  /*4b340*/  VIADD R0, R9, 0x1cf ;  /* 0x000001cf09007836 */ /* 0x000fe20000000000 */
[----:B------:R-:W4:Y:S01]  /*4b350*/  LDCU UR6, c[0x0][0x39c] ;  /* 0x00007380ff0677ac */ /* 0x000f220008000800 */
[----:B-----5:R-:W-:Y:S04]  /*4b360*/  @P2 STG.E.U16 desc[UR8][R10.64], R18 ;  /* 0x000000120a002986 */ /* 0x020fe8000c101508 */
[----:B0-----:R-:W5:Y:S04]  /*4b370*/  LDL.LU.64 R26, [R1+0x878] ;  /* 0x00087800011a7983 */ /* 0x001f680000300a00 */
[----:B------:R-:W5:Y:S01]  /*4b380*/  LDL.LU R12, [R1+0xcbc] ;  /* 0x000cbc00010c7983 */ /* 0x000f620000300800 */
[----:B-1----:R-:W-:Y:S01]  /*4b390*/  ISETP.LT.AND P2, PT, R0, UR7, !P0 ;  /* 0x0000000700007c0c */ /* 0x002fe2000c741270 */
[----:B------:R-:W0:Y:S02]  /*4b3a0*/  LDCU UR7, c[0x0][0x39c] ;  /* 0x00007380ff0777ac */ /* 0x000e240008000800 */
[----:B------:R-:W5:Y:S01]  /*4b3b0*/  LDL.LU.64 R6, [R1+0x870] ;  /* 0x0008700001067983 */ /* 0x000f620000300a00 */
[----:B--2---:R-:W-:-:S03]  /*4b3c0*/  PRMT R0, R13, 0x7632, R0 ;  /* 0x000076320d007816 */ /* 0x004fc60000000000 */
[----:B------:R1:W-:Y:S04]  /*4b3d0*/  @P3 STG.E.U16 desc[UR8][R22.64], R13 ;  /* 0x0000000d16003986 */ /* 0x0003e8000c101508 */
[----:B-1----:R-:W2:Y:S04]  /*4b3e0*/  LDL.LU.64 R22, [R1+0x8a0] ;  /* 0x0008a00001167983 */ /* 0x002ea80000300a00 */
[----:B------:R-:W2:Y:S04]  /*4b3f0*/  LDL.LU R13, [R1+0xce0] ;  /* 0x000ce000010d7983 */ /* 0x000ea80000300800 */
[----:B------:R-:W-:Y:S04]  /*4b400*/  @P4 STG.E.U16 desc[UR8][R20.64], R0 ;  /* 0x0000000014004986 */ /* 0x000fe8000c101508 */
[----:B------:R-:W2:Y:S04]  /*4b410*/  LDL.LU.64 R10, [R1+0x898] ;  /* 0x00089800010a7983 */ /* 0x000ea80000300a00 */
[----:B---3--:R1:W-:Y:S04]  /*4b420*/  @P5 STG.E.U16 desc[UR8][R28.64], R19 ;  /* 0x000000131c005986 */ /* 0x0083e8000c101508 */
[----:B-1----:R-:W3:Y:S04]  /*4b430*/  LDL.LU.64 R28, [R1+0x890] ;  /* 0x00089000011c7983 */ /* 0x002ee80000300a00 */
[----:B------:R-:W3:Y:S01]  /*4b440*/  LDL.LU R21, [R1+0xce4] ;  /* 0x000ce40001157983 */ /* 0x000ee20000300800 */
[----:B------:R-:W-:-:S02]  /*4b450*/  VIADD R18, R9, 0x1d0 ;  /* 0x000001d009127836 */ /* 0x000fc40000000000 */
[----:B------:R-:W-:-:S03]  /*4b460*/  VIADD R0, R9, 0x1d2 ;  /* 0x000001d209007836 */ /* 0x000fc60000000000 */
[----:B------:R-:W-:Y:S01]  /*4b470*/  ISETP.LT.AND P3, PT, R18, UR4, !P0 ;  /* 0x0000000412007c0c */ /* 0x000fe2000c761270 */
[C---:B------:R-:W-:Y:S01]  /*4b480*/  VIADD R18, R9.reuse, 0x1d1 ;  /* 0x000001d109127836 */ /* 0x040fe20000000000 */
[----:B----4-:R-:W-:Y:S01]  /*4b490*/  ISETP.LT.AND P5, PT, R0, UR6, !P0 ;  /* 0x0000000600007c0c */ /* 0x010fe2000c7a1270 */
[----:B------:R-:W-:Y:S01]  /*4b4a0*/  VIADD R0, R9, 0x1d3 ;  /* 0x000001d309007836 */ /* 0x000fe20000000000 */
[----:B------:R-:W1:Y:S02]  /*4b4b0*/  LDCU UR4, c[0x0][0x39c] ;  /* 0x00007380ff0477ac */ /* 0x000e640008000800 */
[----:B------:R-:W-:Y:S02]  /*4b4c0*/  ISETP.LT.AND P4, PT, R18, UR5, !P0 ;  /* 0x0000000512007c0c */ /* 0x000fe4000c781270 */
[----:B------:R-:W-:Y:S01]  /*4b4d0*/  PRMT R18, R19, 0x7632, R18 ;  /* 0x0000763213127816 */ /* 0x000fe20000000012 */
[----:B------:R-:W4:Y:S01]  /*4b4e0*/  LDCU UR5, c[0x0][0x39c] ;  /* 0x00007380ff0577ac */ /* 0x000f220008000800 */
[----:B------:R-:W1:Y:S03]  /*4b4f0*/  LDCU UR6, c[0x0][0x39c] ;  /* 0x00007380ff0677ac */ /* 0x000e660008000800 */
[----:B------:R4:W-:Y:S01]  /*4b500*/  @P6 STG.E.U16 desc[UR8][R24.64], R18 ;  /* 0x0000001218006986 */ /* 0x0009e2000c101508 */
[----:B0-----:R-:W-:Y:S01]  /*4b510*/  ISETP.LT.AND P6, PT, R0, UR7, !P0 ;  /* 0x0000000700007c0c */ /* 0x001fe2000c7c1270 */
[----:B------:R-:W0:Y:S02]  /*4b520*/  LDCU UR7, c[0x0][0x39c] ;  /* 0x00007380ff0777ac */ /* 0x000e240008000800 */
[----:B----4-:R-:W4:Y:S01]  /*4b530*/  LDL.LU.64 R24, [R1+0xa30] ;  /* 0x000a300001187983 */ /* 0x010f220000300a00 */
[----:B-----5:R-:W-:-:S03]  /*4b540*/  PRMT R0, R12, 0x7632, R0 ;  /* 0x000076320c007816 */ /* 0x020fc60000000000 */
[----:B------:R5:W-:Y:S04]  /*4b550*/  @P1 STG.E.U16 desc[UR8][R26.64], R12 ;  /* 0x0000000c1a001986 */ /* 0x000be8000c101508 */
[----:B------:R0:W-:Y:S04]  /*4b560*/  @P2 STG.E.U16 desc[UR8][R6.64], R0 ;  /* 0x0000000006002986 */ /* 0x0001e8000c101508 */
[----:B-----5:R-:W5:Y:S04]  /*4b570*/  LDL.LU.64 R26, [R1+0xa50] ;  /* 0x000a5000011a7983 */ /* 0x020f680000300a00 */
[----:B------:R-:W5:Y:S04]  /*4b580*/  LDL.LU R12, [R1+0xce8] ;  /* 0x000ce800010c7983 */ /* 0x000f680000300800 */
[----:B--2---:R2:W-:Y:S01]  /*4b590*/  @P3 STG.E.U16 desc[UR8][R22.64], R13 ;  /* 0x0000000d16003986 */ /* 0x0045e2000c101508 */
[----:B0-----:R-:W-:-:S03]  /*4b5a0*/  PRMT R0, R13, 0x7632, R0 ;  /* 0x000076320d007816 */ /* 0x001fc60000000000 */
[----:B--2---:R-:W2:Y:S04]  /*4b5b0*/  LDL.LU.64 R22, [R1+0xa70] ;  /* 0x000a700001167983 */ /* 0x004ea80000300a00 */
[----:B------:R-:W2:Y:S04]  /*4b5c0*/  LDL.LU R13, [R1+0xcec] ;  /* 0x000cec00010d7983 */ /* 0x000ea80000300800 */
[----:B------:R-:W-:Y:S04]  /*4b5d0*/  @P4 STG.E.U16 desc[UR8][R10.64], R0 ;  /* 0x000000000a004986 */ /* 0x000fe8000c101508 */
[----:B---3--:R0:W-:Y:S04]  /*4b5e0*/  @P5 STG.E.U16 desc[UR8][R28.64], R21 ;  /* 0x000000151c005986 */ /* 0x0081e8000c101508 */
[----:B0-----:R-:W3:Y:S01]  /*4b5f0*/  LDL.LU.64 R28, [R1+0xa58] ;  /* 0x000a5800011c7983 */ /* 0x001ee20000300a00 */
[----:B------:R-:W-:-:S03]  /*4b600*/  VIADD R18, R9, 0x1d4 ;  /* 0x000001d409127836 */ /* 0x000fc60000000000 */
[----:B------:R-:W3:Y:S02]  /*4b610*/  LDL.LU R19, [R1+0xd00] ;  /* 0x000d000001137983 */ /* 0x000ee40000300800 */
[----:B-1----:R-:W-:Y:S01]  /*4b620*/  ISETP.LT.AND P1, PT, R18, UR4, !P0 ;  /* 0x0000000412007c0c */ /* 0x002fe2000c721270 */
[C---:B------:R-:W-:Y:S01]  /*4b630*/  VIADD R18, R9.reuse, 0x1d5 ;  /* 0x000001d509127836 */ /* 0x040fe20000000000 */
[----:B------:R-:W3:Y:S01]  /*4b640*/  LDL R11, [R1+0xd90] ;  /* 0x000d9000010b7983 */ /* 0x000ee20000100800 */
[----:B------:R-:W0:Y:S03]  /*4b650*/  LDCU UR4, c[0x0][0x39c] ;  /* 0x00007380ff0477ac */ /* 0x000e260008000800 */
[----:B------:R-:W-:Y:S01]  /*4b660*/  ISETP.LT.AND P2, PT, R18, UR5, !P0 ;  /* 0x0000000512007c0c */ /* 0x000fe2000c741270 */
[C---:B------:R-:W-:Y:S01]  /*4b670*/  VIADD R18, R9.reuse, 0x1d6 ;  /* 0x000001d609127836 */ /* 0x040fe20000000000 */
[----:B------:R-:W1:Y:S04]  /*4b680*/  LDCU UR5, c[0x0][0x39c] ;  /* 0x00007380ff0577ac */ /* 0x000e680008000800 */
[----:B------:R-:W-:Y:S01]  /*4b690*/  ISETP.LT.AND P3, PT, R18, UR6, !P0 ;  /* 0x0000000612007c0c */ /* 0x000fe2000c761270 */
[C---:B------:R-:W-:Y:S01]  /*4b6a0*/  VIADD R18, R9.reuse, 0x1d7 ;  /* 0x000001d709127836 */ /* 0x040fe20000000000 */
[----:B------:R-:W0:Y:S04]  /*4b6b0*/  LDCU UR6, c[0x0][0x39c] ;  /* 0x00007380ff0677ac */ /* 0x000e280008000800 */
[----:B------:R-:W-:Y:S01]  /*4b6c0*/  ISETP.LT.AND P4, PT, R18, UR7, !P0 ;  /* 0x0000000712007c0c */ /* 0x000fe2000c781270 */
[----:B------:R-:W-:Y:S01]  /*4b6d0*/  VIADD R0, R9, 0x1d8 ;  /* 0x000001d809007836 */ /* 0x000fe20000000000 */
[----:B------:R-:W-:Y:S01]  /*4b6e0*/  PRMT R18, R21, 0x7632, R18 ;  /* 0x0000763215127816 */ /* 0x000fe20000000012 */
[----:B------:R-:W0:Y:S04]  /*4b6f0*/  LDCU UR7, c[0x0][0x39c] ;  /* 0x00007380ff0777ac */ /* 0x000e280008000800 */
[----:B----4-:R4:W-:Y:S04]  /*4b700*/  @P6 STG.E.U16 desc[UR8][R24.64], R18 ;  /* 0x0000001218006986 */ /* 0x0109e8000c101508 */
[----:B----4-:R-:W4:Y:S04]  /*4b710*/  LDL.LU.64 R24, [R1+0xa90] ;  /* 0x000a900001187983 */ /* 0x010f280000300a00 */
[----:B------:R-:W4:Y:S01]  /*4b720*/  LDL.LU.64 R4, [R1+0xa78] ;  /* 0x000a780001047983 */ /* 0x000f220000300a00 */
[----:B-----5:R-:W-:-:S03]  /*4b730*/  PRMT R18, R12, 0x7632, R18 ;  /* 0x000076320c127816 */ /* 0x020fc60000000012 */
[----:B------:R5:W-:Y:S04]  /*4b740*/  @P1 STG.E.U16 desc[UR8][R26.64], R12 ;  /* 0x0000000c1a001986 */ /* 0x000be8000c101508 */
[----:B------:R2:W-:Y:S04]  /*4b750*/  @P2 STG.E.U16 desc[UR8][R16.64], R18 ;  /* 0x0000001210002986 */ /* 0x0005e8000c101508 */
[----:B-----5:R-:W5:Y:S04]  /*4b760*/  LDL.LU R26, [R1+0xd04] ;  /* 0x000d0400011a7983 */ /* 0x020f680000300800 */
[----:B------:R-:W5:Y:S01]  /*4b770*/  LDL.LU.64 R6, [R1+0xaa0] ;  /* 0x000aa00001067983 */ /* 0x000f620000300a00 */
[----:B--2---:R-:W-:-:S03]  /*4b780*/  PRMT R16, R13, 0x7632, R16 ;  /* 0x000076320d107816 */ /* 0x004fc60000000010 */
[----:B------:R2:W-:Y:S04]  /*4b790*/  @P3 STG.E.U16 desc[UR8][R22.64], R13 ;  /* 0x0000000d16003986 */ /* 0x0005e8000c101508 */
[----:B--2---:R-:W2:Y:S04]  /*4b7a0*/  LDL.LU.64 R12, [R1+0xab0] ;  /* 0x000ab000010c7983 */ /* 0x004ea80000300a00 */
[----:B------:R-:W2:Y:S04]  /*4b7b0*/  LDL.LU R27, [R1+0xd08] ;  /* 0x000d0800011b7983 */ /* 0x000ea80000300800 */
[----:B---3--:R3:W-:Y:S04]  /*4b7c0*/  @P4 STG.E.U16 desc[UR8][R28.64], R16 ;  /* 0x000000101c004986 */ /* 0x0087e8000c101508 */
[----:B---3--:R-:W3:Y:S01]  /*4b7d0*/  LDL.LU.64 R28, [R1+0xaa8] ;  /* 0x000aa800011c7983 */ /* 0x008ee20000300a00 */
[----:B0-----:R-:W-:Y:S01]  /*4b7e0*/  ISETP.LT.AND P5, PT, R0, UR4, !P0 ;  /* 0x0000000400007c0c */ /* 0x001fe2000c7a1270 */
[C---:B------:R-:W-:Y:S01]  /*4b7f0*/  VIADD R0, R9.reuse, 0x1d9 ;  /* 0x000001d909007836 */ /* 0x040fe20000000000 */
[----:B------:R-:W0:Y:S01]  /*4b800*/  LDCU UR4, c[0x0][0x39c] ;  /* 0x00007380ff0477ac */ /* 0x000e220008000800 */
[C---:B------:R-:W-:Y:S01]  /*4b810*/  VIADD R17, R9.reuse, 0x1dd ;  /* 0x000001dd09117836 */ /* 0x040fe20000000000 */
[----:B------:R-:W3:Y:S02]  /*4b820*/  LDL.LU.64 R20, [R1+0xad0] ;  /* 0x000ad00001147983 */ /* 0x000ee40000300a00 */
[----:B-1----:R-:W-:Y:S01]  /*4b830*/  ISETP.LT.AND P6, PT, R0, UR5, !P0 ;  /* 0x0000000500007c0c */ /* 0x002fe2000c7c1270 */
[C---:B------:R-:W-:Y:S01]  /*4b840*/  VIADD R0, R9.reuse, 0x1da ;  /* 0x000001da09007836 */ /* 0x040fe20000000000 */
[----:B------:R-:W1:Y:S01]  /*4b850*/  LDCU UR5, c[0x0][0x39c] ;  /* 0x00007380ff0577ac */ /* 0x000e620008000800 */
[----:B------:R-:W3:Y:S03]  /*4b860*/  LDL.LU R23, [R1+0xd0c] ;  /* 0x000d0c0001177983 */ /* 0x000ee60000300800 */
[----:B------:R-:W-:Y:S01]  /*4b870*/  ISETP.LT.AND P1, PT, R0, UR6, !P0 ;  /* 0x0000000600007c0c */ /* 0x000fe2000c721270 */
[C---:B------:R-:W-:Y:S01]  /*4b880*/  VIADD R0, R9.reuse, 0x1db ;  /* 0x000001db09007836 */ /* 0x040fe20000000000 */
[----:B------:R1:W-:Y:S01]  /*4b890*/  @P5 STG.E.U16 desc[UR8][R14.64], R19 ;  /* 0x000000130e005986 */ /* 0x0003e2000c101508 */
[----:B------:R-:W4:Y:S03]  /*4b8a0*/  LDCU UR6, c[0x0][0x39c] ;  /* 0x00007380ff0677ac */ /* 0x000f260008000800 */
[----:B------:R-:W-:Y:S01]  /*4b8b0*/  ISETP.LT.AND P2, PT, R0, UR7, !P0 ;  /* 0x0000000700007c0c */ /* 0x000fe2000c741270 */
[----:B------:R-:W4:Y:S01]  /*4b8c0*/  LDCU UR7, c[0x0][0x39c] ;  /* 0x00007380ff0777ac */ /* 0x000f220008000800 */
[----:B------:R-:W-:-:S05]  /*4b8d0*/  VIADD R0, R9, 0x1dc ;  /* 0x000001dc09007836 */ /* 0x000fca0000000000 */
[----:B0-----:R-:W-:Y:S01]  /*4b8e0*/  ISETP.LT.AND P3, PT, R0, UR4, !P0 ;  /* 0x0000000400007c0c */ /* 0x001fe2000c761270 */
[----:B------:R-:W0:Y:S01]  /*4b8f0*/  LDCU UR4, c[0x0][0x39c] ;  /* 0x00007380ff0477ac */ /* 0x000e220008000800 */
[----:B-1----:R-:W-:Y:S01]  /*4b900*/  ISETP.LT.AND P4, PT, R17, UR5, !P0 ;  /* 0x0000000511007c0c */ /* 0x002fe2000c781270 */
[----:B------:R-:W-:Y:S01]  /*4b910*/  VIADD R14, R9, 0x1df ;  /* 0x000001df090e7836 */ /* 0x000fe20000000000 */
[----:B------:R-:W-:Y:S01]  /*4b920*/  PRMT R0, R19, 0x7632, R0 ;  /* 0x0000763213007816 */ /* 0x000fe20000000000 */
[----:B------:R-:W1:Y:S04]  /*4b930*/  LDCU UR5, c[0x0][0x39c] ;  /* 0x00007380ff0577ac */ /* 0x000e680008000800 */
[----:B----4-:R4:W-:Y:S01]  /*4b940*/  @P6 STG.E.U16 desc[UR8][R24.64], R0 ;  /* 0x0000000018006986 */ /* 0x0109e2000c101508 */
[----:B------:R-:W-:Y:S01]  /*4b950*/  ISETP.LT.AND P6, PT, R14, UR7, !P0 ;  /* 0x000000070e007c0c */ /* 0x000fe2000c7c1270 */
[C---:B------:R-:W-:Y:S01]  /*4b960*/  VIADD R16, R9.reuse, 0x1de ;  /* 0x000001de09107836 */ /* 0x040fe20000000000 */
[----:B------:R-:W0:Y:S01]  /*4b970*/  LDCU UR7, c[0x0][0x39c] ;  /* 0x00007380ff0777ac */ /* 0x000e220008000800 */
[----:B----4-:R-:W-:Y:S01]  /*4b980*/  VIADD R0, R9, 0x1e0 ;  /* 0x000001e009007836 */ /* 0x010fe20000000000 */
[----:B------:R-:W4:Y:S01]  /*4b990*/  LDL.LU.64 R24, [R1+0xab8] ;  /* 0x000ab80001187983 */ /* 0x000f220000300a00 */
[----:B-----5:R-:W-:-:S03]  /*4b9a0*/  PRMT R14, R26, 0x7632, R14 ;  /* 0x000076321a0e7816 */ /* 0x020fc6000000000e */
[----:B------:R5:W-:Y:S01]  /*4b9b0*/  @P1 STG.E.U16 desc[UR8][R4.64], R26 ;  /* 0x0000001a04001986 */ /* 0x000be2000c101508 */
[----:B0-----:R-:W-:Y:S01]  /*4b9c0*/  ISETP.LT.AND P1, PT, R0, UR4, !P0 ;  /* 0x0000000400007c0c */ /* 0x001fe2000c721270 */
[----:B------:R-:W-:Y:S01]  /*4b9d0*/  VIADD R0, R9, 0x1e1 ;  /* 0x000001e109007836 */ /* 0x000fe20000000000 */
[----:B------:R-:W-:Y:S01]  /*4b9e0*/  ISETP.LT.AND P5, PT, R16, UR6, !P0 ;  /* 0x0000000610007c0c */ /* 0x000fe2000c7a1270 */
[----:B------:R0:W-:Y:S01]  /*4b9f0*/  @P2 STG.E.U16 desc[UR8][R6.64], R14 ;  /* 0x0000000e06002986 */ /* 0x0001e2000c101508 */
[----:B------:R-:W2:Y:S03]  /*4ba00*/  LDCU UR6, c[0x0][0x39c] ;  /* 0x00007380ff0677ac */ /* 0x000ea60008000800 */
[----:B-----5:R-:W5:Y:S01]  /*4ba10*/  LDL.LU.64 R4, [R1+0xfa8] ;  /* 0x000fa80001047983 */ /* 0x020f620000300a00 */
[----:B------:R-:W3:Y:S03]  /*4ba20*/  LDCU UR4, c[0x0][0x39c] ;  /* 0x00007380ff0477ac */ /* 0x000ee60008000800 */
[----:B0-----:R-:W5:Y:S01]  /*4ba30*/  LDL.LU.64 R6, [R1+0xae0] ;  /* 0x000ae00001067983 */ /* 0x001f620000300a00 */
[----:B-1----:R-:W-:-:S03]  /*4ba40*/  ISETP.LT.AND P2, PT, R0, UR5, !P0 ;  /* 0x0000000500007c0c */ /* 0x002fc6000c741270 */
[----:B------:R-:W0:Y:S01]  /*4ba50*/  LDS.128 R16, [R11] ;  /* 0x000000000b107984 */ /* 0x000e220000000c00 */
[----:B------:R-:W-:Y:S01]  /*4ba60*/  VIADD R14, R9, 0x1e2 ;  /* 0x000001e2090e7836 */ /* 0x000fe20000000000 */
[----:B------:R-:W1:Y:S02]  /*4ba70*/  LDCU UR5, c[0x0][0x39c] ;  /* 0x00007380ff0577ac */ /* 0x000e640008000800 */
[----:B--2---:R2:W-:Y:S01]  /*4ba80*/  @P3 STG.E.U16 desc[UR8][R12.64], R27 ;  /* 0x0000001b0c003986 */ /* 0x0045e2000c101508 */
[----:B------:R-:W-:-:S03]  /*4ba90*/  PRMT R0, R27, 0x7632, R0 ;  /* 0x000076321b007816 */ /* 0x000fc60000000000 */
[----:B--2---:R-:W0:Y:S04]  /*4baa0*/  LDL.LU.64 R12, [R1+0xfa0] ;  /* 0x000fa000010c7983 */ /* 0x004e280000300a00 */
[----:B------:R-:W2:Y:S04]  /*4bab0*/  LDL.LU.64 R26, [R1+0xad8] ;  /* 0x000ad800011a7983 */ /* 0x000ea80000300a00 */
[----:B---3--:R3:W-:Y:S04]  /*4bac0*/  @P4 STG.E.U16 desc[UR8][R28.64], R0 ;  /* 0x000000001c004986 */ /* 0x0087e8000c101508 */
[----:B---3--:R-:W3:Y:S04]  /*4bad0*/  LDL.LU.64 R28, [R1+0xae8] ;  /* 0x000ae800011c7983 */ /* 0x008ee80000300a00 */
[----:B------:R1:W-:Y:S01]  /*4bae0*/  @P5 STG.E.U16 desc[UR8][R20.64], R23 ;  /* 0x0000001714005986 */ /* 0x0003e2000c101508 */
[----:B------:R-:W-:Y:S01]  /*4baf0*/  ISETP.LT.AND P3, PT, R14, UR6, !P0 ;  /* 0x000000060e007c0c */ /* 0x000fe2000c761270 */
[----:B------:R-:W-:Y:S01]  /*4bb00*/  VIADD R14, R9, 0x1e3 ;  /* 0x000001e3090e7836 */ /* 0x000fe20000000000 */
[----:B------:R-:W-:Y:S01]  /*4bb10*/  PRMT R15, R23, 0x7632, R15 ;  /* 0x00007632170f7816 */ /* 0x000fe2000000000f */
[----:B------:R-:W0:Y:S01]  /*4bb20*/  LDCU UR6, c[0x0][0x39c] ;  /* 0x00007380ff0677ac */ /* 0x000e220008000800 */
[----:B-1----:R-:W3:Y:S04]  /*4bb30*/  LDL.LU.64 R20, [R1+0xb20] ;  /* 0x000b200001147983 */ /* 0x002ee80000300a00 */
[----:B------:R-:W3:Y:S01]  /*4bb40*/  LDL.LU.64 R22, [R1+0xb08] ;  /* 0x000b080001167983 */ /* 0x000ee20000300a00 */
[----:B------:R-:W-:Y:S01]  /*4bb50*/  ISETP.LT.AND P4, PT, R14, UR7, !P0 ;  /* 0x000000070e007c0c */ /* 0x000fe2000c781270 */
[----:B------:R-:W-:Y:S01]  /*4bb60*/  VIADD R0, R9, 0x1e4 ;  /* 0x000001e409007836 */ /* 0x000fe20000000000 */
[----:B------:R-:W1:Y:S01]  /*4bb70*/  LDCU UR7, c[0x0][0x39c] ;  /* 0x00007380ff0777ac */ /* 0x000e620008000800 */
[----:B----4-:R4:W-:Y:S04]  /*4bb80*/  @P6 STG.E.U16 desc[UR8][R24.64], R15 ;  /* 0x0000000f18006986 */ /* 0x0109e8000c101508 */
[----:B----4-:R-:W4:Y:S04]  /*4bb90*/  LDL.LU.64 R24, [R1+0xb30] ;  /* 0x000b300001187983 */ /* 0x010f280000300a00 */
[----:B0-----:R0:W-:Y:S02]  /*4bba0*/  @P1 STG.E.U16 desc[UR8][R12.64], R16 ;  /* 0x000000100c001986 */ /* 0x0011e4000c101508 */
[----:B0-----:R-:W-:-:S05]  /*4bbb0*/  PRMT R16, R16, 0x7632, R16 ;  /* 0x0000763210107816 */ /* 0x001fca0000000010 */
[----:B-----5:R0:W-:Y:S04]  /*4bbc0*/  @P2 STG.E.U16 desc[UR8][R6.64], R16 ;  /* 0x0000001006002986 */ /* 0x0201e8000c101508 */
[----:B--2---:R2:W-:Y:S04]  /*4bbd0*/  @P3 STG.E.U16 desc[UR8][R26.64], R17 ;  /* 0x000000111a003986 */ /* 0x0045e8000c101508 */
[----:B0-----:R-:W5:Y:S04]  /*4bbe0*/  LDL.LU.64 R6, [R1+0xb28] ;  /* 0x000b280001067983 */ /* 0x001f680000300a00 */
[----:B--2---:R-:W2:Y:S01]  /*4bbf0*/  LDL.LU.64 R26, [R1+0xb00] ;  /* 0x000b0000011a7983 */ /* 0x004ea20000300a00 */
[----:B------:R-:W-:-:S05]  /*4bc00*/  PRMT R17, R17, 0x7632, R17 ;  /* 0x0000763211117816 */ /* 0x000fca0000000011 */
[----:B---3--:R0:W-:Y:S04]  /*4bc10*/  @P4 STG.E.U16 desc[UR8][R28.64], R17 ;  /* 0x000000111c004986 */ /* 0x0081e8000c101508 */
[----:B0-----:R-:W3:Y:S01]  /*4bc20*/  LDL.LU.64 R28, [R1+0xb60] ;  /* 0x000b6000011c7983 */ /* 0x001ee20000300a00 */
[C---:B------:R-:W-:Y:S01]  /*4bc30*/  VIADD R14, R9.reuse, 0x1e5 ;  /* 0x000001e5090e7836 */ /* 0x040fe20000000000 */
[----:B------:R-:W-:Y:S01]  /*4bc40*/  ISETP.LT.AND P5, PT, R0, UR4, !P0 ;  /* 0x0000000400007c0c */ /* 0x000fe2000c7a1270 */
[----:B------:R-:W0:Y:S01]  /*4bc50*/  LDCU UR4, c[0x0][0x39c] ;  /* 0x00007380ff0477ac */ /* 0x000e220008000800 */
[C---:B------:R-:W-:Y:S02]  /*4bc60*/  VIADD R0, R9.reuse, 0x1e6 ;  /* 0x000001e609007836 */ /* 0x040fe40000000000 */
[----:B------:R-:W-:Y:S01]  /*4bc70*/  ISETP.LT.AND P6, PT, R14, UR5, !P0 ;  /* 0x000000050e007c0c */ /* 0x000fe2000c7c1270 */
[----:B------:R-:W0:Y:S01]  /*4bc80*/  LDCU UR5, c[0x0][0x39c] ;  /* 0x00007380ff0577ac */ /* 0x000e220008000800 */
[----:B------:R-:W2:Y:S01]  /*4bc90*/  LDS.128 R12, [R11+0x2000] ;  /* 0x002000000b0c7984 */ /* 0x000ea20000000c00 */
[----:B------:R-:W-:Y:S01]  /*4bca0*/  ISETP.LT.AND P1, PT, R0, UR6, !P0 ;  /* 0x0000000600007c0c */ /* 0x000fe2000c721270 */
[C---:B------:R-:W-:Y:S01]  /*4bcb0*/  VIADD R0, R9.reuse, 0x1e7 ;  /* 0x000001e709007836 */ /* 0x040fe20000000000 */
[----:B------:R-:W4:Y:S04]  /*4bcc0*/  LDCU UR6, c[0x0][0x39c] ;  /* 0x00007380ff0677ac */ /* 0x000f280008000800 */
[----:B-1----:R-:W-:Y:S01]  /*4bcd0*/  ISETP.LT.AND P2, PT, R0, UR7, !P0 ;  /* 0x0000000700007c0c */ /* 0x002fe2000c741270 */
[C---:B------:R-:W-:Y:S01]  /*4bce0*/  VIADD R0, R9.reuse, 0x1e8 ;  /* 0x000001e809007836 */ /* 0x040fe20000000000 */
[----:B------:R-:W1:Y:S04]  /*4bcf0*/  LDCU UR7, c[0x0][0x39c] ;  /* 0x00007380ff0777ac */ /* 0x000e680008000800 */
[----:B0-----:R-:W-:Y:S01]  /*4bd00*/  ISETP.LT.AND P3, PT, R0, UR4, !P0 ;  /* 0x0000000400007c0c */ /* 0x001fe2000c761270 */
[C---:B------:R-:W-:Y:S01]  /*4bd10*/  VIADD R0, R9.reuse, 0x1e9 ;  /* 0x000001e909007836 */ /* 0x040fe20000000000 */
[----:B------:R0:W-:Y:S01]  /*4bd20*/  @P5 STG.E.U16 desc[UR8][R20.64], R18 ;  /* 0x0000001214005986 */ /* 0x0001e2000c101508 */
[----:B------:R-:W-:Y:S01]  /*4bd30*/  VIADD R16, R9, 0x1ea ;  /* 0x000001ea09107836 */ /* 0x000fe20000000000 */
[----:B------:R-:W2:Y:S02]  /*4bd40*/  LDCU UR4, c[0x0][0x39c] ;  /* 0x00007380ff0477ac */ /* 0x000ea40008000800 */
[----:B------:R-:W-:-:S02]  /*4bd50*/  ISETP.LT.AND P4, PT, R0, UR5, !P0 ;  /* 0x0000000500007c0c */ /* 0x000fc4000c781270 */
[----:B------:R-:W-:Y:S01]  /*4bd60*/  PRMT R0, R18, 0x7632, R0 ;  /* 0x0000763212007816 */ /* 0x000fe20000000000 */
[----:B------:R-:W2:Y:S01]  /*4bd70*/  LDCU UR5, c[0x0][0x39c] ;  /* 0x00007380ff0577ac */ /* 0x000ea20008000800 */
[----:B0-----:R-:W3:Y:S01]  /*4bd80*/  LDL.LU.64 R20, [R1+0xb48] ;  /* 0x000b480001147983 */ /* 0x001ee20000300a00 */
[----:B----4-:R-:W-:Y:S01]  /*4bd90*/  ISETP.LT.AND P5, PT, R16, UR6, !P0 ;  /* 0x0000000610007c0c */ /* 0x010fe2000c7a1270 */
[----:B------:R-:W-:Y:S01]  /*4bda0*/  VIADD R16, R9, 0x1eb ;  /* 0x000001eb09107836 */ /* 0x000fe20000000000 */
[----:B------:R-:W0:Y:S01]  /*4bdb0*/  LDCU UR6, c[0x0][0x39c] ;  /* 0x00007380ff0677ac */ /* 0x000e220008000800 */
[----:B------:R4:W-:Y:S03]  /*4bdc0*/  @P6 STG.E.U16 desc[UR8][R22.64], R0 ;  /* 0x0000000016006986 */ /* 0x0009e6000c101508 */
[----:B-1----:R-:W-:Y:S01]  /*4bdd0*/  ISETP.LT.AND P6, PT, R16, UR7, !P0 ;  /* 0x0000000710007c0c */ /* 0x002fe2000c7c1270 */
[----:B------:R1:W-:Y:S01]  /*4bde0*/  @P1 STG.E.U16 desc[UR8][R24.64], R19 ;  /* 0x0000001318001986 */ /* 0x0003e2000c101508 */
[----:B------:R-:W-:Y:S01]  /*4bdf0*/  PRMT R16, R19, 0x7632, R16 ;  /* 0x0000763213107816 */ /* 0x000fe20000000010 */
[----:B------:R-:W-:Y:S01]  /*4be00*/  VIADD R17, R9, 0x1ed ;  /* 0x000001ed09117836 */ /* 0x000fe20000000000 */
[----:B------:R-:W0:Y:S01]  /*4be10*/  LDCU UR7, c[0x0][0x39c] ;  /* 0x00007380ff0777ac */ /* 0x000e220008000800 */
[----:B----4-:R-:W4:Y:S04]  /*4be20*/  LDL.LU.64 R22, [R1+0xb70] ;  /* 0x000b700001167983 */ /* 0x010f280000300a00 */
[----:B-1----:R-:W4:Y:S04]  /*4be30*/  LDL.LU.64 R24, [R1+0xb68] ;  /* 0x000b680001187983 */ /* 0x002f280000300a00 */
[----:B-----5:R-:W-:Y:S04]  /*4be40*/  @P2 STG.E.U16 desc[UR8][R6.64], R16 ;  /* 0x0000001006002986 */ /* 0x020fe8000c101508 */
[----:B--2---:R1:W-:Y:S01]  /*4be50*/  @P3 STG.E.U16 desc[UR8][R26.64], R12 ;  /* 0x0000000c1a003986 */ /* 0x0043e2000c101508 */
[----:B------:R-:W-:Y:S01]  /*4be60*/  ISETP.LT.AND P2, PT, R17, UR5, !P0 ;  /* 0x0000000511007c0c */ /* 0x000fe2000c741270 */
[----:B------:R-:W-:Y:S01]  /*4be70*/  VIADD R0, R9, 0x1ec ;  /* 0x000001ec09007836 */ /* 0x000fe20000000000 */
[----:B------:R-:W2:Y:S01]  /*4be80*/  LDCU UR5, c[0x0][0x39c] ;  /* 0x00007380ff0577ac */ /* 0x000ea20008000800 */
[----:B------:R-:W5:Y:S04]  /*4be90*/  LDS.128 R16, [R11+0x4000] ;  /* 0x004000000b107984 */ /* 0x000f680000000c00 */
[----:B-1----:R-:W5:Y:S01]  /*4bea0*/  LDL.LU.64 R26, [R1+0xb80] ;  /* 0x000b8000011a7983 */ /* 0x002f620000300a00 */
[----:B------:R-:W-:-:S05]  /*4beb0*/  PRMT R12, R12, 0x7632, R12 ;  /* 0x000076320c0c7816 */ /* 0x000fca000000000c */
[----:B---3--:R1:W-:Y:S04]  /*4bec0*/  @P4 STG.E.U16 desc[UR8][R28.64], R12 ;  /* 0x0000000c1c004986 */ /* 0x0083e8000c101508 */
[----:B-1----:R-:W3:Y:S04]  /*4bed0*/  LDL.LU.64 R28, [R1+0xba0] ;  /* 0x000ba000011c7983 */ /* 0x002ee80000300a00 */
[----:B------:R-:W3:Y:S04]  /*4bee0*/  LDL.LU.64 R6, [R1+0xb88] ;  /* 0x000b880001067983 */ /* 0x000ee80000300a00 */
[----:B------:R-:W3:Y:S01]  /*4bef0*/  LDL.LU.64 R10, [R1+0xb78] ;  /* 0x000b7800010a7983 */ /* 0x000ee20000300a00 */
[----:B------:R-:W-:Y:S01]  /*4bf00*/  ISETP.LT.AND P1, PT, R0, UR4, !P0 ;  /* 0x0000000400007c0c */ /* 0x000fe2000c721270 */
[----:B------:R-:W1:Y:S01]  /*4bf10*/  LDCU UR4, c[0x0][0x39c] ;  /* 0x00007380ff0477ac */ /* 0x000e620008000800 */
[----:B------:R-:W-:-:S05]  /*4bf20*/  VIADD R0, R9, 0x1ee ;  /* 0x000001ee09007836 */ /* 0x000fca0000000000 */
[----:B0-----:R-:W-:Y:S01]  /*4bf30*/  ISETP.LT.AND P3, PT, R0, UR6, !P0 ;  /* 0x0000000600007c0c */ /* 0x001fe2000c761270 */
[C---:B------:R-:W-:Y:S01]  /*4bf40*/  VIADD R0, R9.reuse, 0x1ef ;  /* 0x000001ef09007836 */ /* 0x040fe20000000000 */
[----:B------:R-:W0:Y:S04]  /*4bf50*/  LDCU UR6, c[0x0][0x39c] ;  /* 0x00007380ff0677ac */ /* 0x000e280008000800 */
[----:B------:R-:W-:Y:S01]  /*4bf60*/  ISETP.LT.AND P4, PT, R0, UR7, !P0 ;  /* 0x0000000700007c0c */ /* 0x000fe2000c781270 */
[C---:B------:R-:W-:Y:S01]  /*4bf70*/  VIADD R0, R9.reuse, 0x1f0 ;  /* 0x000001f009007836 */ /* 0x040fe20000000000 */
[----:B------:R0:W-:Y:S01]  /*4bf80*/  @P5 STG.E.U16 desc[UR8][R20.64], R13 ;  /* 0x0000000d14005986 */ /* 0x0001e2000c101508 */
[----:B------:R-:W4:Y:S03]  /*4bf90*/  LDCU UR7, c[0x0][0x39c] ;  /* 0x00007380ff0777ac */ /* 0x000f260008000800 */
[----:B-1----:R-:W-:Y:S01]  /*4bfa0*/  ISETP.LT.AND P5, PT, R0, UR4, !P0 ;  /* 0x0000000400007c0c */ /* 0x002fe2000c7a1270 */
[----:B------:R-:W-:Y:S01]  /*4bfb0*/  VIADD R0, R9, 0x1f1 ;  /* 0x000001f109007836 */ /* 0x000fe20000000000 */
[----:B------:R-:W1:Y:S01]  /*4bfc0*/  LDCU UR4, c[0x0][0x39c] ;  /* 0x00007380ff0477ac */ /* 0x000e620008000800 */
[----:B0-----:R-:W-:Y:S01]  /*4bfd0*/  PRMT R13, R13, 0x7632, R13 ;  /* 0x000076320d0d7816 */ /* 0x001fe2000000000d */
[----:B------:R-:W3:Y:S04]  /*4bfe0*/  LDL.LU.64 R20, [R1+0xbc8] ;  /* 0x000bc80001147983 */ /* 0x000ee80000300a00 */
[----:B----4-:R0:W-:Y:S01]  /*4bff0*/  @P6 STG.E.U16 desc[UR8][R22.64], R13 ;  /* 0x0000000d16006986 */ /* 0x0101e2000c101508 */
[----:B--2---:R-:W-:Y:S01]  /*4c000*/  ISETP.LT.AND P6, PT, R0, UR5, !P0 ;  /* 0x0000000500007c0c */ /* 0x004fe2000c7c1270 */
[----:B------:R-:W-:Y:S01]  /*4c010*/  VIADD R0, R9, 0x1f2 ;  /* 0x000001f209007836 */ /* 0x000fe20000000000 */
[----:B------:R-:W-:Y:S01]  /*4c020*/  PRMT R12, R15, 0x7632, R12 ;  /* 0x000076320f0c7816 */ /* 0x000fe2000000000c */
[----:B------:R2:W-:Y:S01]  /*4c030*/  @P1 STG.E.U16 desc[UR8][R24.64], R14 ;  /* 0x0000000e18001986 */ /* 0x0005e2000c101508 */
[----:B------:R-:W4:Y:S02]  /*4c040*/  LDCU UR5, c[0x0][0x39c] ;  /* 0x00007380ff0577ac */ /* 0x000f240008000800 */
[----:B------:R-:W-:Y:S01]  /*4c050*/  ISETP.LT.AND P1, PT, R0, UR6, !P0 ;  /* 0x0000000600007c0c */ /* 0x000fe2000c721270 */
[----:B------:R-:W-:Y:S01]  /*4c060*/  VIADD R0, R9, 0x1f3 ;  /* 0x000001f309007836 */ /* 0x000fe20000000000 */
[----:B------:R-:W1:Y:S01]  /*4c070*/  LDCU UR6, c[0x0][0x39c] ;  /* 0x00007380ff0677ac */ /* 0x000e620008000800 */
[----:B0-----:R-:W3:Y:S01]  /*4c080*/  LDL.LU.64 R22, [R1+0xbc0] ;  /* 0x000bc00001167983 */ /* 0x001ee20000300a00 */
[----:B--2---:R-:W-:-:S03]  /*4c090*/  PRMT R14, R14, 0x7632, R14 ;  /* 0x000076320e0e7816 */ /* 0x004fc6000000000e */
[----:B------:R-:W2:Y:S04]  /*4c0a0*/  LDL.LU.64 R24, [R1+0xbd8] ;  /* 0x000bd80001187983 */ /* 0x000ea80000300a00 */
[----:B-----5:R0:W-:Y:S01]  /*4c0b0*/  @P2 STG.E.U16 desc[UR8][R26.64], R14 ;  /* 0x0000000e1a002986 */ /* 0x0201e2000c101508 */
[----:B------:R-:W-:Y:S01]  /*4c0c0*/  ISETP.LT.AND P2, PT, R0, UR7, !P0 ;  /* 0x0000000700007c0c */ /* 0x000fe2000c741270 */
[C---:B------:R-:W-:Y:S01]  /*4c0d0*/  VIADD R0, R9.reuse, 0x1f4 ;  /* 0x000001f409007836 */ /* 0x040fe20000000000 */
[----:B------:R-:W5:Y:S01]  /*4c0e0*/  LDCU UR7, c[0x0][0x39c] ;  /* 0x00007380ff0777ac */ /* 0x000f620008000800 */
[----:B0-----:R-:W2:Y:S04]  /*4c0f0*/  LDL.LU R14, [R1+0xd90] ;  /* 0x000d9000010e7983 */ /* 0x001ea80000300800 */
[----:B------:R-:W5:Y:S04]  /*4c100*/  LDL.LU.64 R26, [R1+0xbd0] ;  /* 0x000bd000011a7983 */ /* 0x000f680000300a00 */
[----:B---3--:R0:W-:Y:S01]  /*4c110*/  @P3 STG.E.U16 desc[UR8][R28.64], R15 ;  /* 0x0000000f1c003986 */ /* 0x0081e2000c101508 */
[----:B-1----:R-:W-:Y:S01]  /*4c120*/  ISETP.LT.AND P3, PT, R0, UR4, !P0 ;  /* 0x0000000400007c0c */ /* 0x002fe2000c761270 */
[C---:B------:R-:W-:Y:S01]  /*4c130*/  VIADD R0, R9.reuse, 0x1f6 ;  /* 0x000001f609007836 */ /* 0x040fe20000000000 */
[----:B------:R-:W1:Y:S01]  /*4c140*/  LDCU UR4, c[0x0][0x39c] ;  /* 0x00007380ff0477ac */ /* 0x000e620008000800 */
[----:B------:R3:W-:Y:S04]  /*4c150*/  @P4 STG.E.U16 desc[UR8][R6.64], R12 ;  /* 0x0000000c06004986 */ /* 0x0007e8000c101508 */
[----:B------:R1:W-:Y:S01]  /*4c160*/  @P5 STG.E.U16 desc[UR8][R10.64], R16 ;  /* 0x000000100a005986 */ /* 0x0003e2000c101508 */
[----:B------:R-:W-:Y:S01]  /*4c170*/  ISETP.LT.AND P5, PT, R0, UR6, !P0 ;  /* 0x0000000600007c0c */ /* 0x000fe2000c7a1270 */
[----:B------:R-:W-:Y:S01]  /*4c180*/  VIADD R13, R9, 0x1f5 ;  /* 0x000001f5090d7836 */ /* 0x000fe20000000000 */
[----:B------:R-:W2:Y:S01]  /*4c190*/  LDCU UR6, c[0x0][0x39c] ;  /* 0x00007380ff0677ac */ /* 0x000ea20008000800 */
[----:B0-----:R-:W5:Y:S01]  /*4c1a0*/  LDL.LU.64 R28, [R1+0xbf0] ;  /* 0x000bf000011c7983 */ /* 0x001f620000300a00 */
[----:B---3--:R-:W-:-:S03]  /*4c1b0*/  PRMT R12, R16, 0x7632, R12 ;  /* 0x00007632100c7816 */ /* 0x008fc6000000000c */
[----:B------:R-:W3:Y:S04]  /*4c1c0*/  LDL.LU.64 R6, [R1+0xf98] ;  /* 0x000f980001067983 */ /* 0x000ee80000300a00 */
[----:B-1----:R-:W3:Y:S04]  /*4c1d0*/  LDL.LU.64 R10, [R1+0xf90] ;  /* 0x000f9000010a7983 */ /* 0x002ee80000300a00 */
[----:B------:R-:W-:Y:S04]  /*4c1e0*/  STL.S16 [R1], R12 ;  /* 0x0000000c01007387 */ /* 0x000fe80000100600 */
[----:B------:R-:W3:Y:S01]  /*4c1f0*/  LDL.LU.S16 R0, [R1] ;  /* 0x0000000001007983 */ /* 0x000ee20000300600 */
[----:B----4-:R-:W-:Y:S01]  /*4c200*/  ISETP.LT.AND P4, PT, R13, UR5, !P0 ;  /* 0x000000050d007c0c */ /* 0x010fe2000c781270 */
[----:B------:R-:W0:Y:S01]  /*4c210*/  LDCU UR5, c[0x0][0x39c] ;  /* 0x00007380ff0577ac */ /* 0x000e220008000800 */
[----:B------:R-:W-:Y:S01]  /*4c220*/  VIADD R16, R9, 0x1f7 ;  /* 0x000001f709107836 */ /* 0x000fe20000000000 */
[----:B--2---:R-:W1:Y:S04]  /*4c230*/  LDS.128 R12, [R14+0x6000] ;  /* 0x006000000e0c7984 */ /* 0x004e680000000c00 */
[----:B---3--:R2:W-:Y:S04]  /*4c240*/  @P6 STG.E.U16 desc[UR8][R20.64], R0 ;  /* 0x0000000014006986 */ /* 0x0085e8000c101508 */
[----:B------:R3:W-:Y:S04]  /*4c250*/  @P1 STG.E.U16 desc[UR8][R22.64], R17 ;  /* 0x0000001116001986 */ /* 0x0007e8000c101508 */
[----:B--2---:R-:W2:Y:S01]  /*4c260*/  LDL.LU.64 R20, [R1+0xf88] ;  /* 0x000f880001147983 */ /* 0x004ea20000300a00 */
[----:B---3--:R-:W-:-:S03]  /*4c270*/  PRMT R17, R17, 0x7632, R17 ;  /* 0x0000763211117816 */ /* 0x008fc60000000011 */
[----:B------:R-:W3:Y:S04]  /*4c280*/  LDL.LU.64 R22, [R1+0xf80] ;  /* 0x000f800001167983 */ /* 0x000ee80000300a00 */
[----:B------:R4:W-:Y:S04]  /*4c290*/  @P2 STG.E.U16 desc[UR8][R24.64], R17 ;  /* 0x0000001118002986 */ /* 0x0009e8000c101508 */
[----:B-----5:R5:W-:Y:S04]  /*4c2a0*/  @P3 STG.E.U16 desc[UR8][R26.64], R18 ;  /* 0x000000121a003986 */ /* 0x020be8000c101508 */
[----:B----4-:R-:W4:Y:S01]  /*4c2b0*/  LDL.LU.64 R24, [R1+0xf78] ;  /* 0x000f780001187983 */ /* 0x010f220000300a00 */
[----:B-----5:R-:W-:-:S03]  /*4c2c0*/  PRMT R18, R18, 0x7632, R18 ;  /* 0x0000763212127816 */ /* 0x020fc60000000012 */
[----:B------:R-:W5:Y:S04]  /*4c2d0*/  LDL.LU.64 R26, [R1+0xf70] ;  /* 0x000f7000011a7983 */ /* 0x000f680000300a00 */
[----:B------:R0:W-:Y:S04]  /*4c2e0*/  @P4 STG.E.U16 desc[UR8][R28.64], R18 ;  /* 0x000000121c004986 */ /* 0x0001e8000c101508 */
[----:B0-----:R-:W2:Y:S01]  /*4c2f0*/  LDL.LU.64 R28, [R1+0xf68] ;  /* 0x000f6800011c7983 */ /* 0x001ea20000300a00 */
[C---:B------:R-:W-:Y:S01]  /*4c300*/  VIADD R0, R9.reuse, 0x1f8 ;  /* 0x000001f809007836 */ /* 0x040fe20000000000 */
[----:B------:R-:W-:Y:S01]  /*4c310*/  ISETP.LT.AND P6, PT, R16, UR7, !P0 ;  /* 0x0000000710007c0c */ /* 0x000fe2000c7c1270 */
[----:B------:R-:W0:Y:S03]  /*4c320*/  LDCU UR7, c[0x0][0x39c] ;  /* 0x00007380ff0777ac */ /* 0x000e260008000800 */
[----:B------:R-:W-:Y:S01]  /*4c330*/  ISETP.LT.AND P1, PT, R0, UR4, !P0 ;  /* 0x0000000400007c0c */ /* 0x000fe2000c721270 */
[C---:B------:R-:W-:Y:S01]  /*4c340*/  VIADD R0, R9.reuse, 0x1f9 ;  /* 0x000001f909007836 */ /* 0x040fe20000000000 */
[----:B------:R-:W1:Y:S04]  /*4c350*/  LDCU UR4, c[0x0][0x39c] ;  /* 0x00007380ff0477ac */ /* 0x000e680008000800 */
[----:B------:R-:W-:Y:S01]  /*4c360*/  ISETP.LT.AND P2, PT, R0, UR5, !P0 ;  /* 0x0000000500007c0c */ /* 0x000fe2000c741270 */
[----:B------:R-:W1:Y:S01]  /*4c370*/  LDCU UR5, c[0x0][0x39c] ;  /* 0x00007380ff0577ac */ /* 0x000e620008000800 */
[----:B------:R-:W-:-:S05]  /*4c380*/  VIADD R0, R9, 0x1fa ;  /* 0x000001fa09007836 */ /* 0x000fca0000000000 */
[----:B------:R-:W-:Y:S01]  /*4c390*/  ISETP.LT.AND P3, PT, R0, UR6, !P0 ;  /* 0x0000000600007c0c */ /* 0x000fe2000c761270 */
[----:B------:R-:W-:Y:S01]  /*4c3a0*/  VIADD R0, R9, 0x1fb ;  /* 0x000001fb09007836 */ /* 0x000fe20000000000 */
[----:B------:R-:W-:Y:S01]  /*4c3b0*/  PRMT R17, R19, 0x7632, R17 ;  /* 0x0000763213117816 */ /* 0x000fe20000000011 */
[C---:B------:R-:W-:Y:S01]  /*4c3c0*/  VIADD R16, R9.reuse, 0x1fc ;  /* 0x000001fc09107836 */ /* 0x040fe20000000000 */
[----:B------:R-:W1:Y:S02]  /*4c3d0*/  LDCU UR6, c[0x0][0x39c] ;  /* 0x00007380ff0677ac */ /* 0x000e640008000800 */
[----:B0-----:R-:W-:Y:S01]  /*4c3e0*/  ISETP.LT.AND P4, PT, R0, UR7, !P0 ;  /* 0x0000000700007c0c */ /* 0x001fe2000c781270 */
[C---:B------:R-:W-:Y:S01]  /*4c3f0*/  VIADD R0, R9.reuse, 0x1fd ;  /* 0x000001fd09007836 */ /* 0x040fe20000000000 */
[----:B--2---:R0:W-:Y:S01]  /*4c400*/  @P5 STG.E.U16 desc[UR8][R28.64], R19 ;  /* 0x000000131c005986 */ /* 0x0041e2000c101508 */
[----:B-1----:R-:W-:Y:S01]  /*4c410*/  ISETP.LT.AND P5, PT, R16, UR4, !P0 ;  /* 0x0000000410007c0c */ /* 0x002fe2000c7a1270 */
[----:B------:R-:W-:-:S02]  /*4c420*/  VIADD R16, R9, 0x1fe ;  /* 0x000001fe09107836 */ /* 0x000fc40000000000 */
[----:B-----5:R0:W-:Y:S01]  /*4c430*/  @P6 STG.E.U16 desc[UR8][R26.64], R17 ;  /* 0x000000111a006986 */ /* 0x0201e2000c101508 */
[----:B------:R-:W-:Y:S01]  /*4c440*/  ISETP.LT.AND P6, PT, R0, UR5, !P0 ;  /* 0x0000000500007c0c */ /* 0x000fe2000c7c1270 */
[----:B------:R-:W-:Y:S02]  /*4c450*/  VIADD R0, R9, 0x1ff ;  /* 0x000001ff09007836 */ /* 0x000fe40000000000 */
[----:B------:R-:W2:Y:S01]  /*4c460*/  LDL.LU R9, [R1+0xf60] ;  /* 0x000f600001097983 */ /* 0x000ea20000300800 */
[----:B------:R-:W-:-:S03]  /*4c470*/  PRMT R18, R12, 0x7632, R18 ;  /* 0x000076320c127816 */ /* 0x000fc60000000012 */
[----:B----4-:R0:W-:Y:S01]  /*4c480*/  @P1 STG.E.U16 desc[UR8][R24.64], R12 ;  /* 0x0000000c18001986 */ /* 0x0101e2000c101508 */
[----:B------:R-:W-:Y:S02]  /*4c490*/  ISETP.LT.AND P1, PT, R0, UR10, !P0 ;  /* 0x0000000a00007c0c */ /* 0x000fe4000c721270 */
[----:B------:R-:W-:Y:S02]  /*4c4a0*/  PRMT R0, R13, 0x7632, R0 ;  /* 0x000076320d007816 */ /* 0x000fe40000000000 */
[----:B------:R-:W-:Y:S01]  /*4c4b0*/  ISETP.LT.AND P0, PT, R16, UR6, !P0 ;  /* 0x0000000610007c0c */ /* 0x000fe2000c701270 */
[----:B---3--:R0:W-:Y:S01]  /*4c4c0*/  @P2 STG.E.U16 desc[UR8][R22.64], R18 ;  /* 0x0000001216002986 */ /* 0x0081e2000c101508 */
[----:B------:R-:W-:-:S03]  /*4c4d0*/  PRMT R16, R14, 0x7632, R16 ;  /* 0x000076320e107816 */ /* 0x000fc60000000010 */
[----:B------:R0:W-:Y:S04]  /*4c4e0*/  @P3 STG.E.U16 desc[UR8][R20.64], R13 ;  /* 0x0000000d14003986 */ /* 0x0001e8000c101508 */
[----:B------:R0:W-:Y:S04]  /*4c4f0*/  @P4 STG.E.U16 desc[UR8][R10.64], R0 ;  /* 0x000000000a004986 */ /* 0x0001e8000c101508 */
[----:B------:R0:W-:Y:S04]  /*4c500*/  @P5 STG.E.U16 desc[UR8][R6.64], R14 ;  /* 0x0000000e06005986 */ /* 0x0001e8000c101508 */
[----:B--2---:R0:W-:Y:S04]  /*4c510*/  @P6 STG.E.U16 desc[UR8][R8.64], R16 ;  /* 0x0000001008006986 */ /* 0x0041e8000c101508 */
[----:B------:R0:W-:Y:S01]  /*4c520*/  @P0 STG.E.U16 desc[UR8][R4.64], R15 ;  /* 0x0000000f04000986 */ /* 0x0001e2000c101508 */
[----:B------:R-:W-:Y:S05]  /*4c530*/  @!P1 EXIT ;  /* 0x000000000000994d */ /* 0x000fea0003800000 */
[----:B0-----:R-:W-:-:S05]  /*4c540*/  PRMT R15, R15, 0x7632, R15 ;  /* 0x000076320f0f7816 */ /* 0x001fca000000000f */
[----:B------:R-:W-:Y:S01]  /*4c550*/  STG.E.U16 desc[UR8][R2.64], R15 ;  /* 0x0000000f02007986 */ /* 0x000fe2000c101508 */
[----:B------:R-:W-:Y:S05]  /*4c560*/  EXIT ;  /* 0x000000000000794d */ /* 0x000fea0003800000 */
.L_x_3:
[----:B------:R-:W-:-:S00]  /*4c570*/  BRA `(.L_x_3) ;  /* 0xfffffffc00fc7947 */ /* 0x000fc0000383ffff */
[----:B------:R-:W-:-:S00]  /*4c580*/  NOP ;  /* 0x0000000000007918 */ /* 0x000fc00000000000 */
[----:B------:R-:W-:-:S00]  /*4c590*/  NOP ;  /* 0x0000000000007918 */ /* 0x000fc00000000000 */
[----:B------:R-:W-:-:S00]  /*4c5a0*/  NOP ;  /* 0x0000000000007918 */ /* 0x000fc00000000000 */
[----:B------:R-:W-:-:S00]  /*4c5b0*/  NOP ;  /* 0x0000000000007918 */ /* 0x000fc00000000000 */
[----:B------:R-:W-:-:S00]  /*4c5c0*/  NOP ;  /* 0x0000000000007918 */ /* 0x000fc00000000000 */
[----:B------:R-:W-:-:S00]  /*4c5d0*/  NOP ;  /* 0x0000000000007918 */ /* 0x000fc00000000000 */
[----:B------:R-:W-:-:S00]  /*4c5e0*/  NOP ;  /* 0x0000000000007918 */ /* 0x000fc00000000000 */
[----:B------:R-:W-:-:S00]  /*4c5f0*/  NOP ;  /* 0x0000000000007918 */ /* 0x000fc00000000000 */
.L_x_4:


//--------------------- .nv.shared.matmul_kernel  --------------------------
	.section	.nv.shared.matmul_kernel,"aw",@nobits
	.sectionflags	@""
	.align	16
	.zero		1024


//--------------------- .nv.shared.reserved.0     --------------------------
	.section	.nv.shared.reserved.0,"aw",@nobits
	.weak		__nv_reservedSMEM_offset_0_alias
	.size		__nv_reservedSMEM_offset_0_alias, 0, 64
	.other		__nv_reservedSMEM_offset_0_alias,@"STO_CUDA_RESERVED_SHARED STV_DEFAULT"
__nv_reservedSMEM_offset_0_alias:
	.zero		0
	.zero		64


//--------------------- .nv.constant0.matmul_kernel --------------------------
	.section	.nv.constant0.matmul_kernel,"a",@progbits
	.sectionflags	@""
	.align	4
.nv.constant0.matmul_kernel:
	.zero		976


//--------------------- SYMBOLS --------------------------

	.type		.nv.reservedSmem.offset0,@object
	.size		.nv.reservedSmem.offset0,0x4
	.type		.nv.reservedSmem.cap,@object
	.size		.nv.reservedSmem.cap,0x4
